def matmul_kernel(
    a_ptr,
    b_ptr,
    c_ptr,
    M,
    N,
    K,
    stride_am,
    stride_ak,
    stride_bk,
    stride_bn,
    stride_cm,
    stride_cn,
    BLOCK_M: tl.constexpr,
    BLOCK_N: tl.constexpr,
    BLOCK_K: tl.constexpr,
    GROUP_M: tl.constexpr,
):
    pid = tl.program_id(axis=0)
    num_pid_m = tl.cdiv(M, BLOCK_M)
    num_pid_n = tl.cdiv(N, BLOCK_N)
    num_pid_in_group = GROUP_M * num_pid_n
    group_id = pid // num_pid_in_group
    first_pid_m = group_id * GROUP_M
    group_size_m = min(num_pid_m - first_pid_m, GROUP_M)
    pid_m = first_pid_m + ((pid % num_pid_in_group) % group_size_m)
    pid_n = (pid % num_pid_in_group) // group_size_m

    offs_am = (pid_m * BLOCK_M + tl.arange(0, BLOCK_M)) % M
    offs_bn = (pid_n * BLOCK_N + tl.arange(0, BLOCK_N)) % N
    offs_k = tl.arange(0, BLOCK_K)
    a_ptrs = a_ptr + offs_am[:, None] * stride_am + offs_k[None, :] * stride_ak
    b_ptrs = b_ptr + offs_k[:, None] * stride_bk + offs_bn[None, :] * stride_bn

    acc = tl.zeros((BLOCK_M, BLOCK_N), dtype=tl.float32)
    for kk in range(0, tl.cdiv(K, BLOCK_K)):
        a = tl.load(a_ptrs, mask=offs_k[None, :] < K - kk * BLOCK_K, other=0.0)
        b = tl.load(b_ptrs, mask=offs_k[:, None] < K - kk * BLOCK_K, other=0.0)
        acc = tl.dot(a, b, acc)
        a_ptrs += BLOCK_K * stride_ak
        b_ptrs += BLOCK_K * stride_bk

    c = acc.to(c_ptr.dtype.element_ty)
    offs_cm = pid_m * BLOCK_M + tl.arange(0, BLOCK_M)
    offs_cn = pid_n * BLOCK_N + tl.arange(0, BLOCK_N)
    c_ptrs = c_ptr + offs_cm[:, None] * stride_cm + offs_cn[None, :] * stride_cn
    mask = (offs_cm[:, None] < M) & (offs_cn[None, :] < N)
    tl.store(c_ptrs, c, mask=mask)

# config = {"BLOCK_K": 32, "BLOCK_M": 128, "BLOCK_N": 512, "GROUP_M": 8, "arch": "sm_100", "dtype": "fp8e5m2", "num_ctas": 1, "num_stages": 3, "num_warps": 2}
# arch = sm_100


// ===== COMPILED SASS (sm_100a) =====

	.target	sm_100a

	.elftype	@"ET_EXEC"


//--------------------- .note.nv.tkinfo           --------------------------
	.section	.note.nv.tkinfo,"",@"SHT_NOTE"
	.sectionflags	@"SHF_NOTE_NV_TKINFO"
	.tkinfo
        /*0018*/ 	.word	0x00000081
        /*0030*/ 	.string	""
        /*0030*/ 	.string	"ptxas-blackwell"
        /*0030*/ 	.string	"Cuda compilation tools, release 12.9, V12.9.86"
        /*0030*/ 	.string	"Build cuda_12.9.r12.9/compiler.36037853_0"
        /*0030*/ 	.string	"-v  -suppress-debug-info  -lineinfo  -arch sm_100a "



//--------------------- .note.nv.cuver            --------------------------
	.section	.note.nv.cuver,"",@"SHT_NOTE"
	.sectionflags	@"SHF_NOTE_NV_CUVER"
        /*0018*/ 	.short	0x0001
        /*001a*/ 	.short	0x0064
        /*001c*/ 	.short	0x0001
        /*001e*/ 	.short	0x0000
        /*0020*/ 	.short	0x0001
        /*0022*/ 	.short	0x0000


//--------------------- .nv.info                  --------------------------
	.section	.nv.info,"",@"SHT_CUDA_INFO"
	.align	4


	//----- nvinfo : EIATTR_REGCOUNT
	.align		4
        /*0000*/ 	.byte	0x04, 0x2f
        /*0002*/ 	.short	(.L_1 - .L_0)
	.align		4
.L_0:
        /*0004*/ 	.word	index@(matmul_kernel)
        /*0008*/ 	.word	0x00000020


	//----- nvinfo : EIATTR_FRAME_SIZE
	.align		4
.L_1:
        /*000c*/ 	.byte	0x04, 0x11
        /*000e*/ 	.short	(.L_3 - .L_2)
	.align		4
.L_2:
        /*0010*/ 	.word	index@(matmul_kernel)
        /*0014*/ 	.word	0x000044f8


	//----- nvinfo : EIATTR_MIN_STACK_SIZE
	.align		4
.L_3:
        /*0018*/ 	.byte	0x04, 0x12
        /*001a*/ 	.short	(.L_5 - .L_4)
	.align		4
.L_4:
        /*001c*/ 	.word	index@(matmul_kernel)
        /*0020*/ 	.word	0x000044f8
.L_5:


//--------------------- .nv.info.matmul_kernel    --------------------------
	.section	.nv.info.matmul_kernel,"",@"SHT_CUDA_INFO"
	.sectionflags	@""
	.align	4


	//----- nvinfo : EIATTR_CUDA_API_VERSION
	.align		4
        /*0000*/ 	.byte	0x04, 0x37
        /*0002*/ 	.short	(.L_7 - .L_6)
.L_6:
        /*0004*/ 	.word	0x00000081


	//----- nvinfo : EIATTR_KPARAM_INFO
	.align		4
.L_7:
        /*0008*/ 	.byte	0x04, 0x17
        /*000a*/ 	.short	(.L_9 - .L_8)
.L_8:
        /*000c*/ 	.word	0x00000000
        /*0010*/ 	.short	0x000d
        /*0012*/ 	.short	0x0048
        /*0014*/ 	.byte	0x00, 0xf4, 0x21, 0x00


	//----- nvinfo : EIATTR_KPARAM_INFO
	.align		4
.L_9:
        /*0018*/ 	.byte	0x04, 0x17
        /*001a*/ 	.short	(.L_11 - .L_10)
.L_10:
        /*001c*/ 	.word	0x00000000
        /*0020*/ 	.short	0x000c
        /*0022*/ 	.short	0x0040
        /*0024*/ 	.byte	0x00, 0xf4, 0x21, 0x00


	//----- nvinfo : EIATTR_KPARAM_INFO
	.align		4
.L_11:
        /*0028*/ 	.byte	0x04, 0x17
        /*002a*/ 	.short	(.L_13 - .L_12)
.L_12:
        /*002c*/ 	.word	0x00000000
        /*0030*/ 	.short	0x000b
        /*0032*/ 	.short	0x0038
        /*0034*/ 	.byte	0x00, 0xf0, 0x11, 0x00


	//----- nvinfo : EIATTR_KPARAM_INFO
	.align		4
.L_13:
        /*0038*/ 	.byte	0x04, 0x17
        /*003a*/ 	.short	(.L_15 - .L_14)
.L_14:
        /*003c*/ 	.word	0x00000000
        /*0040*/ 	.short	0x000a
        /*0042*/ 	.short	0x0034
        /*0044*/ 	.byte	0x00, 0xf0, 0x11, 0x00


	//----- nvinfo : EIATTR_KPARAM_INFO
	.align		4
.L_15:
        /*0048*/ 	.byte	0x04, 0x17
        /*004a*/ 	.short	(.L_17 - .L_16)
.L_16:
        /*004c*/ 	.word	0x00000000
        /*0050*/ 	.short	0x0009
        /*0052*/ 	.short	0x0030
        /*0054*/ 	.byte	0x00, 0xf0, 0x11, 0x00


	//----- nvinfo : EIATTR_KPARAM_INFO
	.align		4
.L_17:
        /*0058*/ 	.byte	0x04, 0x17
        /*005a*/ 	.short	(.L_19 - .L_18)
.L_18:
        /*005c*/ 	.word	0x00000000
        /*0060*/ 	.short	0x0008
        /*0062*/ 	.short	0x002c
        /*0064*/ 	.byte	0x00, 0xf0, 0x11, 0x00


	//----- nvinfo : EIATTR_KPARAM_INFO
	.align		4
.L_19:
        /*0068*/ 	.byte	0x04, 0x17
        /*006a*/ 	.short	(.L_21 - .L_20)
.L_20:
        /*006c*/ 	.word	0x00000000
        /*0070*/ 	.short	0x0007
        /*0072*/ 	.short	0x0028
        /*0074*/ 	.byte	0x00, 0xf0, 0x11, 0x00


	//----- nvinfo : EIATTR_KPARAM_INFO
	.align		4
.L_21:
        /*0078*/ 	.byte	0x04, 0x17
        /*007a*/ 	.short	(.L_23 - .L_22)
.L_22:
        /*007c*/ 	.word	0x00000000
        /*0080*/ 	.short	0x0006
        /*0082*/ 	.short	0x0024
        /*0084*/ 	.byte	0x00, 0xf0, 0x11, 0x00


	//----- nvinfo : EIATTR_KPARAM_INFO
	.align		4
.L_23:
        /*0088*/ 	.byte	0x04, 0x17
        /*008a*/ 	.short	(.L_25 - .L_24)
.L_24:
        /*008c*/ 	.word	0x00000000
        /*0090*/ 	.short	0x0005
        /*0092*/ 	.short	0x0020
        /*0094*/ 	.byte	0x00, 0xf0, 0x11, 0x00


	//----- nvinfo : EIATTR_KPARAM_INFO
	.align		4
.L_25:
        /*0098*/ 	.byte	0x04, 0x17
        /*009a*/ 	.short	(.L_27 - .L_26)
.L_26:
        /*009c*/ 	.word	0x00000000
        /*00a0*/ 	.short	0x0004
        /*00a2*/ 	.short	0x001c
        /*00a4*/ 	.byte	0x00, 0xf0, 0x11, 0x00


	//----- nvinfo : EIATTR_KPARAM_INFO
	.align		4
.L_27:
        /*00a8*/ 	.byte	0x04, 0x17
        /*00aa*/ 	.short	(.L_29 - .L_28)
.L_28:
        /*00ac*/ 	.word	0x00000000
        /*00b0*/ 	.short	0x0003
        /*00b2*/ 	.short	0x0018
        /*00b4*/ 	.byte	0x00, 0xf0, 0x11, 0x00


	//----- nvinfo : EIATTR_KPARAM_INFO
	.align		4
.L_29:
        /*00b8*/ 	.byte	0x04, 0x17
        /*00ba*/ 	.short	(.L_31 - .L_30)
.L_30:
        /*00bc*/ 	.word	0x00000000
        /*00c0*/ 	.short	0x0002
        /*00c2*/ 	.short	0x0010
        /*00c4*/ 	.byte	0x00, 0xf4, 0x21, 0x00


	//----- nvinfo : EIATTR_KPARAM_INFO
	.align		4
.L_31:
        /*00c8*/ 	.byte	0x04, 0x17
        /*00ca*/ 	.short	(.L_33 - .L_32)
.L_32:
        /*00cc*/ 	.word	0x00000000
        /*00d0*/ 	.short	0x0001
        /*00d2*/ 	.short	0x0008
        /*00d4*/ 	.byte	0x00, 0xf4, 0x21, 0x00


	//----- nvinfo : EIATTR_KPARAM_INFO
	.align		4
.L_33:
        /*00d8*/ 	.byte	0x04, 0x17
        /*00da*/ 	.short	(.L_35 - .L_34)
.L_34:
        /*00dc*/ 	.word	0x00000000
        /*00e0*/ 	.short	0x0000
        /*00e2*/ 	.short	0x0000
        /*00e4*/ 	.byte	0x00, 0xf4, 0x21, 0x00


	//----- nvinfo : EIATTR_SPARSE_MMA_MASK
	.align		4
.L_35:
        /*00e8*/ 	.byte	0x03, 0x50
        /*00ea*/ 	.short	0x0000


	//----- nvinfo : EIATTR_MAXREG_COUNT
	.align		4
        /*00ec*/ 	.byte	0x03, 0x1b
        /*00ee*/ 	.short	0x00ff


	//----- nvinfo : EIATTR_NUM_BARRIERS
	.align		4
        /*00f0*/ 	.byte	0x02, 0x4c
        /*00f2*/ 	.byte	0x01
	.zero		1


	//----- nvinfo : EIATTR_ANNOTATIONS
	.align		4
        /*00f4*/ 	.byte	0x04, 0x55
        /*00f6*/ 	.short	(.L_37 - .L_36)


	//   ....[0]....
.L_36:
        /*00f8*/ 	.word	0x00000001
        /*00fc*/ 	.byte	0x50, 0x00, 0x00, 0x00, 0x01, 0x00, 0x00, 0x00, 0x90, 0x00, 0x00, 0x00, 0x01, 0x00, 0x00, 0x00
        /* <DEDUP_REMOVED lines=991> */
        /*3efc*/ 	.byte	0x10, 0x5a, 0x01, 0x00


	//----- nvinfo : EIATTR_VRC_CTA_INIT_COUNT
	.align		4
.L_37:
        /*3f00*/ 	.byte	0x02, 0x4a
	.zero		1
	.zero		1


	//----- nvinfo : EIATTR_EXIT_INSTR_OFFSETS
	.align		4
        /*3f04*/ 	.byte	0x04, 0x1c
        /*3f06*/ 	.short	(.L_39 - .L_38)


	//   ....[0]....
.L_38:
        /*3f08*/ 	.word	0x000a0670


	//   ....[1]....
        /*3f0c*/ 	.word	0x000a0690


	//----- nvinfo : EIATTR_REQNTID
	.align		4
.L_39:
        /*3f10*/ 	.byte	0x04, 0x10
        /*3f12*/ 	.short	(.L_41 - .L_40)
.L_40:
        /*3f14*/ 	.word	0x00000040
        /*3f18*/ 	.word	0x00000001
        /*3f1c*/ 	.word	0x00000001


	//----- nvinfo : EIATTR_CBANK_PARAM_SIZE
	.align		4
.L_41:
        /*3f20*/ 	.byte	0x03, 0x19
        /*3f22*/ 	.short	0x0050


	//----- nvinfo : EIATTR_PARAM_CBANK
	.align		4
        /*3f24*/ 	.byte	0x04, 0x0a
        /*3f26*/ 	.short	(.L_43 - .L_42)
	.align		4
.L_42:
        /*3f28*/ 	.word	index@(.nv.constant0.matmul_kernel)
        /*3f2c*/ 	.short	0x0380
        /*3f2e*/ 	.short	0x0050


	//----- nvinfo : EIATTR_SW_WAR
	.align		4
.L_43:
        /*3f30*/ 	.byte	0x04, 0x36
        /*3f32*/ 	.short	(.L_45 - .L_44)
.L_44:
        /*3f34*/ 	.word	0x00000008
.L_45:


//--------------------- .nv.compat                --------------------------
	.section	.nv.compat,"",@"SHT_CUDA_COMPAT_INFO"
	.align	4
        /*0000*/ 	.byte	0x02, 0x02, 0x02, 0x00, 0x02, 0x05, 0x05, 0x00, 0x02, 0x03, 0x00, 0x00, 0x02, 0x06, 0x01, 0x00


//--------------------- .nv.callgraph             --------------------------
	.section	.nv.callgraph,"",@"SHT_CUDA_CALLGRAPH"
	.align	4
	.sectionentsize	8
	.align		4
        /*0000*/ 	.word	0x00000000
	.align		4
        /*0004*/ 	.word	0xffffffff
	.align		4
        /*0008*/ 	.word	0x00000000
	.align		4
        /*000c*/ 	.word	0xfffffffe
	.align		4
        /*0010*/ 	.word	0x00000000
	.align		4
        /*0014*/ 	.word	0xfffffffd
	.align		4
        /*0018*/ 	.word	0x00000000
	.align		4
        /*001c*/ 	.word	0xfffffffc


//--------------------- .text.matmul_kernel       --------------------------
	.section	.text.matmul_kernel,"ax",@progbits
	.align	128
        .global         matmul_kernel
        .type           matmul_kernel,@function
        .size           matmul_kernel,(.L_x_3 - matmul_kernel)
        .other          matmul_kernel,@"STO_CUDA_ENTRY STV_DEFAULT"
matmul_kernel:
.text.matmul_kernel:
[----:B------:R-:W0:Y:S02]  /*0000*/  LDC R1, c[0x0][0x37c] ;  /* 0x0000df00ff017b82 */ /* 0x000e240000000800 */
[----:B0-----:R-:W-:-:S06]  /*0010*/  VIADD R1, R1, 0xffffbb08 ;  /* 0xffffbb0801017836 */ /* 0x001fcc0000000000 */
[----:B------:R-:W0:Y:S01]  /*0020*/  LDC.64 R26, c[0x0][0x398] ;  /* 0x0000e600ff1a7b82 */ /* 0x000e220000000a00 */
[----:B------:R-:W1:Y:S01]  /*0030*/  S2R R12, SR_TID.X ;  /* 0x00000000000c7919 */ /* 0x000e620000002100 */
[----:B------:R-:W2:Y:S01]  /*0040*/  LDCU UR7, c[0x0][0x3a0] ;  /* 0x00007400ff0777ac */ /* 0x000ea20008000800 */
[----:B------:R3:W-:Y:S01]  /*0050*/  STL [R1+0x1b0], RZ ;  /* 0x0001b0ff01007387 */ /* 0x0007e20000100800 */
[----:B------:R-:W-:Y:S01]  /*0060*/  UMOV UR4, 0x400 ;  /* 0x0000040000047882 */ /* 0x000fe20000000000 */
[----:B------:R-:W4:Y:S03]  /*0070*/  LDCU.64 UR74, c[0x0][0x358] ;  /* 0x00006b00ff4a77ac */ /* 0x000f260008000a00 */
[----:B------:R-:W5:Y:S01]  /*0080*/  S2UR UR6, SR_CgaCtaId ;  /* 0x00000000000679c3 */ /* 0x000f620000008800 */
[----:B------:R3:W-:Y:S04]  /*0090*/  STL [R1+0x1b4], RZ ;  /* 0x0001b4ff01007387 */ /* 0x0007e80000100800 */
[----:B------:R3:W-:Y:S04]  /*00a0*/  STL [R1+0x1b8], RZ ;  /* 0x0001b8ff01007387 */ /* 0x0007e80000100800 */
[----:B------:R3:W-:Y:S01]  /*00b0*/  STL [R1+0x1bc], RZ ;  /* 0x0001bcff01007387 */ /* 0x0007e20000100800 */
[----:B--2---:R-:W-:-:S03]  /*00c0*/  UIADD3 UR7, UPT, UPT, UR7, 0x1f, URZ ;  /* 0x0000001f07077890 */ /* 0x004fc6000fffe0ff */
[----:B------:R3:W-:Y:S01]  /*00d0*/  STL [R1+0x200], RZ ;  /* 0x000200ff01007387 */ /* 0x0007e20000100800 */
[----:B0-----:R-:W-:-:S03]  /*00e0*/  VIADD R0, R27, 0x1ff ;  /* 0x000001ff1b007836 */ /* 0x001fc60000000000 */
[----:B------:R3:W-:Y:S01]  /*00f0*/  STL [R1+0x204], RZ ;  /* 0x000204ff01007387 */ /* 0x0007e20000100800 */
[----:B------:R-:W-:-:S03]  /*0100*/  UISETP.GE.AND UP0, UPT, UR7, 0x20, UPT ;  /* 0x000000200700788c */ /* 0x000fc6000bf06270 */
[----:B------:R3:W-:Y:S01]  /*0110*/  STL [R1+0x208], RZ ;  /* 0x000208ff01007387 */ /* 0x0007e20000100800 */
[----:B------:R-:W-:Y:S01]  /*0120*/  SHF.R.S32.HI R3, RZ, 0x1f, R0 ;  /* 0x0000001fff037819 */ /* 0x000fe20000011400 */
[----:B-----5:R-:W-:Y:S02]  /*0130*/  ULEA UR4, UR6, UR4, 0x18 ;  /* 0x0000000406047291 */ /* 0x020fe4000f8ec0ff */
[----:B------:R3:W-:Y:S01]  /*0140*/  STL [R1+0x20c], RZ ;  /* 0x00020cff01007387 */ /* 0x0007e20000100800 */
[----:B------:R-:W-:-:S03]  /*0150*/  LEA.HI R3, R3, R0, RZ, 0x9 ;  /* 0x0000000003037211 */ /* 0x000fc600078f48ff */
[----:B------:R3:W-:Y:S01]  /*0160*/  STL [R1+0x220], RZ ;  /* 0x000220ff01007387 */ /* 0x0007e20000100800 */
[----:B------:R-:W-:-:S03]  /*0170*/  SHF.R.S32.HI R0, RZ, 0x9, R3 ;  /* 0x00000009ff007819 */ /* 0x000fc60000011403 */
[----:B------:R3:W-:Y:S02]  /*0180*/  STL [R1+0x224], RZ ;  /* 0x000224ff01007387 */ /* 0x0007e40000100800 */
[----:B------:R-:W-:Y:S02]  /*0190*/  IMAD.SHL.U32 R0, R0, 0x8, RZ ;  /* 0x0000000800007824 */ /* 0x000fe400078e00ff */
[----:B------:R3:W-:Y:S03]  /*01a0*/  STL [R1+0x228], RZ ;  /* 0x000228ff01007387 */ /* 0x0007e60000100800 */
[-C--:B------:R-:W-:Y:S01]  /*01b0*/  IABS R7, R0.reuse ;  /* 0x0000000000077213 */ /* 0x080fe20000000000 */
[----:B------:R3:W-:Y:S01]  /*01c0*/  STL [R1+0x22c], RZ ;  /* 0x00022cff01007387 */ /* 0x0007e20000100800 */
[----:B------:R-:W-:Y:S02]  /*01d0*/  IABS R10, R0 ;  /* 0x00000000000a7213 */ /* 0x000fe40000000000 */
[----:B------:R-:W0:Y:S01]  /*01e0*/  I2F.RP R2, R7 ;  /* 0x0000000700027306 */ /* 0x000e220000209400 */
[----:B------:R3:W-:Y:S04]  /*01f0*/  STL [R1+0x240], RZ ;  /* 0x000240ff01007387 */ /* 0x0007e80000100800 */
[----:B------:R3:W-:Y:S04]  /*0200*/  STL [R1+0x244], RZ ;  /* 0x000244ff01007387 */ /* 0x0007e80000100800 */
[----:B------:R3:W-:Y:S04]  /*0210*/  STL [R1+0x248], RZ ;  /* 0x000248ff01007387 */ /* 0x0007e80000100800 */
[----:B------:R3:W-:Y:S01]  /*0220*/  STL [R1+0x24c], RZ ;  /* 0x00024cff01007387 */ /* 0x0007e20000100800 */
[----:B0-----:R-:W0:Y:S03]  /*0230*/  MUFU.RCP R2, R2 ;  /* 0x0000000200027308 */ /* 0x001e260000001000 */
[----:B------:R3:W-:Y:S04]  /*0240*/  STL [R1+0x260], RZ ;  /* 0x000260ff01007387 */ /* 0x0007e80000100800 */
[----:B------:R3:W-:Y:S04]  /*0250*/  STL [R1+0x264], RZ ;  /* 0x000264ff01007387 */ /* 0x0007e80000100800 */
[----:B------:R3:W-:Y:S04]  /*0260*/  STL [R1+0x268], RZ ;  /* 0x000268ff01007387 */ /* 0x0007e80000100800 */
[----:B------:R3:W-:Y:S01]  /*0270*/  STL [R1+0x26c], RZ ;  /* 0x00026cff01007387 */ /* 0x0007e20000100800 */
[----:B0-----:R-:W-:-:S03]  /*0280*/  VIADD R4, R2, 0xffffffe ;  /* 0x0ffffffe02047836 */ /* 0x001fc60000000000 */
[----:B------:R3:W-:Y:S01]  /*0290*/  STL [R1+0x280], RZ ;  /* 0x000280ff01007387 */ /* 0x0007e20000100800 */
[----:B------:R-:W-:Y:S01]  /*02a0*/  IMAD.MOV R2, RZ, RZ, -R10 ;  /* 0x000000ffff027224 */ /* 0x000fe200078e0a0a */
[----:B------:R0:W2:Y:S02]  /*02b0*/  F2I.FTZ.U32.TRUNC.NTZ R5, R4 ;  /* 0x0000000400057305 */ /* 0x0000a4000021f000 */
[----:B------:R3:W-:Y:S04]  /*02c0*/  STL [R1+0x284], RZ ;  /* 0x000284ff01007387 */ /* 0x0007e80000100800 */
[----:B------:R3:W-:Y:S04]  /*02d0*/  STL [R1+0x288], RZ ;  /* 0x000288ff01007387 */ /* 0x0007e80000100800 */
[----:B------:R3:W-:Y:S01]  /*02e0*/  STL [R1+0x28c], RZ ;  /* 0x00028cff01007387 */ /* 0x0007e20000100800 */
[----:B0-----:R-:W-:-:S03]  /*02f0*/  IMAD.MOV.U32 R4, RZ, RZ, RZ ;  /* 0x000000ffff047224 */ /* 0x001fc600078e00ff */
[----:B------:R3:W-:Y:S01]  /*0300*/  STL [R1+0x2a0], RZ ;  /* 0x0002a0ff01007387 */ /* 0x0007e20000100800 */
[----:B--2---:R-:W-:-:S03]  /*0310*/  IMAD.MOV R6, RZ, RZ, -R5 ;  /* 0x000000ffff067224 */ /* 0x004fc600078e0a05 */
[----:B------:R3:W-:Y:S01]  /*0320*/  STL [R1+0x2a4], RZ ;  /* 0x0002a4ff01007387 */ /* 0x0007e20000100800 */
[----:B------:R-:W-:-:S03]  /*0330*/  IMAD R9, R6, R7, RZ ;  /* 0x0000000706097224 */ /* 0x000fc600078e02ff */
[----:B------:R3:W-:Y:S01]  /*0340*/  STL [R1+0x2a8], RZ ;  /* 0x0002a8ff01007387 */ /* 0x0007e20000100800 */
[----:B------:R-:W-:-:S03]  /*0350*/  IMAD.HI.U32 R5, R5, R9, R4 ;  /* 0x0000000905057227 */ /* 0x000fc600078e0004 */
[----:B------:R3:W-:Y:S04]  /*0360*/  STL [R1+0x2ac], RZ ;  /* 0x0002acff01007387 */ /* 0x0007e80000100800 */
        /* <DEDUP_REMOVED lines=688> */
[----:B------:R3:W-:Y:S01]  /*2e70*/  STL [R1+0x8a0], RZ ;  /* 0x0008a0ff01007387 */ /* 0x0007e20000100800 */
[----:B------:R-:W0:Y:S03]  /*2e80*/  S2R R3, SR_CTAID.X ;  /* 0x0000000000037919 */ /* 0x000e260000002500 */
        /* <DEDUP_REMOVED lines=8> */
[----:B0-----:R-:W-:-:S03]  /*2f10*/  IABS R8, R3 ;  /* 0x0000000300087213 */ /* 0x001fc60000000000 */
[----:B------:R3:W-:Y:S02]  /*2f20*/  STL [R1+0x884], RZ ;  /* 0x000884ff01007387 */ /* 0x0007e40000100800 */
[----:B------:R-:W-:Y:S02]  /*2f30*/  IMAD.MOV.U32 R6, RZ, RZ, R8 ;  /* 0x000000ffff067224 */ /* 0x000fe400078e0008 */
[----:B------:R3:W-:Y:S02]  /*2f40*/  STL [R1+0x888], RZ ;  /* 0x000888ff01007387 */ /* 0x0007e40000100800 */
[----:B------:R-:W-:Y:S02]  /*2f50*/  IMAD.HI.U32 R5, R5, R6, RZ ;  /* 0x0000000605057227 */ /* 0x000fe400078e00ff */
[----:B------:R3:W-:Y:S02]  /*2f60*/  STL [R1+0x88c], RZ ;  /* 0x00088cff01007387 */ /* 0x0007e40000100800 */
[----:B------:R-:W-:-:S02]  /*2f70*/  IMAD R2, R5, R2, R6 ;  /* 0x0000000205027224 */ /* 0x000fc400078e0206 */
[----:B------:R3:W-:Y:S03]  /*2f80*/  STL [R1+0x870], RZ ;  /* 0x000870ff01007387 */ /* 0x0007e60000100800 */
[----:B------:R-:W-:Y:S01]  /*2f90*/  ISETP.GT.U32.AND P1, PT, R7, R2, PT ;  /* 0x000000020700720c */ /* 0x000fe20003f24070 */
[----:B------:R3:W-:Y:S04]  /*2fa0*/  STL [R1+0x874], RZ ;  /* 0x000874ff01007387 */ /* 0x0007e80000100800 */
[----:B------:R3:W-:Y:S04]  /*2fb0*/  STL [R1+0x878], RZ ;  /* 0x000878ff01007387 */ /* 0x0007e80000100800 */
[----:B------:R3:W-:Y:S04]  /*2fc0*/  STL [R1+0x87c], RZ ;  /* 0x00087cff01007387 */ /* 0x0007e80000100800 */
[----:B------:R3:W-:Y:S01]  /*2fd0*/  STL [R1+0x860], RZ ;  /* 0x000860ff01007387 */ /* 0x0007e20000100800 */
[----:B------:R-:W-:-:S02]  /*2fe0*/  @!P1 IMAD.IADD R2, R2, 0x1, -R7 ;  /* 0x0000000102029824 */ /* 0x000fc400078e0a07 */
[----:B------:R-:W-:Y:S01]  /*2ff0*/  @!P1 VIADD R5, R5, 0x1 ;  /* 0x0000000105059836 */ /* 0x000fe20000000000 */
[----:B------:R3:W-:Y:S01]  /*3000*/  STL [R1+0x864], RZ ;  /* 0x000864ff01007387 */ /* 0x0007e20000100800 */
[----:B------:R-:W-:Y:S02]  /*3010*/  ISETP.NE.AND P1, PT, R0, RZ, PT ;  /* 0x000000ff0000720c */ /* 0x000fe40003f25270 */
[----:B------:R-:W-:Y:S01]  /*3020*/  ISETP.GE.U32.AND P0, PT, R2, R7, PT ;  /* 0x000000070200720c */ /* 0x000fe20003f06070 */
[----:B------:R3:W-:Y:S01]  /*3030*/  STL [R1+0x868], RZ ;  /* 0x000868ff01007387 */ /* 0x0007e20000100800 */
[----:B------:R-:W-:-:S03]  /*3040*/  LOP3.LUT R2, R3, R0, RZ, 0x3c, !PT ;  /* 0x0000000003027212 */ /* 0x000fc600078e3cff */
[----:B------:R3:W-:Y:S01]  /*3050*/  STL [R1+0x86c], RZ ;  /* 0x00086cff01007387 */ /* 0x0007e20000100800 */
[----:B------:R-:W-:Y:S01]  /*3060*/  ISETP.GE.AND P2, PT, R2, RZ, PT ;  /* 0x000000ff0200720c */ /* 0x000fe20003f46270 */
[----:B------:R-:W-:Y:S02]  /*3070*/  VIADD R2, R26, 0x7f ;  /* 0x0000007f1a027836 */ /* 0x000fe40000000000 */
[----:B------:R3:W-:Y:S04]  /*3080*/  STL [R1+0x850], RZ ;  /* 0x000850ff01007387 */ /* 0x0007e80000100800 */
[----:B------:R3:W-:Y:S01]  /*3090*/  STL [R1+0x854], RZ ;  /* 0x000854ff01007387 */ /* 0x0007e20000100800 */
[----:B------:R-:W-:-:S03]  /*30a0*/  @P0 VIADD R5, R5, 0x1 ;  /* 0x0000000105050836 */ /* 0x000fc60000000000 */
[----:B------:R3:W-:Y:S01]  /*30b0*/  STL [R1+0x858], RZ ;  /* 0x000858ff01007387 */ /* 0x0007e20000100800 */
[----:B------:R-:W-:Y:S01]  /*30c0*/  IMAD.MOV.U32 R4, RZ, RZ, R5 ;  /* 0x000000ffff047224 */ /* 0x000fe200078e0005 */
[----:B------:R-:W-:Y:S02]  /*30d0*/  SHF.R.S32.HI R5, RZ, 0x1f, R2 ;  /* 0x0000001fff057819 */ /* 0x000fe40000011402 */
[----:B------:R3:W-:Y:S01]  /*30e0*/  STL [R1+0x85c], RZ ;  /* 0x00085cff01007387 */ /* 0x0007e20000100800 */
[----:B------:R-:W-:Y:S01]  /*30f0*/  @!P2 IMAD.MOV R4, RZ, RZ, -R4 ;  /* 0x000000ffff04a224 */ /* 0x000fe200078e0a04 */
[----:B------:R-:W-:Y:S02]  /*3100*/  @!P1 LOP3.LUT R4, RZ, R0, RZ, 0x33, !PT ;  /* 0x00000000ff049212 */ /* 0x000fe400078e33ff */
[----:B------:R3:W-:Y:S01]  /*3110*/  STL [R1+0x840], RZ ;  /* 0x000840ff01007387 */ /* 0x0007e20000100800 */
[----:B------:R-:W-:Y:S02]  /*3120*/  LEA.HI R5, R5, R2, RZ, 0x7 ;  /* 0x0000000205057211 */ /* 0x000fe400078f38ff */
[----:B------:R-:W-:Y:S01]  /*3130*/  IMAD.SHL.U32 R2, R4, 0x8, RZ ;  /* 0x0000000804027824 */ /* 0x000fe200078e00ff */
[----:B------:R3:W-:Y:S01]  /*3140*/  STL [R1+0x844], RZ ;  /* 0x000844ff01007387 */ /* 0x0007e20000100800 */
[----:B------:R-:W-:-:S03]  /*3150*/  IMAD.MOV R4, RZ, RZ, -R4 ;  /* 0x000000ffff047224 */ /* 0x000fc600078e0a04 */
[----:B------:R3:W-:Y:S01]  /*3160*/  STL [R1+0x848], RZ ;  /* 0x000848ff01007387 */ /* 0x0007e20000100800 */
[----:B------:R-:W-:Y:S01]  /*3170*/  LEA.HI.SX32 R5, R5, -R2, 0x19 ;  /* 0x8000000205057211 */ /* 0x000fe200078fcaff */
[----:B------:R-:W-:Y:S02]  /*3180*/  IMAD R11, R0, R4, R3 ;  /* 0x00000004000b7224 */ /* 0x000fe400078e0203 */
[----:B------:R3:W-:Y:S01]  /*3190*/  STL [R1+0x84c], RZ ;  /* 0x00084cff01007387 */ /* 0x0007e20000100800 */
[----:B------:R-:W-:Y:S01]  /*31a0*/  VIMNMX R6, PT, PT, R5, 0x8, PT ;  /* 0x0000000805067848 */ /* 0x000fe20003fe0100 */
[----:B------:R-:W-:Y:S02]  /*31b0*/  IMAD.MOV.U32 R4, RZ, RZ, RZ ;  /* 0x000000ffff047224 */ /* 0x000fe400078e00ff */
[----:B------:R3:W-:Y:S01]  /*31c0*/  STL [R1+0x830], RZ ;  /* 0x000830ff01007387 */ /* 0x0007e20000100800 */
[-C--:B------:R-:W-:Y:S02]  /*31d0*/  IABS R8, R6.reuse ;  /* 0x0000000600087213 */ /* 0x080fe40000000000 */
[----:B------:R-:W-:Y:S01]  /*31e0*/  IABS R0, R6 ;  /* 0x0000000600007213 */ /* 0x000fe20000000000 */
[----:B------:R3:W-:Y:S01]  /*31f0*/  STL [R1+0x834], RZ ;  /* 0x000834ff01007387 */ /* 0x0007e20000100800 */
[----:B------:R-:W0:Y:S03]  /*3200*/  I2F.RP R7, R8 ;  /* 0x0000000800077306 */ /* 0x000e260000209400 */
        /* <DEDUP_REMOVED lines=10> */
[----:B------:R3:W-:Y:S04]  /*32b0*/  STL [R1+0x818], RZ ;  /* 0x000818ff01007387 */ /* 0x0007e80000100800 */
[----:B------:R3:W-:Y:S01]  /*32c0*/  STL [R1+0x81c], RZ ;  /* 0x00081cff01007387 */ /* 0x0007e20000100800 */
[----:B------:R-:W0:Y:S03]  /*32d0*/  F2I.FTZ.U32.TRUNC.NTZ R5, R5 ;  /* 0x0000000500057305 */ /* 0x000e26000021f000 */
[----:B------:R3:W-:Y:S04]  /*32e0*/  STL [R1+0x800], RZ ;  /* 0x000800ff01007387 */ /* 0x0007e80000100800 */
[----:B------:R3:W-:Y:S04]  /*32f0*/  STL [R1+0x804], RZ ;  /* 0x000804ff01007387 */ /* 0x0007e80000100800 */
[----:B------:R3:W-:Y:S04]  /*3300*/  STL [R1+0x808], RZ ;  /* 0x000808ff01007387 */ /* 0x0007e80000100800 */
[----:B------:R3:W-:Y:S01]  /*3310*/  STL [R1+0x80c], RZ ;  /* 0x00080cff01007387 */ /* 0x0007e20000100800 */
[----:B0-----:R-:W-:-:S03]  /*3320*/  IMAD.MOV R9, RZ, RZ, -R5 ;  /* 0x000000ffff097224 */ /* 0x001fc600078e0a05 */
[----:B------:R3:W-:Y:S01]  /*3330*/  STL [R1+0x7f0], RZ ;  /* 0x0007f0ff01007387 */ /* 0x0007e20000100800 */
[----:B------:R-:W-:Y:S01]  /*3340*/  IMAD.MOV.U32 R3, RZ, RZ, R9 ;  /* 0x000000ffff037224 */ /* 0x000fe200078e0009 */
[----:B------:R-:W-:Y:S02]  /*3350*/  IABS R9, R11 ;  /* 0x0000000b00097213 */ /* 0x000fe40000000000 */
[----:B------:R3:W-:Y:S01]  /*3360*/  STL [R1+0x7f4], RZ ;  /* 0x0007f4ff01007387 */ /* 0x0007e20000100800 */
[----:B------:R-:W-:-:S03]  /*3370*/  IMAD R3, R3, R8, RZ ;  /* 0x0000000803037224 */ /* 0x000fc600078e02ff */
[----:B------:R3:W-:Y:S01]  /*3380*/  STL [R1+0x7f8], RZ ;  /* 0x0007f8ff01007387 */ /* 0x0007e20000100800 */
[----:B------:R-:W-:-:S03]  /*3390*/  IMAD.HI.U32 R4, R5, R3, R4 ;  /* 0x0000000305047227 */ /* 0x000fc600078e0004 */
[----:B------:R3:W-:Y:S01]  /*33a0*/  STL [R1+0x7fc], RZ ;  /* 0x0007fcff01007387 */ /* 0x0007e20000100800 */
[----:B------:R-:W-:Y:S02]  /*33b0*/  IMAD.MOV R3, RZ, RZ, -R0 ;  /* 0x000000ffff037224 */ /* 0x000fe400078e0a00 */
[----:B------:R-:W-:Y:S01]  /*33c0*/  IMAD.HI.U32 R0, R4, R9, RZ ;  /* 0x0000000904007227 */ /* 0x000fe200078e00ff */
[----:B------:R3:W-:Y:S01]  /*33d0*/  STL [R1+0x590], RZ ;  /* 0x000590ff01007387 */ /* 0x0007e20000100800 */
[----:B-1----:R-:W-:Y:S02]  /*33e0*/  LOP3.LUT R4, R12, 0x20, RZ, 0xc0, !PT ;  /* 0x000000200c047812 */ /* 0x002fe400078ec0ff */
[----:B------:R-:W-:Y:S01]  /*33f0*/  IMAD R3, R0, R3, R9 ;  /* 0x0000000300037224 */ /* 0x000fe200078e0209 */
[----:B------:R3:W-:Y:S01]  /*3400*/  STL [R1+0x594], RZ ;  /* 0x000594ff01007387 */ /* 0x0007e20000100800 */
[----:B------:R-:W-:-:S03]  /*3410*/  R2UR UR5, R4 ;  /* 0x00000000040572ca */ /* 0x000fc600000e0000 */
[----:B------:R3:W-:Y:S01]  /*3420*/  STL [R1+0x598], RZ ;  /* 0x000598ff01007387 */ /* 0x0007e20000100800 */
[----:B------:R-:W-:-:S03]  /*3430*/  ISETP.GT.U32.AND P1, PT, R8, R3, PT ;  /* 0x000000030800720c */ /* 0x000fc60003f24070 */
[----:B------:R3:W-:Y:S04]  /*3440*/  STL [R1+0x59c], RZ ;  /* 0x00059cff01007387 */ /* 0x0007e80000100800 */
[----:B------:R3:W-:Y:S04]  /*3450*/  STL [R1+0x7e0], RZ ;  /* 0x0007e0ff01007387 */ /* 0x0007e80000100800 */
[----:B------:R3:W-:Y:S02]  /*3460*/  STL [R1+0x7e4], RZ ;  /* 0x0007e4ff01007387 */ /* 0x0007e40000100800 */
[----:B------:R-:W-:-:S02]  /*3470*/  @!P1 IMAD.IADD R3, R3, 0x1, -R8 ;  /* 0x0000000103039824 */ /* 0x000fc400078e0a08 */
[----:B------:R3:W-:Y:S01]  /*3480*/  STL [R1+0x7e8], RZ ;  /* 0x0007e8ff01007387 */ /* 0x0007e20000100800 */
[----:B------:R-:W-:Y:S01]  /*3490*/  @!P1 VIADD R0, R0, 0x1 ;  /* 0x0000000100009836 */ /* 0x000fe20000000000 */
[----:B------:R-:W-:Y:S02]  /*34a0*/  ISETP.NE.AND P1, PT, R6, RZ, PT ;  /* 0x000000ff0600720c */ /* 0x000fe40003f25270 */
[----:B------:R3:W-:Y:S01]  /*34b0*/  STL [R1+0x7ec], RZ ;  /* 0x0007ecff01007387 */ /* 0x0007e20000100800 */
[----:B------:R-:W-:Y:S02]  /*34c0*/  ISETP.GE.U32.AND P0, PT, R3, R8, PT ;  /* 0x000000080300720c */ /* 0x000fe40003f06070 */
[----:B------:R-:W-:Y:S01]  /*34d0*/  LOP3.LUT R3, R11, R6, RZ, 0x3c, !PT ;  /* 0x000000060b037212 */ /* 0x000fe200078e3cff */
[----:B------:R3:W-:Y:S03]  /*34e0*/  STL [R1+0x7d0], RZ ;  /* 0x0007d0ff01007387 */ /* 0x0007e60000100800 */
[----:B------:R-:W-:Y:S01]  /*34f0*/  ISETP.GE.AND P2, PT, R3, RZ, PT ;  /* 0x000000ff0300720c */ /* 0x000fe20003f46270 */
[----:B------:R3:W-:Y:S04]  /*3500*/  STL [R1+0x7d4], RZ ;  /* 0x0007d4ff01007387 */ /* 0x0007e80000100800 */
[----:B------:R3:W-:Y:S02]  /*3510*/  STL [R1+0x7d8], RZ ;  /* 0x0007d8ff01007387 */ /* 0x0007e40000100800 */
[----:B------:R-:W-:-:S02]  /*3520*/  @P0 VIADD R0, R0, 0x1 ;  /* 0x0000000100000836 */ /* 0x000fc40000000000 */
[----:B------:R3:W-:Y:S04]  /*3530*/  STL [R1+0x7dc], RZ ;  /* 0x0007dcff01007387 */ /* 0x0007e80000100800 */
[----:B------:R3:W-:Y:S01]  /*3540*/  STL [R1+0x7c0], RZ ;  /* 0x0007c0ff01007387 */ /* 0x0007e20000100800 */
[----:B------:R-:W-:Y:S01]  /*3550*/  @!P2 IMAD.MOV R0, RZ, RZ, -R0 ;  /* 0x000000ffff00a224 */ /* 0x000fe200078e0a00 */
[----:B------:R-:W-:Y:S02]  /*3560*/  @!P1 LOP3.LUT R0, RZ, R6, RZ, 0x33, !PT ;  /* 0x00000006ff009212 */ /* 0x000fe400078e33ff */
[----:B------:R3:W-:Y:S03]  /*3570*/  STL [R1+0x7c4], RZ ;  /* 0x0007c4ff01007387 */ /* 0x0007e60000100800 */
[----:B------:R-:W-:Y:S01]  /*3580*/  IMAD.MOV R3, RZ, RZ, -R0 ;  /* 0x000000ffff037224 */ /* 0x000fe200078e0a00 */
[----:B------:R3:W-:Y:S01]  /*3590*/  STL [R1+0x7c8], RZ ;  /* 0x0007c8ff01007387 */ /* 0x0007e20000100800 */
[----:B------:R-:W-:-:S02]  /*35a0*/  IMAD.SHL.U32 R5, R0, 0x200, RZ ;  /* 0x0000020000057824 */ /* 0x000fc400078e00ff */
[----:B------:R-:W-:Y:S01]  /*35b0*/  IMAD R3, R6, R3, R11 ;  /* 0x0000000306037224 */ /* 0x000fe200078e020b */
[----:B------:R3:W-:Y:S03]  /*35c0*/  STL [R1+0x7cc], RZ ;  /* 0x0007ccff01007387 */ /* 0x0007e60000100800 */
[----:B------:R-:W-:Y:S01]  /*35d0*/  IMAD.IADD R2, R2, 0x1, R3 ;  /* 0x0000000102027824 */ /* 0x000fe200078e0203 */
[----:B------:R3:W-:Y:S01]  /*35e0*/  STL [R1+0x7b0], RZ ;  /* 0x0007b0ff01007387 */ /* 0x0007e20000100800 */
[----:B------:R-:W-:-:S03]  /*35f0*/  LOP3.LUT R3, R12, 0x3f, RZ, 0xc0, !PT ;  /* 0x0000003f0c037812 */ /* 0x000fc600078ec0ff */
[----:B------:R3:W-:Y:S02]  /*3600*/  STL [R1+0x7b4], RZ ;  /* 0x0007b4ff01007387 */ /* 0x0007e40000100800 */
[----:B------:R-:W-:Y:S02]  /*3610*/  IMAD R2, R2, 0x80, R3 ;  /* 0x0000008002027824 */ /* 0x000fe400078e0203 */
[----:B------:R3:W-:Y:S02]  /*3620*/  STL [R1+0x7b8], RZ ;  /* 0x0007b8ff01007387 */ /* 0x0007e40000100800 */
[----:B------:R-:W-:Y:S02]  /*3630*/  VIADD R0, R2, 0x40 ;  /* 0x0000004002007836 */ /* 0x000fe40000000000 */
        /* <DEDUP_REMOVED lines=186> */
[----:B------:R3:W-:Y:S04]  /*41e0*/  STL [R1+0xa0], R5 ;  /* 0x0000a00501007387 */ /* 0x0007e80000100800 */
[----:B------:R3:W-:Y:S04]  /*41f0*/  STL [R1+0xa4], R2 ;  /* 0x0000a40201007387 */ /* 0x0007e80000100800 */
        /* <DEDUP_REMOVED lines=55> */
[----:B------:R3:W-:Y:S01]  /*4570*/  STL [R1+0xa8], R0 ;  /* 0x0000a80001007387 */ /* 0x0007e20000100800 */
[----:B----4-:R-:W-:Y:S05]  /*4580*/  BRA.U !UP0, `(.L_x_0) ;  /* 0x000004f108707547 */ /* 0x010fea000b800000 */
[----:B------:R-:W-:Y:S01]  /*4590*/  IABS R15, R27 ;  /* 0x0000001b000f7213 */ /* 0x000fe20000000000 */
[----:B------:R-:W-:Y:S01]  /*45a0*/  IMAD.U32 R7, RZ, RZ, UR5 ;  /* 0x00000005ff077e24 */ /* 0x000fe2000f8e00ff */
[----:B------:R-:W-:Y:S01]  /*45b0*/  STL [R1+0x209c], R27 ;  /* 0x00209c1b01007387 */ /* 0x000fe20000100800 */
[----:B------:R-:W0:Y:S01]  /*45c0*/  LDCU UR6, c[0x0][0x3ac] ;  /* 0x00007580ff0677ac */ /* 0x000e220008000800 */
[----:B---3--:R-:W1:Y:S02]  /*45d0*/  I2F.RP R0, R15 ;  /* 0x0000000f00007306 */ /* 0x008e640000209400 */
[----:B------:R-:W-:Y:S01]  /*45e0*/  LEA.HI R7, R7, R5, RZ, 0x1b ;  /* 0x0000000507077211 */ /* 0x000fe200078fd8ff */
[----:B------:R-:W2:Y:S04]  /*45f0*/  LDCU.64 UR8, c[0x0][0x388] ;  /* 0x00007100ff0877ac */ /* 0x000ea80008000a00 */
[C---:B------:R-:W-:Y:S01]  /*4600*/  VIADD R5, R7.reuse, 0x1fe ;  /* 0x000001fe07057836 */ /* 0x040fe20000000000 */
[----:B------:R-:W3:Y:S01]  /*4610*/  LDCU UR10, c[0x0][0x3b0] ;  /* 0x00007600ff0a77ac */ /* 0x000ee20008000800 */
[----:B------:R-:W-:-:S02]  /*4620*/  VIADD R9, R7, 0x1fa ;  /* 0x000001fa07097836 */ /* 0x000fc40000000000 */
[C---:B------:R-:W-:Y:S01]  /*4630*/  VIADD R10, R7.reuse, 0x1f8 ;  /* 0x000001f8070a7836 */ /* 0x040fe20000000000 */
[----:B------:R-:W-:Y:S01]  /*4640*/  IABS R8, R5 ;  /* 0x0000000500087213 */ /* 0x000fe20000000000 */
[----:B------:R-:W-:Y:S01]  /*4650*/  VIADD R17, R7, 0x1f6 ;  /* 0x000001f607117836 */ /* 0x000fe20000000000 */
[----:B------:R-:W-:Y:S01]  /*4660*/  ISETP.GE.AND P4, PT, R5, RZ, PT ;  /* 0x000000ff0500720c */ /* 0x000fe20003f86270 */
[----:B-1----:R-:W1:Y:S01]  /*4670*/  MUFU.RCP R0, R0 ;  /* 0x0000000000007308 */ /* 0x002e620000001000 */
[----:B------:R-:W-:Y:S01]  /*4680*/  IABS R13, R10 ;  /* 0x0000000a000d7213 */ /* 0x000fe20000000000 */
[----:B------:R-:W4:Y:S01]  /*4690*/  LDCU UR11, c[0x0][0x3a4] ;  /* 0x00007480ff0b77ac */ /* 0x000f220008000800 */
[----:B------:R-:W-:Y:S02]  /*46a0*/  IABS R16, R17 ;  /* 0x0000001100107213 */ /* 0x000fe40000000000 */
[----:B------:R-:W-:Y:S01]  /*46b0*/  ISETP.GE.AND P2, PT, R9, RZ, PT ;  /* 0x000000ff0900720c */ /* 0x000fe20003f46270 */
[----:B------:R-:W5:Y:S01]  /*46c0*/  LDCU UR12, c[0x0][0x3a8] ;  /* 0x00007500ff0c77ac */ /* 0x000f620008000800 */
[----:B-1----:R-:W-:Y:S01]  /*46d0*/  VIADD R2, R0, 0xffffffe ;  /* 0x0ffffffe00027836 */ /* 0x002fe20000000000 */
[----:B------:R-:W-:-:S03]  /*46e0*/  LOP3.LUT R0, R12, 0x3, RZ, 0xc0, !PT ;  /* 0x000000030c007812 */ /* 0x000fc600078ec0ff */
[----:B------:R1:W0:Y:S02]  /*46f0*/  F2I.FTZ.U32.TRUNC.NTZ R3, R2 ;  /* 0x0000000200037305 */ /* 0x000224000021f000 */
[----:B------:R-:W-:Y:S02]  /*4700*/  IMAD R0, R0, 0x220, RZ ;  /* 0x0000022000007824 */ /* 0x000fe400078e02ff */
[----:B-1----:R-:W-:Y:S02]  /*4710*/  IMAD.MOV.U32 R2, RZ, RZ, RZ ;  /* 0x000000ffff027224 */ /* 0x002fe400078e00ff */
[----:B0-----:R-:W-:-:S04]  /*4720*/  IMAD.MOV R4, RZ, RZ, -R3 ;  /* 0x000000ffff047224 */ /* 0x001fc800078e0a03 */
[----:B------:R-:W-:Y:S01]  /*4730*/  IMAD R11, R4, R15, RZ ;  /* 0x0000000f040b7224 */ /* 0x000fe200078e02ff */
[----:B------:R-:W-:Y:S01]  /*4740*/  SHF.R.U32.HI R4, RZ, 0x2, R12 ;  /* 0x00000002ff047819 */ /* 0x000fe2000001160c */
[----:B------:R-:W-:Y:S02]  /*4750*/  VIADD R12, R7, 0x1fc ;  /* 0x000001fc070c7836 */ /* 0x000fe40000000000 */
[----:B------:R-:W-:Y:S01]  /*4760*/  IMAD.HI.U32 R11, R3, R11, R2 ;  /* 0x0000000b030b7227 */ /* 0x000fe200078e0002 */
[----:B------:R-:W-:Y:S02]  /*4770*/  SGXT.U32 R3, R4, 0x3 ;  /* 0x000000030403781a */ /* 0x000fe40000000000 */
[----:B------:R-:W-:Y:S02]  /*4780*/  IABS R6, R12 ;  /* 0x0000000c00067213 */ /* 0x000fe40000000000 */
[----:B------:R-:W-:Y:S01]  /*4790*/  LOP3.LUT R0, R0, R3, RZ, 0xfc, !PT ;  /* 0x0000000300007212 */ /* 0x000fe200078efcff */
[----:B------:R-:W-:Y:S01]  /*47a0*/  IMAD.HI.U32 R2, R11, R8, RZ ;  /* 0x000000080b027227 */ /* 0x000fe200078e00ff */
[----:B------:R-:W-:-:S02]  /*47b0*/  IABS R4, R9 ;  /* 0x0000000900047213 */ /* 0x000fc40000000000 */
[----:B------:R-:W-:Y:S01]  /*47c0*/  ISETP.GE.AND P5, PT, R12, RZ, PT ;  /* 0x000000ff0c00720c */ /* 0x000fe20003fa6270 */
[----:B------:R-:W-:Y:S01]  /*47d0*/  IMAD.HI.U32 R3, R11, R6, RZ ;  /* 0x000000060b037227 */ /* 0x000fe200078e00ff */
[----:B------:R0:W-:Y:S03]  /*47e0*/  STL [R1+0x1fb8], R0 ;  /* 0x001fb80001007387 */ /* 0x0001e60000100800 */
[----:B------:R-:W-:Y:S02]  /*47f0*/  IMAD.MOV R5, RZ, RZ, -R2 ;  /* 0x000000ffff057224 */ /* 0x000fe400078e0a02 */
[----:B------:R-:W-:Y:S02]  /*4800*/  IMAD.MOV R3, RZ, RZ, -R3 ;  /* 0x000000ffff037224 */ /* 0x000fe400078e0a03 */
[C---:B------:R-:W-:Y:S02]  /*4810*/  IMAD R8, R15.reuse, R5, R8 ;  /* 0x000000050f087224 */ /* 0x040fe400078e0208 */
[----:B------:R-:W-:-:S02]  /*4820*/  IMAD R6, R15, R3, R6 ;  /* 0x000000030f067224 */ /* 0x000fc400078e0206 */
[----:B------:R-:W-:Y:S01]  /*4830*/  IMAD.HI.U32 R2, R11, R4, RZ ;  /* 0x000000040b027227 */ /* 0x000fe200078e00ff */
[C---:B------:R-:W-:Y:S02]  /*4840*/  ISETP.GT.U32.AND P1, PT, R15.reuse, R8, PT ;  /* 0x000000080f00720c */ /* 0x040fe40003f24070 */
[C---:B------:R-:W-:Y:S01]  /*4850*/  ISETP.GT.U32.AND P6, PT, R15.reuse, R6, PT ;  /* 0x000000060f00720c */ /* 0x040fe20003fc4070 */
[----:B------:R-:W-:Y:S02]  /*4860*/  IMAD.MOV R12, RZ, RZ, -R2 ;  /* 0x000000ffff0c7224 */ /* 0x000fe400078e0a02 */
[----:B------:R-:W-:Y:S02]  /*4870*/  IMAD.MOV.U32 R2, RZ, RZ, R13 ;  /* 0x000000ffff027224 */ /* 0x000fe400078e000d */
[----:B------:R-:W-:Y:S02]  /*4880*/  IMAD R4, R15, R12, R4 ;  /* 0x0000000c0f047224 */ /* 0x000fe400078e0204 */
[----:B------:R-:W-:-:S03]  /*4890*/  IMAD.HI.U32 R3, R11, R2, RZ ;  /* 0x000000020b037227 */ /* 0x000fc600078e00ff */
[C---:B------:R-:W-:Y:S01]  /*48a0*/  ISETP.GT.U32.AND P0, PT, R15.reuse, R4, PT ;  /* 0x000000040f00720c */ /* 0x040fe20003f04070 */
[----:B------:R-:W-:Y:S01]  /*48b0*/  @!P1 IMAD.IADD R8, R8, 0x1, -R15 ;  /* 0x0000000108089824 */ /* 0x000fe200078e0a0f */
[----:B------:R-:W-:Y:S01]  /*48c0*/  ISETP.GE.AND P1, PT, R10, RZ, PT ;  /* 0x000000ff0a00720c */ /* 0x000fe20003f26270 */
[----:B------:R-:W-:Y:S02]  /*48d0*/  IMAD.MOV R18, RZ, RZ, -R3 ;  /* 0x000000ffff127224 */ /* 0x000fe400078e0a03 */
[--C-:B------:R-:W-:Y:S01]  /*48e0*/  @!P6 IMAD.IADD R6, R6, 0x1, -R15.reuse ;  /* 0x000000010606e824 */ /* 0x100fe200078e0a0f */
[C---:B------:R-:W-:Y:S01]  /*48f0*/  ISETP.GT.U32.AND P6, PT, R15.reuse, R8, PT ;  /* 0x000000080f00720c */ /* 0x040fe20003fc4070 */
[----:B------:R-:W-:Y:S02]  /*4900*/  IMAD R2, R15, R18, R2 ;  /* 0x000000120f027224 */ /* 0x000fe400078e0202 */
[C---:B------:R-:W-:Y:S02]  /*4910*/  VIADD R5, R7.reuse, 0x1f4 ;  /* 0x000001f407057836 */ /* 0x040fe40000000000 */
[----:B------:R-:W-:Y:S01]  /*4920*/  VIADD R13, R7, 0x1f2 ;  /* 0x000001f2070d7836 */ /* 0x000fe20000000000 */
[----:B------:R-:W-:Y:S01]  /*4930*/  ISETP.GT.U32.AND P3, PT, R15, R2, PT ;  /* 0x000000020f00720c */ /* 0x000fe20003f64070 */
[----:B------:R-:W-:Y:S01]  /*4940*/  @!P0 IMAD.IADD R4, R4, 0x1, -R15 ;  /* 0x0000000104048824 */ /* 0x000fe200078e0a0f */
[----:B------:R-:W-:Y:S01]  /*4950*/  IABS R14, R5 ;  /* 0x00000005000e7213 */ /* 0x000fe20000000000 */
[----:B------:R-:W-:Y:S01]  /*4960*/  IMAD.HI.U32 R3, R11, R16, RZ ;  /* 0x000000100b037227 */ /* 0x000fe200078e00ff */
[----:B------:R-:W-:-:S02]  /*4970*/  ISETP.GT.U32.AND P0, PT, R15, R6, PT ;  /* 0x000000060f00720c */ /* 0x000fc40003f04070 */
[----:B------:R-:W-:Y:S01]  /*4980*/  IABS R12, R13 ;  /* 0x0000000d000c7213 */ /* 0x000fe20000000000 */
[----:B------:R-:W-:Y:S01]  /*4990*/  @!P6 IMAD.IADD R8, R8, 0x1, -R15 ;  /* 0x000000010808e824 */ /* 0x000fe200078e0a0f */
[----:B------:R-:W-:Y:S01]  /*49a0*/  ISETP.GT.U32.AND P6, PT, R15, R4, PT ;  /* 0x000000040f00720c */ /* 0x000fe20003fc4070 */
[----:B------:R-:W-:-:S04]  /*49b0*/  IMAD.HI.U32 R9, R11, R14, RZ ;  /* 0x0000000e0b097227 */ /* 0x000fc800078e00ff */
[----:B------:R-:W-:Y:S02]  /*49c0*/  IMAD.MOV R3, RZ, RZ, -R3 ;  /* 0x000000ffff037224 */ /* 0x000fe400078e0a03 */
[----:B------:R-:W-:-:S04]  /*49d0*/  IMAD.HI.U32 R18, R11, R12, RZ ;  /* 0x0000000c0b127227 */ /* 0x000fc800078e00ff */
[----:B------:R-:W-:Y:S02]  /*49e0*/  IMAD.MOV R19, RZ, RZ, -R9 ;  /* 0x000000ffff137224 */ /* 0x000fe400078e0a09 */
[C---:B------:R-:W-:Y:S02]  /*49f0*/  IMAD R16, R15.reuse, R3, R16 ;  /* 0x000000030f107224 */ /* 0x040fe400078e0210 */
[----:B------:R-:W-:Y:S02]  /*4a00*/  @!P3 IMAD.IADD R2, R2, 0x1, -R15 ;  /* 0x000000010202b824 */ /* 0x000fe400078e0a0f */
[----:B------:R-:W-:Y:S01]  /*4a10*/  IMAD.MOV R18, RZ, RZ, -R18 ;  /* 0x000000ffff127224 */ /* 0x000fe200078e0a12 */
[----:B------:R-:W-:Y:S01]  /*4a20*/  ISETP.GT.U32.AND P3, PT, R15, R16, PT ;  /* 0x000000100f00720c */ /* 0x000fe20003f64070 */
[----:B------:R-:W-:Y:S02]  /*4a30*/  VIADD R9, R7, 0x1f0 ;  /* 0x000001f007097836 */ /* 0x000fe40000000000 */
[----:B------:R-:W-:-:S02]  /*4a40*/  IMAD R14, R15, R19, R14 ;  /* 0x000000130f0e7224 */ /* 0x000fc400078e020e */
[----:B------:R-:W-:Y:S01]  /*4a50*/  @!P0 IMAD.IADD R6, R6, 0x1, -R15 ;  /* 0x0000000106068824 */ /* 0x000fe200078e0a0f */
[C---:B------:R-:W-:Y:S01]  /*4a60*/  ISETP.GT.U32.AND P0, PT, R15.reuse, R2, PT ;  /* 0x000000020f00720c */ /* 0x040fe20003f04070 */
[----:B------:R-:W-:Y:S01]  /*4a70*/  IMAD.MOV.U32 R21, RZ, RZ, R8 ;  /* 0x000000ffff157224 */ /* 0x000fe200078e0008 */
[----:B------:R-:W-:Y:S01]  /*4a80*/  IABS R10, R9 ;  /* 0x00000009000a7213 */ /* 0x000fe20000000000 */
[C---:B------:R-:W-:Y:S02]  /*4a90*/  IMAD R12, R15.reuse, R18, R12 ;  /* 0x000000120f0c7224 */ /* 0x040fe400078e020c */
[----:B------:R-:W-:Y:S01]  /*4aa0*/  @!P4 IMAD.MOV R21, RZ, RZ, -R21 ;  /* 0x000000ffff15c224 */ /* 0x000fe200078e0a15 */
[C---:B------:R-:W-:Y:S01]  /*4ab0*/  ISETP.GT.U32.AND P4, PT, R15.reuse, R14, PT ;  /* 0x0000000e0f00720c */ /* 0x040fe20003f84070 */
[----:B------:R-:W-:Y:S01]  /*4ac0*/  @!P6 IMAD.IADD R4, R4, 0x1, -R15 ;  /* 0x000000010404e824 */ /* 0x000fe200078e0a0f */
[----:B------:R-:W-:Y:S01]  /*4ad0*/  ISETP.GT.U32.AND P6, PT, R15, R12, PT ;  /* 0x0000000c0f00720c */ /* 0x000fe20003fc4070 */
[----:B------:R-:W-:Y:S01]  /*4ae0*/  IMAD.MOV.U32 R20, RZ, RZ, R6 ;  /* 0x000000ffff147224 */ /* 0x000fe200078e0006 */
[----:B------:R-:W-:Y:S01]  /*4af0*/  STL [R1+0x2c], R21 ;  /* 0x00002c1501007387 */ /* 0x000fe20000100800 */
[----:B------:R-:W-:-:S02]  /*4b00*/  VIADD R3, R7, 0x1ee ;  /* 0x000001ee07037836 */ /* 0x000fc40000000000 */
[----:B0-----:R-:W-:Y:S02]  /*4b10*/  IMAD.MOV.U32 R0, RZ, RZ, R4 ;  /* 0x000000ffff007224 */ /* 0x001fe400078e0004 */
[----:B------:R-:W-:Y:S01]  /*4b20*/  IMAD.HI.U32 R8, R11, R10, RZ ;  /* 0x0000000a0b087227 */ /* 0x000fe200078e00ff */
[----:B------:R-:W-:-:S03]  /*4b30*/  IABS R18, R3 ;  /* 0x0000000300127213 */ /* 0x000fc60000000000 */
[----:B------:R-:W-:Y:S01]  /*4b40*/  @!P5 IMAD.MOV R20, RZ, RZ, -R20 ;  /* 0x000000ffff14d224 */ /* 0x000fe200078e0a14 */
[----:B------:R-:W-:Y:S01]  /*4b50*/  ISETP.GE.AND P5, PT, R17, RZ, PT ;  /* 0x000000ff1100720c */ /* 0x000fe20003fa6270 */
[----:B------:R-:W-:Y:S02]  /*4b60*/  @!P2 IMAD.MOV R0, RZ, RZ, -R0 ;  /* 0x000000ffff00a224 */ /* 0x000fe400078e0a00 */
[----:B------:R-:W-:Y:S01]  /*4b70*/  IMAD.MOV R8, RZ, RZ, -R8 ;  /* 0x000000ffff087224 */ /* 0x000fe200078e0a08 */
[----:B------:R-:W-:Y:S01]  /*4b80*/  STL [R1+0x34], R20 ;  /* 0x0000341401007387 */ /* 0x000fe20000100800 */
[--C-:B------:R-:W-:Y:S01]  /*4b90*/  @!P0 IMAD.IADD R2, R2, 0x1, -R15.reuse ;  /* 0x0000000102028824 */ /* 0x100fe200078e0a0f */
[----:B------:R-:W-:Y:S01]  /*4ba0*/  ISETP.GE.AND P0, PT, R5, RZ, PT ;  /* 0x000000ff0500720c */ /* 0x000fe20003f06270 */
[----:B------:R-:W-:Y:S01]  /*4bb0*/  @!P3 IMAD.IADD R16, R16, 0x1, -R15 ;  /* 0x000000011010b824 */ /* 0x000fe200078e0a0f */
[----:B------:R0:W-:Y:S01]  /*4bc0*/  STL [R1+0x44], R0 ;  /* 0x0000440001007387 */ /* 0x0001e20000100800 */
[----:B------:R-:W-:Y:S01]  /*4bd0*/  IMAD.MOV.U32 R6, RZ, RZ, R18 ;  /* 0x000000ffff067224 */ /* 0x000fe200078e0012 */
[----:B------:R-:W-:Y:S01]  /*4be0*/  ISETP.GE.AND P3, PT, R13, RZ, PT ;  /* 0x000000ff0d00720c */ /* 0x000fe20003f66270 */
[----:B------:R-:W-:-:S02]  /*4bf0*/  IMAD R10, R15, R8, R10 ;  /* 0x000000080f0a7224 */ /* 0x000fc400078e020a */
[--C-:B------:R-:W-:Y:S01]  /*4c00*/  @!P4 IMAD.IADD R14, R14, 0x1, -R15.reuse ;  /* 0x000000010e0ec824 */ /* 0x100fe200078e0a0f */
[----:B------:R-:W-:Y:S01]  /*4c10*/  ISETP.GT.U32.AND P4, PT, R15, R16, PT ;  /* 0x000000100f00720c */ /* 0x000fe20003f84070 */
[----:B------:R-:W-:Y:S02]  /*4c20*/  @!P6 IMAD.IADD R12, R12, 0x1, -R15 ;  /* 0x000000010c0ce824 */ /* 0x000fe400078e0a0f */
[----:B------:R-:W-:Y:S01]  /*4c30*/  IMAD.HI.U32 R5, R11, R6, RZ ;  /* 0x000000060b057227 */ /* 0x000fe200078e00ff */
[C---:B------:R-:W-:Y:S02]  /*4c40*/  ISETP.GT.U32.AND P6, PT, R15.reuse, R14, PT ;  /* 0x0000000e0f00720c */ /* 0x040fe40003fc4070 */
[----:B------:R-:W-:Y:S01]  /*4c50*/  ISETP.GT.U32.AND P2, PT, R15, R12, PT ;  /* 0x0000000c0f00720c */ /* 0x000fe20003f44070 */
[----:B0-----:R-:W-:Y:S02]  /*4c60*/  IMAD.MOV.U32 R0, RZ, RZ, R2 ;  /* 0x000000ffff007224 */ /* 0x001fe400078e0002 */
[----:B------:R-:W-:-:S02]  /*4c70*/  IMAD.MOV R5, RZ, RZ, -R5 ;  /* 0x000000ffff057224 */ /* 0x000fc400078e0a05 */
[----:B------:R-:W-:Y:S01]  /*4c80*/  @!P1 IMAD.MOV R0, RZ, RZ, -R0 ;  /* 0x000000ffff009224 */ /* 0x000fe200078e0a00 */
[C---:B------:R-:W-:Y:S01]  /*4c90*/  ISETP.GT.U32.AND P1, PT, R15.reuse, R10, PT ;  /* 0x0000000a0f00720c */ /* 0x040fe20003f24070 */
[----:B------:R-:W-:Y:S02]  /*4ca0*/  IMAD R6, R15, R5, R6 ;  /* 0x000000050f067224 */ /* 0x000fe400078e0206 */
[----:B------:R-:W-:Y:S01]  /*4cb0*/  VIADD R5, R7, 0x1ea ;  /* 0x000001ea07057836 */ /* 0x000fe20000000000 */
[----:B------:R0:W-:Y:S01]  /*4cc0*/  STL [R1+0x4c], R0 ;  /* 0x00004c0001007387 */ /* 0x0001e20000100800 */
[--C-:B------:R-:W-:Y:S01]  /*4cd0*/  @!P4 IMAD.IADD R16, R16, 0x1, -R15.reuse ;  /* 0x000000011010c824 */ /* 0x100fe200078e0a0f */
[----:B------:R-:W-:Y:S01]  /*4ce0*/  ISETP.GE.AND P4, PT, R9, RZ, PT ;  /* 0x000000ff0900720c */ /* 0x000fe20003f86270 */
[--C-:B------:R-:W-:Y:S01]  /*4cf0*/  @!P6 IMAD.IADD R14, R14, 0x1, -R15.reuse ;  /* 0x000000010e0ee824 */ /* 0x100fe200078e0a0f */
[----:B------:R-:W-:Y:S01]  /*4d00*/  IABS R2, R5 ;  /* 0x0000000500027213 */ /* 0x000fe20000000000 */
[----:B------:R-:W-:Y:S01]  /*4d10*/  VIADD R8, R7, 0x1ec ;  /* 0x000001ec07087836 */ /* 0x000fe20000000000 */
[----:B------:R-:W-:Y:S01]  /*4d20*/  ISETP.GT.U32.AND P6, PT, R15, R6, PT ;  /* 0x000000060f00720c */ /* 0x000fe20003fc4070 */
[--C-:B------:R-:W-:Y:S01]  /*4d30*/  @!P2 IMAD.IADD R12, R12, 0x1, -R15.reuse ;  /* 0x000000010c0ca824 */ /* 0x100fe200078e0a0f */
[----:B------:R-:W-:Y:S01]  /*4d40*/  ISETP.GE.AND P2, PT, R3, RZ, PT ;  /* 0x000000ff0300720c */ /* 0x000fe20003f46270 */
[----:B------:R-:W-:Y:S01]  /*4d50*/  @!P1 IMAD.IADD R10, R10, 0x1, -R15 ;  /* 0x000000010a0a9824 */ /* 0x000fe200078e0a0f */
[----:B------:R-:W-:Y:S01]  /*4d60*/  IABS R4, R8 ;  /* 0x0000000800047213 */ /* 0x000fe20000000000 */
[----:B0-----:R-:W-:Y:S01]  /*4d70*/  IMAD.MOV.U32 R0, RZ, RZ, R16 ;  /* 0x000000ffff007224 */ /* 0x001fe200078e0010 */
[----:B------:R-:W-:Y:S01]  /*4d80*/  ISETP.GE.AND P1, PT, R8, RZ, PT ;  /* 0x000000ff0800720c */ /* 0x000fe20003f26270 */
[----:B------:R-:W-:-:S02]  /*4d90*/  VIADD R9, R7, 0x1e8 ;  /* 0x000001e807097836 */ /* 0x000fc40000000000 */
[----:B------:R-:W-:Y:S01]  /*4da0*/  @!P5 IMAD.MOV R0, RZ, RZ, -R0 ;  /* 0x000000ffff00d224 */ /* 0x000fe200078e0a00 */
[----:B------:R-:W-:Y:S01]  /*4db0*/  ISETP.GT.U32.AND P5, PT, R15, R10, PT ;  /* 0x0000000a0f00720c */ /* 0x000fe20003fa4070 */
[C---:B------:R-:W-:Y:S01]  /*4dc0*/  IMAD.HI.U32 R3, R11.reuse, R2, RZ ;  /* 0x000000020b037227 */ /* 0x040fe200078e00ff */
[----:B------:R-:W-:Y:S02]  /*4dd0*/  IABS R8, R9 ;  /* 0x0000000900087213 */ /* 0x000fe40000000000 */
[----:B------:R0:W-:Y:S01]  /*4de0*/  STL [R1+0x3bc], R0 ;  /* 0x0003bc0001007387 */ /* 0x0001e20000100800 */
[----:B------:R-:W-:Y:S02]  /*4df0*/  IMAD.MOV R3, RZ, RZ, -R3 ;  /* 0x000000ffff037224 */ /* 0x000fe400078e0a03 */
[----:B------:R-:W-:-:S04]  /*4e00*/  IMAD.HI.U32 R13, R11, R4, RZ ;  /* 0x000000040b0d7227 */ /* 0x000fc800078e00ff */
[----:B------:R-:W-:Y:S02]  /*4e10*/  IMAD R2, R15, R3, R2 ;  /* 0x000000030f027224 */ /* 0x000fe400078e0202 */
[----:B------:R-:W-:-:S04]  /*4e20*/  IMAD.HI.U32 R3, R11, R8, RZ ;  /* 0x000000080b037227 */ /* 0x000fc800078e00ff */
[----:B------:R-:W-:Y:S02]  /*4e30*/  @!P6 IMAD.IADD R6, R6, 0x1, -R15 ;  /* 0x000000010606e824 */ /* 0x000fe400078e0a0f */
[----:B------:R-:W-:Y:S02]  /*4e40*/  IMAD.MOV R13, RZ, RZ, -R13 ;  /* 0x000000ffff0d7224 */ /* 0x000fe400078e0a0d */
[----:B------:R-:W-:Y:S01]  /*4e50*/  IMAD.MOV R3, RZ, RZ, -R3 ;  /* 0x000000ffff037224 */ /* 0x000fe200078e0a03 */
[C---:B------:R-:W-:Y:S01]  /*4e60*/  ISETP.GT.U32.AND P6, PT, R15.reuse, R6, PT ;  /* 0x000000060f00720c */ /* 0x040fe20003fc4070 */
[----:B------:R-:W-:Y:S01]  /*4e70*/  @!P5 IMAD.IADD R10, R10, 0x1, -R15 ;  /* 0x000000010a0ad824 */ /* 0x000fe200078e0a0f */
[C---:B------:R-:W-:Y:S01]  /*4e80*/  ISETP.GT.U32.AND P5, PT, R15.reuse, R2, PT ;  /* 0x000000020f00720c */ /* 0x040fe20003fa4070 */
[----:B------:R-:W-:Y:S02]  /*4e90*/  IMAD R4, R15, R13, R4 ;  /* 0x0000000d0f047224 */ /* 0x000fe400078e0204 */
[----:B0-----:R-:W-:-:S02]  /*4ea0*/  IMAD.MOV.U32 R0, RZ, RZ, R12 ;  /* 0x000000ffff007224 */ /* 0x001fc400078e000c */
[C---:B------:R-:W-:Y:S02]  /*4eb0*/  IMAD R3, R15.reuse, R3, R8 ;  /* 0x000000030f037224 */ /* 0x040fe400078e0208 */
[----:B------:R-:W-:Y:S02]  /*4ec0*/  IMAD.MOV.U32 R12, RZ, RZ, R10 ;  /* 0x000000ffff0c7224 */ /* 0x000fe400078e000a */
[----:B------:R-:W-:Y:S01]  /*4ed0*/  @!P0 IMAD.MOV R14, RZ, RZ, -R14 ;  /* 0x000000ffff0e8224 */ /* 0x000fe200078e0a0e */
[C---:B------:R-:W-:Y:S01]  /*4ee0*/  ISETP.GT.U32.AND P0, PT, R15.reuse, R4, PT ;  /* 0x000000040f00720c */ /* 0x040fe20003f04070 */
[----:B------:R-:W-:Y:S01]  /*4ef0*/  @!P4 IMAD.MOV R12, RZ, RZ, -R12 ;  /* 0x000000ffff0cc224 */ /* 0x000fe200078e0a0c */
[----:B------:R-:W-:Y:S01]  /*4f00*/  ISETP.GT.U32.AND P4, PT, R15, R3, PT ;  /* 0x000000030f00720c */ /* 0x000fe20003f84070 */
[--C-:B------:R-:W-:Y:S01]  /*4f10*/  @!P6 IMAD.IADD R6, R6, 0x1, -R15.reuse ;  /* 0x000000010606e824 */ /* 0x100fe200078e0a0f */
[----:B------:R-:W-:Y:S01]  /*4f20*/  ISETP.GE.AND P6, PT, R9, RZ, PT ;  /* 0x000000ff0900720c */ /* 0x000fe20003fc6270 */
[----:B------:R-:W-:Y:S01]  /*4f30*/  VIADD R9, R7, 0x1e4 ;  /* 0x000001e407097836 */ /* 0x000fe20000000000 */
[----:B------:R-:W-:Y:S01]  /*4f40*/  STL [R1+0x3c0], R14 ;  /* 0x0003c00e01007387 */ /* 0x000fe20000100800 */
[----:B------:R-:W-:Y:S01]  /*4f50*/  @!P3 IMAD.MOV R0, RZ, RZ, -R0 ;  /* 0x000000ffff00b224 */ /* 0x000fe200078e0a00 */
[----:B------:R-:W-:Y:S01]  /*4f60*/  ISETP.GE.AND P3, PT, R5, RZ, PT ;  /* 0x000000ff0500720c */ /* 0x000fe20003f66270 */
[--C-:B------:R-:W-:Y:S01]  /*4f70*/  @!P5 IMAD.IADD R2, R2, 0x1, -R15.reuse ;  /* 0x000000010202d824 */ /* 0x100fe200078e0a0f */
[----:B------:R-:W-:Y:S01]  /*4f80*/  IABS R20, R9 ;  /* 0x0000000900147213 */ /* 0x000fe20000000000 */
[----:B------:R-:W-:Y:S01]  /*4f90*/  VIADD R5, R7, 0x1e6 ;  /* 0x000001e607057836 */ /* 0x000fe20000000000 */
[----:B------:R0:W-:Y:S01]  /*4fa0*/  STL [R1+0x3c4], R0 ;  /* 0x0003c40001007387 */ /* 0x0001e20000100800 */
[--C-:B------:R-:W-:Y:S01]  /*4fb0*/  @!P0 IMAD.IADD R4, R4, 0x1, -R15.reuse ;  /* 0x0000000104048824 */ /* 0x100fe200078e0a0f */
[----:B------:R-:W-:Y:S01]  /*4fc0*/  ISETP.GT.U32.AND P5, PT, R15, R2, PT ;  /* 0x000000020f00720c */ /* 0x000fe20003fa4070 */
[----:B------:R-:W-:Y:S01]  /*4fd0*/  @!P4 IMAD.IADD R3, R3, 0x1, -R15 ;  /* 0x000000010303c824 */ /* 0x000fe200078e0a0f */
[----:B------:R-:W-:Y:S01]  /*4fe0*/  IABS R21, R5 ;  /* 0x0000000500157213 */ /* 0x000fe20000000000 */
[----:B------:R-:W-:Y:S01]  /*4ff0*/  VIADD R8, R7, 0x1e2 ;  /* 0x000001e207087836 */ /* 0x000fe20000000000 */
[C---:B------:R-:W-:Y:S01]  /*5000*/  ISETP.GT.U32.AND P0, PT, R15.reuse, R4, PT ;  /* 0x000000040f00720c */ /* 0x040fe20003f04070 */
[----:B------:R1:W-:Y:S01]  /*5010*/  STL [R1+0x3c8], R12 ;  /* 0x0003c80c01007387 */ /* 0x0003e20000100800 */
[----:B------:R-:W-:Y:S01]  /*5020*/  ISETP.GT.U32.AND P4, PT, R15, R3, PT ;  /* 0x000000030f00720c */ /* 0x000fe20003f84070 */
[----:B------:R-:W-:Y:S01]  /*5030*/  IMAD.HI.U32 R10, R11, R21, RZ ;  /* 0x000000150b0a7227 */ /* 0x000fe200078e00ff */
[----:B------:R-:W-:-:S03]  /*5040*/  IABS R19, R8 ;  /* 0x0000000800137213 */ /* 0x000fc60000000000 */
[----:B0-----:R-:W-:Y:S02]  /*5050*/  IMAD.MOV.U32 R0, RZ, RZ, R6 ;  /* 0x000000ffff007224 */ /* 0x001fe400078e0006 */
[----:B------:R-:W-:-:S04]  /*5060*/  IMAD.HI.U32 R6, R11, R20, RZ ;  /* 0x000000140b067227 */ /* 0x000fc800078e00ff */
[----:B------:R-:W-:Y:S02]  /*5070*/  IMAD.MOV R6, RZ, RZ, -R6 ;  /* 0x000000ffff067224 */ /* 0x000fe400078e0a06 */
[----:B------:R-:W-:Y:S01]  /*5080*/  @!P2 IMAD.MOV R0, RZ, RZ, -R0 ;  /* 0x000000ffff00a224 */ /* 0x000fe200078e0a00 */
[----:B------:R-:W-:Y:S01]  /*5090*/  ISETP.GE.AND P2, PT, R5, RZ, PT ;  /* 0x000000ff0500720c */ /* 0x000fe20003f46270 */
[----:B------:R-:W-:Y:S02]  /*50a0*/  IMAD R20, R15, R6, R20 ;  /* 0x000000060f147224 */ /* 0x000fe400078e0214 */
[--C-:B------:R-:W-:Y:S01]  /*50b0*/  @!P0 IMAD.IADD R4, R4, 0x1, -R15.reuse ;  /* 0x0000000104048824 */ /* 0x100fe200078e0a0f */
[----:B------:R0:W-:Y:S01]  /*50c0*/  STL [R1+0x3d8], R0 ;  /* 0x0003d80001007387 */ /* 0x0001e20000100800 */
[--C-:B------:R-:W-:Y:S01]  /*50d0*/  @!P5 IMAD.IADD R2, R2, 0x1, -R15.reuse ;  /* 0x000000010202d824 */ /* 0x100fe200078e0a0f */
[----:B------:R-:W-:Y:S01]  /*50e0*/  ISETP.GE.AND P0, PT, R9, RZ, PT ;  /* 0x000000ff0900720c */ /* 0x000fe20003f06270 */
[----:B------:R-:W-:Y:S01]  /*50f0*/  @!P4 IMAD.IADD R3, R3, 0x1, -R15 ;  /* 0x000000010303c824 */ /* 0x000fe200078e0a0f */
[----:B------:R-:W-:Y:S01]  /*5100*/  ISETP.GT.U32.AND P4, PT, R15, R20, PT ;  /* 0x000000140f00720c */ /* 0x000fe20003f84070 */
[----:B-1----:R-:W-:Y:S01]  /*5110*/  IMAD.MOV.U32 R12, RZ, RZ, R4 ;  /* 0x000000ffff0c7224 */ /* 0x002fe200078e0004 */
[----:B------:R-:W-:Y:S01]  /*5120*/  ISETP.GE.AND P5, PT, R8, RZ, PT ;  /* 0x000000ff0800720c */ /* 0x000fe20003fa6270 */
[----:B------:R-:W-:-:S02]  /*5130*/  IMAD.MOV R9, RZ, RZ, -R10 ;  /* 0x000000ffff097224 */ /* 0x000fc400078e0a0a */
[----:B------:R-:W-:-:S04]  /*5140*/  IMAD.HI.U32 R5, R11, R19, RZ ;  /* 0x000000130b057227 */ /* 0x000fc800078e00ff */
[----:B0-----:R-:W-:Y:S02]  /*5150*/  IMAD.MOV.U32 R0, RZ, RZ, R2 ;  /* 0x000000ffff007224 */ /* 0x001fe400078e0002 */
[----:B------:R-:W-:Y:S02]  /*5160*/  @!P1 IMAD.MOV R12, RZ, RZ, -R12 ;  /* 0x000000ffff0c9224 */ /* 0x000fe400078e0a0c */
[----:B------:R-:W-:Y:S02]  /*5170*/  IMAD R21, R15, R9, R21 ;  /* 0x000000090f157224 */ /* 0x000fe400078e0215 */
[----:B------:R-:W-:Y:S01]  /*5180*/  @!P3 IMAD.MOV R0, RZ, RZ, -R0 ;  /* 0x000000ffff00b224 */ /* 0x000fe200078e0a00 */
[----:B------:R0:W-:Y:S01]  /*5190*/  STL [R1+0x3d0], R12 ;  /* 0x0003d00c01007387 */ /* 0x0001e20000100800 */
[----:B------:R-:W-:Y:S01]  /*51a0*/  VIADD R18, R7, 0x1e0 ;  /* 0x000001e007127836 */ /* 0x000fe20000000000 */
[----:B------:R-:W-:Y:S01]  /*51b0*/  ISETP.GT.U32.AND P1, PT, R15, R21, PT ;  /* 0x000000150f00720c */ /* 0x000fe20003f24070 */
[----:B------:R-:W-:Y:S01]  /*51c0*/  IMAD.MOV R5, RZ, RZ, -R5 ;  /* 0x000000ffff057224 */ /* 0x000fe200078e0a05 */
[----:B------:R1:W-:Y:S01]  /*51d0*/  STL [R1+0x3d4], R0 ;  /* 0x0003d40001007387 */ /* 0x0003e20000100800 */
[----:B------:R-:W-:Y:S01]  /*51e0*/  VIADD R6, R7, 0x1de ;  /* 0x000001de07067836 */ /* 0x000fe20000000000 */
[----:B------:R-:W-:Y:S01]  /*51f0*/  ISETP.GE.AND P3, PT, R18, RZ, PT ;  /* 0x000000ff1200720c */ /* 0x000fe20003f66270 */
[----:B------:R-:W-:Y:S01]  /*5200*/  IMAD R19, R15, R5, R19 ;  /* 0x000000050f137224 */ /* 0x000fe200078e0213 */
[----:B------:R-:W-:Y:S01]  /*5210*/  IABS R18, R18 ;  /* 0x0000001200127213 */ /* 0x000fe20000000000 */
[----:B------:R-:W-:Y:S01]  /*5220*/  @!P4 IMAD.IADD R20, R20, 0x1, -R15 ;  /* 0x000000011414c824 */ /* 0x000fe200078e0a0f */
[----:B------:R-:W-:Y:S01]  /*5230*/  IABS R17, R6 ;  /* 0x0000000600117213 */ /* 0x000fe20000000000 */
[----:B------:R-:W-:-:S02]  /*5240*/  VIADD R9, R7, 0x1dc ;  /* 0x000001dc07097836 */ /* 0x000fc40000000000 */
[----:B------:R-:W-:Y:S01]  /*5250*/  IMAD.HI.U32 R8, R11, R18, RZ ;  /* 0x000000120b087227 */ /* 0x000fe200078e00ff */
[----:B------:R-:W-:Y:S02]  /*5260*/  ISETP.GT.U32.AND P4, PT, R15, R20, PT ;  /* 0x000000140f00720c */ /* 0x000fe40003f84070 */
[----:B0-----:R-:W-:Y:S01]  /*5270*/  IABS R12, R9 ;  /* 0x00000009000c7213 */ /* 0x001fe20000000000 */
[----:B-1----:R-:W-:Y:S02]  /*5280*/  IMAD.MOV.U32 R0, RZ, RZ, R3 ;  /* 0x000000ffff007224 */ /* 0x002fe400078e0003 */
[----:B------:R-:W-:-:S04]  /*5290*/  IMAD.HI.U32 R4, R11, R17, RZ ;  /* 0x000000110b047227 */ /* 0x000fc800078e00ff */
[----:B------:R-:W-:Y:S01]  /*52a0*/  @!P6 IMAD.MOV R0, RZ, RZ, -R0 ;  /* 0x000000ffff00e224 */ /* 0x000fe200078e0a00 */
[----:B------:R-:W-:Y:S01]  /*52b0*/  ISETP.GT.U32.AND P6, PT, R15, R19, PT ;  /* 0x000000130f00720c */ /* 0x000fe20003fc4070 */
[----:B------:R-:W-:Y:S02]  /*52c0*/  IMAD.MOV R8, RZ, RZ, -R8 ;  /* 0x000000ffff087224 */ /* 0x000fe400078e0a08 */
[----:B------:R-:W-:Y:S01]  /*52d0*/  IMAD.MOV R4, RZ, RZ, -R4 ;  /* 0x000000ffff047224 */ /* 0x000fe200078e0a04 */
[----:B------:R0:W-:Y:S01]  /*52e0*/  STL [R1+0x3cc], R0 ;  /* 0x0003cc0001007387 */ /* 0x0001e20000100800 */
[----:B------:R-:W-:Y:S02]  /*52f0*/  @!P1 IMAD.IADD R21, R21, 0x1, -R15 ;  /* 0x0000000115159824 */ /* 0x000fe400078e0a0f */
[C---:B------:R-:W-:Y:S02]  /*5300*/  IMAD R18, R15.reuse, R8, R18 ;  /* 0x000000080f127224 */ /* 0x040fe400078e0212 */
[C---:B------:R-:W-:Y:S01]  /*5310*/  IMAD R17, R15.reuse, R4, R17 ;  /* 0x000000040f117224 */ /* 0x040fe200078e0211 */
[C---:B------:R-:W-:Y:S01]  /*5320*/  ISETP.GT.U32.AND P1, PT, R15.reuse, R21, PT ;  /* 0x000000150f00720c */ /* 0x040fe20003f24070 */
[--C-:B------:R-:W-:Y:S01]  /*5330*/  @!P4 IMAD.IADD R20, R20, 0x1, -R15.reuse ;  /* 0x000000011414c824 */ /* 0x100fe200078e0a0f */
[----:B------:R-:W-:Y:S01]  /*5340*/  ISETP.GT.U32.AND P4, PT, R15, R18, PT ;  /* 0x000000120f00720c */ /* 0x000fe20003f84070 */
[----:B------:R-:W-:Y:S01]  /*5350*/  @!P6 IMAD.IADD R19, R19, 0x1, -R15 ;  /* 0x000000011313e824 */ /* 0x000fe200078e0a0f */
[----:B------:R-:W-:Y:S01]  /*5360*/  ISETP.GT.U32.AND P6, PT, R15, R17, PT ;  /* 0x000000110f00720c */ /* 0x000fe20003fc4070 */
[----:B------:R-:W-:-:S04]  /*5370*/  IMAD.HI.U32 R13, R11, R12, RZ ;  /* 0x0000000c0b0d7227 */ /* 0x000fc800078e00ff */
[C---:B------:R-:W-:Y:S02]  /*5380*/  VIADD R5, R7.reuse, 0x1da ;  /* 0x000001da07057836 */ /* 0x040fe40000000000 */
[----:B------:R-:W-:Y:S02]  /*5390*/  IMAD.MOV R3, RZ, RZ, -R13 ;  /* 0x000000ffff037224 */ /* 0x000fe400078e0a0d */
[----:B------:R-:W-:Y:S01]  /*53a0*/  VIADD R13, R7, 0x1d6 ;  /* 0x000001d6070d7836 */ /* 0x000fe20000000000 */
[----:B------:R-:W-:Y:S01]  /*53b0*/  IABS R10, R5 ;  /* 0x00000005000a7213 */ /* 0x000fe20000000000 */
[----:B------:R-:W-:Y:S02]  /*53c0*/  IMAD R12, R15, R3, R12 ;  /* 0x000000030f0c7224 */ /* 0x000fe400078e020c */
[--C-:B------:R-:W-:Y:S01]  /*53d0*/  @!P1 IMAD.IADD R21, R21, 0x1, -R15.reuse ;  /* 0x0000000115159824 */ /* 0x100fe200078e0a0f */
[----:B------:R-:W-:Y:S01]  /*53e0*/  ISETP.GE.AND P1, PT, R6, RZ, PT ;  /* 0x000000ff0600720c */ /* 0x000fe20003f26270 */
[----:B------:R-:W-:Y:S01]  /*53f0*/  VIADD R3, R7, 0x1d8 ;  /* 0x000001d807037836 */ /* 0x000fe20000000000 */
[----:B------:R-:W-:Y:S01]  /*5400*/  IABS R6, R13 ;  /* 0x0000000d00067213 */ /* 0x000fe20000000000 */
[--C-:B------:R-:W-:Y:S01]  /*5410*/  @!P4 IMAD.IADD R18, R18, 0x1, -R15.reuse ;  /* 0x000000011212c824 */ /* 0x100fe200078e0a0f */
[----:B------:R-:W-:Y:S01]  /*5420*/  ISETP.GT.U32.AND P4, PT, R15, R19, PT ;  /* 0x000000130f00720c */ /* 0x000fe20003f84070 */
[----:B------:R-:W-:Y:S01]  /*5430*/  @!P6 IMAD.IADD R17, R17, 0x1, -R15 ;  /* 0x000000011111e824 */ /* 0x000fe200078e0a0f */
[----:B------:R-:W-:Y:S01]  /*5440*/  IABS R8, R3 ;  /* 0x0000000300087213 */ /* 0x000fe20000000000 */
[----:B------:R-:W-:-:S03]  /*5450*/  IMAD.HI.U32 R2, R11, R10, RZ ;  /* 0x0000000a0b027227 */ /* 0x000fc600078e00ff */
[----:B------:R-:W-:Y:S01]  /*5460*/  ISETP.GT.U32.AND P6, PT, R15, R17, PT ;  /* 0x000000110f00720c */ /* 0x000fe20003fc4070 */
[----:B0-----:R-:W-:Y:S02]  /*5470*/  IMAD.MOV.U32 R0, RZ, RZ, R21 ;  /* 0x000000ffff007224 */ /* 0x001fe400078e0015 */
[----:B------:R-:W-:Y:S02]  /*5480*/  IMAD.MOV R2, RZ, RZ, -R2 ;  /* 0x000000ffff027224 */ /* 0x000fe400078e0a02 */
[----:B------:R-:W-:-:S04]  /*5490*/  IMAD.HI.U32 R22, R11, R6, RZ ;  /* 0x000000060b167227 */ /* 0x000fc800078e00ff */
[----:B------:R-:W-:Y:S01]  /*54a0*/  @!P2 IMAD.MOV R0, RZ, RZ, -R0 ;  /* 0x000000ffff00a224 */ /* 0x000fe200078e0a00 */
[----:B------:R-:W-:Y:S01]  /*54b0*/  ISETP.GT.U32.AND P2, PT, R15, R18, PT ;  /* 0x000000120f00720c */ /* 0x000fe20003f44070 */
[----:B------:R-:W-:-:S03]  /*54c0*/  IMAD.HI.U32 R21, R11, R8, RZ ;  /* 0x000000080b157227 */ /* 0x000fc600078e00ff */
[----:B------:R0:W-:Y:S01]  /*54d0*/  STL [R1+0x3b8], R0 ;  /* 0x0003b80001007387 */ /* 0x0001e20000100800 */
[----:B------:R-:W-:Y:S02]  /*54e0*/  IMAD R10, R15, R2, R10 ;  /* 0x000000020f0a7224 */ /* 0x000fe400078e020a */
[----:B------:R-:W-:Y:S02]  /*54f0*/  IMAD.MOV R22, RZ, RZ, -R22 ;  /* 0x000000ffff167224 */ /* 0x000fe400078e0a16 */
[----:B------:R-:W-:Y:S02]  /*5500*/  IMAD.MOV R21, RZ, RZ, -R21 ;  /* 0x000000ffff157224 */ /* 0x000fe400078e0a15 */
[----:B------:R-:W-:Y:S01]  /*5510*/  @!P4 IMAD.IADD R19, R19, 0x1, -R15 ;  /* 0x000000011313c824 */ /* 0x000fe200078e0a0f */
[C---:B------:R-:W-:Y:S01]  /*5520*/  ISETP.GT.U32.AND P4, PT, R15.reuse, R10, PT ;  /* 0x0000000a0f00720c */ /* 0x040fe20003f84070 */
[----:B------:R-:W-:Y:S02]  /*5530*/  IMAD R6, R15, R22, R6 ;  /* 0x000000160f067224 */ /* 0x000fe400078e0206 */
[----:B0-----:R-:W-:-:S02]  /*5540*/  IMAD.MOV.U32 R0, RZ, RZ, R20 ;  /* 0x000000ffff007224 */ /* 0x001fc400078e0014 */
[----:B------:R-:W-:Y:S02]  /*5550*/  IMAD R8, R15, R21, R8 ;  /* 0x000000150f087224 */ /* 0x000fe400078e0208 */
[--C-:B------:R-:W-:Y:S01]  /*5560*/  @!P6 IMAD.IADD R17, R17, 0x1, -R15.reuse ;  /* 0x000000011111e824 */ /* 0x100fe200078e0a0f */
[C---:B------:R-:W-:Y:S01]  /*5570*/  ISETP.GT.U32.AND P6, PT, R15.reuse, R6, PT ;  /* 0x000000060f00720c */ /* 0x040fe20003fc4070 */
[----:B------:R-:W-:Y:S01]  /*5580*/  @!P0 IMAD.MOV R0, RZ, RZ, -R0 ;  /* 0x000000ffff008224 */ /* 0x000fe200078e0a00 */
[C---:B------:R-:W-:Y:S01]  /*5590*/  ISETP.GT.U32.AND P0, PT, R15.reuse, R12, PT ;  /* 0x0000000c0f00720c */ /* 0x040fe20003f04070 */
[----:B------:R-:W-:Y:S01]  /*55a0*/  @!P2 IMAD.IADD R18, R18, 0x1, -R15 ;  /* 0x000000011212a824 */ /* 0x000fe200078e0a0f */
[----:B------:R-:W-:Y:S01]  /*55b0*/  ISETP.GT.U32.AND P2, PT, R15, R8, PT ;  /* 0x000000080f00720c */ /* 0x000fe20003f44070 */
[C---:B------:R-:W-:Y:S01]  /*55c0*/  VIADD R14, R7.reuse, 0x1d4 ;  /* 0x000001d4070e7836 */ /* 0x040fe20000000000 */
[----:B------:R0:W-:Y:S01]  /*55d0*/  STL [R1+0x334], R0 ;  /* 0x0003340001007387 */ /* 0x0001e20000100800 */
[----:B------:R-:W-:-:S02]  /*55e0*/  VIADD R16, R7, 0x1d2 ;  /* 0x000001d207107836 */ /* 0x000fc40000000000 */
[----:B------:R-:W-:Y:S01]  /*55f0*/  @!P4 IMAD.IADD R10, R10, 0x1, -R15 ;  /* 0x000000010a0ac824 */ /* 0x000fe200078e0a0f */
[----:B------:R-:W-:Y:S01]  /*5600*/  IABS R4, R14 ;  /* 0x0000000e00047213 */ /* 0x000fe20000000000 */
[----:B------:R-:W-:Y:S01]  /*5610*/  IMAD.MOV.U32 R23, RZ, RZ, R19 ;  /* 0x000000ffff177224 */ /* 0x000fe200078e0013 */
[----:B------:R-:W-:Y:S01]  /*5620*/  IABS R2, R16 ;  /* 0x0000001000027213 */ /* 0x000fe20000000000 */
[----:B------:R-:W-:Y:S01]  /*5630*/  @!P6 IMAD.IADD R6, R6, 0x1, -R15 ;  /* 0x000000010606e824 */ /* 0x000fe200078e0a0f */
[----:B------:R-:W-:Y:S01]  /*5640*/  ISETP.GT.U32.AND P6, PT, R15, R10, PT ;  /* 0x0000000a0f00720c */ /* 0x000fe20003fc4070 */
[----:B------:R-:W-:Y:S01]  /*5650*/  IMAD.HI.U32 R20, R11, R4, RZ ;  /* 0x000000040b147227 */ /* 0x000fe200078e00ff */
[----:B------:R-:W-:-:S03]  /*5660*/  ISETP.GE.AND P4, PT, R5, RZ, PT ;  /* 0x000000ff0500720c */ /* 0x000fc60003f86270 */
[----:B0-----:R-:W-:Y:S02]  /*5670*/  IMAD.MOV.U32 R0, RZ, RZ, R18 ;  /* 0x000000ffff007224 */ /* 0x001fe400078e0012 */
[----:B------:R-:W-:Y:S02]  /*5680*/  @!P5 IMAD.MOV R23, RZ, RZ, -R23 ;  /* 0x000000ffff17d224 */ /* 0x000fe400078e0a17 */
[--C-:B------:R-:W-:Y:S01]  /*5690*/  @!P0 IMAD.IADD R12, R12, 0x1, -R15.reuse ;  /* 0x000000010c0c8824 */ /* 0x100fe200078e0a0f */
[----:B------:R-:W-:Y:S01]  /*56a0*/  ISETP.GE.AND P0, PT, R9, RZ, PT ;  /* 0x000000ff0900720c */ /* 0x000fe20003f06270 */
[----:B------:R-:W-:Y:S01]  /*56b0*/  @!P3 IMAD.MOV R0, RZ, RZ, -R0 ;  /* 0x000000ffff00b224 */ /* 0x000fe200078e0a00 */
[----:B------:R-:W-:Y:S01]  /*56c0*/  STL [R1+0x54], R23 ;  /* 0x0000541701007387 */ /* 0x000fe20000100800 */
[----:B------:R-:W-:Y:S01]  /*56d0*/  IMAD.HI.U32 R21, R11, R2, RZ ;  /* 0x000000020b157227 */ /* 0x000fe200078e00ff */
[C---:B------:R-:W-:Y:S02]  /*56e0*/  ISETP.GT.U32.AND P3, PT, R15.reuse, R6, PT ;  /* 0x000000060f00720c */ /* 0x040fe40003f64070 */
[----:B------:R0:W-:Y:S01]  /*56f0*/  STL [R1+0x5c], R0 ;  /* 0x00005c0001007387 */ /* 0x0001e20000100800 */
[----:B------:R-:W-:Y:S01]  /*5700*/  @!P2 IMAD.IADD R8, R8, 0x1, -R15 ;  /* 0x000000010808a824 */ /* 0x000fe200078e0a0f */
[----:B------:R-:W-:Y:S01]  /*5710*/  ISETP.GT.U32.AND P2, PT, R15, R12, PT ;  /* 0x0000000c0f00720c */ /* 0x000fe20003f44070 */
[----:B------:R-:W-:-:S02]  /*5720*/  IMAD.MOV R20, RZ, RZ, -R20 ;  /* 0x000000ffff147224 */ /* 0x000fc400078e0a14 */
[----:B------:R-:W-:Y:S01]  /*5730*/  IMAD.MOV R21, RZ, RZ, -R21 ;  /* 0x000000ffff157224 */ /* 0x000fe200078e0a15 */
[C---:B------:R-:W-:Y:S01]  /*5740*/  ISETP.GT.U32.AND P5, PT, R15.reuse, R8, PT ;  /* 0x000000080f00720c */ /* 0x040fe20003fa4070 */
[C---:B------:R-:W-:Y:S02]  /*5750*/  IMAD R4, R15.reuse, R20, R4 ;  /* 0x000000140f047224 */ /* 0x040fe400078e0204 */
[----:B------:R-:W-:Y:S02]  /*5760*/  IMAD R2, R15, R21, R2 ;  /* 0x000000150f027224 */ /* 0x000fe400078e0202 */
[----:B0-----:R-:W-:Y:S02]  /*5770*/  IMAD.MOV.U32 R0, RZ, RZ, R17 ;  /* 0x000000ffff007224 */ /* 0x001fe400078e0011 */
[----:B------:R-:W-:Y:S02]  /*5780*/  VIADD R9, R7, 0x1d0 ;  /* 0x000001d007097836 */ /* 0x000fe40000000000 */
[----:B------:R-:W-:Y:S01]  /*5790*/  @!P1 IMAD.MOV R0, RZ, RZ, -R0 ;  /* 0x000000ffff009224 */ /* 0x000fe200078e0a00 */
[----:B------:R-:W-:Y:S01]  /*57a0*/  ISETP.GT.U32.AND P1, PT, R15, R4, PT ;  /* 0x000000040f00720c */ /* 0x000fe20003f24070 */
[----:B------:R-:W-:Y:S01]  /*57b0*/  VIADD R5, R7, 0x1ce ;  /* 0x000001ce07057836 */ /* 0x000fe20000000000 */
[----:B------:R-:W-:Y:S01]  /*57c0*/  IABS R17, R9 ;  /* 0x0000000900117213 */ /* 0x000fe20000000000 */
[--C-:B------:R-:W-:Y:S01]  /*57d0*/  @!P6 IMAD.IADD R10, R10, 0x1, -R15.reuse ;  /* 0x000000010a0ae824 */ /* 0x100fe200078e0a0f */
[----:B------:R-:W-:Y:S01]  /*57e0*/  ISETP.GT.U32.AND P6, PT, R15, R2, PT ;  /* 0x000000020f00720c */ /* 0x000fe20003fc4070 */
[--C-:B------:R-:W-:Y:S01]  /*57f0*/  @!P2 IMAD.IADD R12, R12, 0x1, -R15.reuse ;  /* 0x000000010c0ca824 */ /* 0x100fe200078e0a0f */
[----:B------:R-:W-:Y:S01]  /*5800*/  IABS R18, R5 ;  /* 0x0000000500127213 */ /* 0x000fe20000000000 */
[----:B------:R-:W-:Y:S01]  /*5810*/  @!P5 IMAD.IADD R8, R8, 0x1, -R15 ;  /* 0x000000010808d824 */ /* 0x000fe200078e0a0f */
[----:B------:R-:W-:Y:S01]  /*5820*/  ISETP.GE.AND P2, PT, R3, RZ, PT ;  /* 0x000000ff0300720c */ /* 0x000fe20003f46270 */
[----:B------:R0:W-:Y:S01]  /*5830*/  STL [R1+0x74], R0 ;  /* 0x0000740001007387 */ /* 0x0001e20000100800 */
[----:B------:R-:W-:Y:S01]  /*5840*/  ISETP.GE.AND P5, PT, R13, RZ, PT ;  /* 0x000000ff0d00720c */ /* 0x000fe20003fa6270 */
[----:B------:R-:W-:-:S02]  /*5850*/  IMAD.MOV.U32 R3, RZ, RZ, R18 ;  /* 0x000000ffff037224 */ /* 0x000fc400078e0012 */
[----:B------:R-:W-:-:S04]  /*5860*/  IMAD.HI.U32 R13, R11, R17, RZ ;  /* 0x000000110b0d7227 */ /* 0x000fc800078e00ff */
[----:B------:R-:W-:Y:S02]  /*5870*/  IMAD.MOV.U32 R19, RZ, RZ, R12 ;  /* 0x000000ffff137224 */ /* 0x000fe400078e000c */
[--C-:B------:R-:W-:Y:S01]  /*5880*/  @!P3 IMAD.IADD R6, R6, 0x1, -R15.reuse ;  /* 0x000000010606b824 */ /* 0x100fe200078e0a0f */
[----:B------:R-:W-:Y:S01]  /*5890*/  ISETP.GE.AND P3, PT, R14, RZ, PT ;  /* 0x000000ff0e00720c */ /* 0x000fe20003f66270 */
[----:B0-----:R-:W-:Y:S02]  /*58a0*/  IMAD.MOV.U32 R0, RZ, RZ, R10 ;  /* 0x000000ffff007224 */ /* 0x001fe400078e000a */
[----:B------:R-:W-:Y:S01]  /*58b0*/  @!P1 IMAD.IADD R4, R4, 0x1, -R15 ;  /* 0x0000000104049824 */ /* 0x000fe200078e0a0f */
[----:B------:R-:W-:Y:S01]  /*58c0*/  ISETP.GE.AND P1, PT, R16, RZ, PT ;  /* 0x000000ff1000720c */ /* 0x000fe20003f26270 */
[----:B------:R-:W-:-:S04]  /*58d0*/  IMAD.HI.U32 R14, R11, R3, RZ ;  /* 0x000000030b0e7227 */ /* 0x000fc800078e00ff */
[----:B------:R-:W-:Y:S02]  /*58e0*/  IMAD.MOV R13, RZ, RZ, -R13 ;  /* 0x000000ffff0d7224 */ /* 0x000fe400078e0a0d */
[----:B------:R-:W-:Y:S01]  /*58f0*/  @!P0 IMAD.MOV R19, RZ, RZ, -R19 ;  /* 0x000000ffff138224 */ /* 0x000fe200078e0a13 */
[----:B------:R-:W-:Y:S01]  /*5900*/  ISETP.GT.U32.AND P0, PT, R15, R4, PT ;  /* 0x000000040f00720c */ /* 0x000fe20003f04070 */
[----:B------:R-:W-:Y:S01]  /*5910*/  @!P6 IMAD.IADD R2, R2, 0x1, -R15 ;  /* 0x000000010202e824 */ /* 0x000fe200078e0a0f */
[----:B------:R-:W-:Y:S01]  /*5920*/  ISETP.GE.AND P6, PT, R9, RZ, PT ;  /* 0x000000ff0900720c */ /* 0x000fe20003fc6270 */
[----:B------:R-:W-:Y:S01]  /*5930*/  @!P4 IMAD.MOV R0, RZ, RZ, -R0 ;  /* 0x000000ffff00c224 */ /* 0x000fe200078e0a00 */
[----:B------:R0:W-:Y:S01]  /*5940*/  STL [R1+0x8c], R19 ;  /* 0x00008c1301007387 */ /* 0x0001e20000100800 */
[----:B------:R-:W-:Y:S01]  /*5950*/  IMAD.MOV R12, RZ, RZ, -R14 ;  /* 0x000000ffff0c7224 */ /* 0x000fe200078e0a0e */
[C---:B------:R-:W-:Y:S01]  /*5960*/  ISETP.GT.U32.AND P4, PT, R15.reuse, R2, PT ;  /* 0x000000020f00720c */ /* 0x040fe20003f84070 */
[C---:B------:R-:W-:Y:S01]  /*5970*/  IMAD R9, R15.reuse, R13, R17 ;  /* 0x0000000d0f097224 */ /* 0x040fe200078e0211 */
[----:B------:R1:W-:Y:S01]  /*5980*/  STL [R1+0x94], R0 ;  /* 0x0000940001007387 */ /* 0x0003e20000100800 */
[----:B------:R-:W-:-:S02]  /*5990*/  IMAD R3, R15, R12, R3 ;  /* 0x0000000c0f037224 */ /* 0x000fc400078e0203 */
[----:B------:R-:W-:Y:S01]  /*59a0*/  @!P2 IMAD.MOV R8, RZ, RZ, -R8 ;  /* 0x000000ffff08a224 */ /* 0x000fe200078e0a08 */
[----:B------:R-:W-:Y:S01]  /*59b0*/  ISETP.GT.U32.AND P2, PT, R15, R9, PT ;  /* 0x000000090f00720c */ /* 0x000fe20003f44070 */
[----:B------:R-:W-:Y:S01]  /*59c0*/  @!P0 IMAD.IADD R4, R4, 0x1, -R15 ;  /* 0x0000000104048824 */ /* 0x000fe200078e0a0f */
[----:B------:R-:W-:Y:S01]  /*59d0*/  ISETP.GE.AND P0, PT, R5, RZ, PT ;  /* 0x000000ff0500720c */ /* 0x000fe20003f06270 */
[C---:B------:R-:W-:Y:S01]  /*59e0*/  VIADD R12, R7.reuse, 0x1c8 ;  /* 0x000001c8070c7836 */ /* 0x040fe20000000000 */
[----:B------:R2:W-:Y:S01]  /*59f0*/  STL [R1+0x9c], R8 ;  /* 0x00009c0801007387 */ /* 0x0005e20000100800 */
[C---:B0-----:R-:W-:Y:S02]  /*5a00*/  VIADD R19, R7.reuse, 0x1c0 ;  /* 0x000001c007137836 */ /* 0x041fe40000000000 */
[----:B-1----:R-:W-:Y:S02]  /*5a10*/  IMAD.MOV.U32 R0, RZ, RZ, R6 ;  /* 0x000000ffff007224 */ /* 0x002fe400078e0006 */
[----:B------:R-:W-:-:S02]  /*5a20*/  VIADD R6, R7, 0x1cc ;  /* 0x000001cc07067836 */ /* 0x000fc40000000000 */
[----:B------:R-:W-:Y:S01]  /*5a30*/  @!P5 IMAD.MOV R0, RZ, RZ, -R0 ;  /* 0x000000ffff00d224 */ /* 0x000fe200078e0a00 */
[----:B------:R-:W-:Y:S01]  /*5a40*/  ISETP.GT.U32.AND P5, PT, R15, R3, PT ;  /* 0x000000030f00720c */ /* 0x000fe20003fa4070 */
[--C-:B------:R-:W-:Y:S01]  /*5a50*/  @!P2 IMAD.IADD R9, R9, 0x1, -R15.reuse ;  /* 0x000000010909a824 */ /* 0x100fe200078e0a0f */
[----:B------:R-:W-:Y:S01]  /*5a60*/  IABS R5, R6 ;  /* 0x0000000600057213 */ /* 0x000fe20000000000 */
[C---:B--2---:R-:W-:Y:S01]  /*5a70*/  VIADD R8, R7.reuse, 0x1ca ;  /* 0x000001ca07087836 */ /* 0x044fe20000000000 */
[----:B------:R0:W-:Y:S01]  /*5a80*/  STL [R1+0xb4], R0 ;  /* 0x0000b40001007387 */ /* 0x0001e20000100800 */
[----:B------:R-:W-:Y:S01]  /*5a90*/  @!P4 IMAD.IADD R2, R2, 0x1, -R15 ;  /* 0x000000010202c824 */ /* 0x000fe200078e0a0f */
[----:B------:R-:W-:Y:S01]  /*5aa0*/  ISETP.GE.AND P4, PT, R6, RZ, PT ;  /* 0x000000ff0600720c */ /* 0x000fe20003f86270 */
[----:B------:R-:W-:Y:S01]  /*5ab0*/  VIADD R16, R7, 0x1be ;  /* 0x000001be07107836 */ /* 0x000fe20000000000 */
[----:B------:R-:W-:Y:S02]  /*5ac0*/  IABS R10, R8 ;  /* 0x00000008000a7213 */ /* 0x000fe40000000000 */
[----:B------:R-:W-:Y:S01]  /*5ad0*/  ISETP.GE.AND P2, PT, R8, RZ, PT ;  /* 0x000000ff0800720c */ /* 0x000fe20003f46270 */
[----:B------:R-:W-:Y:S01]  /*5ae0*/  IMAD.HI.U32 R8, R11, R5, RZ ;  /* 0x000000050b087227 */ /* 0x000fe200078e00ff */
[----:B------:R-:W-:-:S03]  /*5af0*/  IABS R14, R16 ;  /* 0x00000010000e7213 */ /* 0x000fc60000000000 */
[----:B0-----:R-:W-:Y:S02]  /*5b00*/  IMAD.MOV.U32 R0, RZ, RZ, R4 ;  /* 0x000000ffff007224 */ /* 0x001fe400078e0004 */
[----:B------:R-:W-:Y:S01]  /*5b10*/  @!P5 IMAD.IADD R3, R3, 0x1, -R15 ;  /* 0x000000010303d824 */ /* 0x000fe200078e0a0f */
[C---:B------:R-:W-:Y:S01]  /*5b20*/  ISETP.GT.U32.AND P5, PT, R15.reuse, R9, PT ;  /* 0x000000090f00720c */ /* 0x040fe20003fa4070 */
[----:B------:R-:W-:Y:S02]  /*5b30*/  @!P3 IMAD.MOV R0, RZ, RZ, -R0 ;  /* 0x000000ffff00b224 */ /* 0x000fe400078e0a00 */
[----:B------:R-:W-:Y:S01]  /*5b40*/  IMAD.MOV.U32 R6, RZ, RZ, R10 ;  /* 0x000000ffff067224 */ /* 0x000fe200078e000a */
[----:B------:R-:W-:Y:S01]  /*5b50*/  ISETP.GT.U32.AND P3, PT, R15, R3, PT ;  /* 0x000000030f00720c */ /* 0x000fe20003f64070 */
[----:B------:R-:W-:Y:S01]  /*5b60*/  VIADD R10, R7, 0x1c4 ;  /* 0x000001c4070a7836 */ /* 0x000fe20000000000 */
[----:B------:R0:W-:Y:S01]  /*5b70*/  STL [R1+0xbc], R0 ;  /* 0x0000bc0001007387 */ /* 0x0001e20000100800 */
[----:B------:R-:W-:-:S04]  /*5b80*/  IMAD.HI.U32 R4, R11, R6, RZ ;  /* 0x000000060b047227 */ /* 0x000fc800078e00ff */
[----:B------:R-:W-:Y:S02]  /*5b90*/  IMAD.MOV R4, RZ, RZ, -R4 ;  /* 0x000000ffff047224 */ /* 0x000fe400078e0a04 */
[----:B------:R-:W-:Y:S02]  /*5ba0*/  @!P5 IMAD.IADD R9, R9, 0x1, -R15 ;  /* 0x000000010909d824 */ /* 0x000fe400078e0a0f */
[----:B------:R-:W-:Y:S02]  /*5bb0*/  IMAD R4, R15, R4, R6 ;  /* 0x000000040f047224 */ /* 0x000fe400078e0206 */
[----:B0-----:R-:W-:Y:S02]  /*5bc0*/  IMAD.MOV.U32 R0, RZ, RZ, R2 ;  /* 0x000000ffff007224 */ /* 0x001fe400078e0002 */
[----:B------:R-:W-:Y:S02]  /*5bd0*/  IMAD.MOV R2, RZ, RZ, -R8 ;  /* 0x000000ffff027224 */ /* 0x000fe400078e0a08 */
[----:B------:R-:W-:-:S02]  /*5be0*/  IMAD.MOV.U32 R13, RZ, RZ, R9 ;  /* 0x000000ffff0d7224 */ /* 0x000fc400078e0009 */
[C---:B------:R-:W-:Y:S02]  /*5bf0*/  IMAD R5, R15.reuse, R2, R5 ;  /* 0x000000020f057224 */ /* 0x040fe400078e0205 */
[----:B------:R-:W-:Y:S01]  /*5c00*/  @!P6 IMAD.MOV R13, RZ, RZ, -R13 ;  /* 0x000000ffff0de224 */ /* 0x000fe200078e0a0d */
[C---:B------:R-:W-:Y:S01]  /*5c10*/  ISETP.GT.U32.AND P6, PT, R15.reuse, R4, PT ;  /* 0x000000040f00720c */ /* 0x040fe20003fc4070 */
[----:B------:R-:W-:Y:S01]  /*5c20*/  @!P1 IMAD.MOV R0, RZ, RZ, -R0 ;  /* 0x000000ffff009224 */ /* 0x000fe200078e0a00 */
[----:B------:R-:W-:Y:S01]  /*5c30*/  ISETP.GT.U32.AND P5, PT, R15, R5, PT ;  /* 0x000000050f00720c */ /* 0x000fe20003fa4070 */
[----:B------:R-:W-:Y:S01]  /*5c40*/  @!P3 IMAD.IADD R3, R3, 0x1, -R15 ;  /* 0x000000010303b824 */ /* 0x000fe200078e0a0f */
[----:B------:R-:W-:Y:S01]  /*5c50*/  ISETP.GE.AND P1, PT, R12, RZ, PT ;  /* 0x000000ff0c00720c */ /* 0x000fe20003f26270 */
[C---:B------:R-:W-:Y:S01]  /*5c60*/  VIADD R8, R7.reuse, 0x1c6 ;  /* 0x000001c607087836 */ /* 0x040fe20000000000 */
[----:B------:R-:W-:Y:S01]  /*5c70*/  IABS R12, R12 ;  /* 0x0000000c000c7213 */ /* 0x000fe20000000000 */
[----:B------:R0:W-:Y:S01]  /*5c80*/  STL [R1+0xc4], R0 ;  /* 0x0000c40001007387 */ /* 0x0001e20000100800 */
[----:B------:R-:W-:-:S02]  /*5c90*/  VIADD R2, R7, 0x1c2 ;  /* 0x000001c207027836 */ /* 0x000fc40000000000 */
[----:B------:R-:W-:Y:S01]  /*5ca0*/  ISETP.GE.AND P3, PT, R8, RZ, PT ;  /* 0x000000ff0800720c */ /* 0x000fe20003f66270 */
[----:B------:R-:W-:Y:S01]  /*5cb0*/  IMAD.HI.U32 R6, R11, R12, RZ ;  /* 0x0000000c0b067227 */ /* 0x000fe200078e00ff */
[----:B------:R-:W-:Y:S01]  /*5cc0*/  IABS R8, R8 ;  /* 0x0000000800087213 */ /* 0x000fe20000000000 */
[----:B------:R1:W-:Y:S01]  /*5cd0*/  STL [R1+0x104], R13 ;  /* 0x0001040d01007387 */ /* 0x0003e20000100800 */
[----:B------:R-:W-:Y:S01]  /*5ce0*/  IABS R9, R2 ;  /* 0x0000000200097213 */ /* 0x000fe20000000000 */
[----:B------:R-:W-:Y:S02]  /*5cf0*/  @!P5 IMAD.IADD R5, R5, 0x1, -R15 ;  /* 0x000000010505d824 */ /* 0x000fe400078e0a0f */
[----:B0-----:R-:W-:Y:S02]  /*5d00*/  IMAD.MOV.U32 R0, RZ, RZ, R3 ;  /* 0x000000ffff007224 */ /* 0x001fe400078e0003 */
[----:B------:R-:W-:Y:S01]  /*5d10*/  IMAD.MOV R6, RZ, RZ, -R6 ;  /* 0x000000ffff067224 */ /* 0x000fe200078e0a06 */
[C---:B------:R-:W-:Y:S01]  /*5d20*/  ISETP.GT.U32.AND P5, PT, R15.reuse, R5, PT ;  /* 0x000000050f00720c */ /* 0x040fe20003fa4070 */
[----:B------:R-:W-:Y:S01]  /*5d30*/  @!P0 IMAD.MOV R0, RZ, RZ, -R0 ;  /* 0x000000ffff008224 */ /* 0x000fe200078e0a00 */
[----:B------:R-:W-:Y:S01]  /*5d40*/  ISETP.GE.AND P0, PT, R10, RZ, PT ;  /* 0x000000ff0a00720c */ /* 0x000fe20003f06270 */
[----:B------:R-:W-:Y:S01]  /*5d50*/  @!P6 IMAD.IADD R4, R4, 0x1, -R15 ;  /* 0x000000010404e824 */ /* 0x000fe200078e0a0f */
[----:B------:R-:W-:Y:S01]  /*5d60*/  IABS R10, R10 ;  /* 0x0000000a000a7213 */ /* 0x000fe20000000000 */
[----:B------:R-:W-:Y:S01]  /*5d70*/  IMAD R12, R15, R6, R12 ;  /* 0x000000060f0c7224 */ /* 0x000fe200078e020c */
[----:B------:R0:W-:Y:S01]  /*5d80*/  STL [R1+0x10c], R0 ;  /* 0x00010c0001007387 */ /* 0x0001e20000100800 */
[----:B------:R-:W-:Y:S01]  /*5d90*/  IMAD.HI.U32 R3, R11, R8, RZ ;  /* 0x000000080b037227 */ /* 0x000fe200078e00ff */
[----:B------:R-:W-:-:S03]  /*5da0*/  ISETP.GT.U32.AND P6, PT, R15, R4, PT ;  /* 0x000000040f00720c */ /* 0x000fc60003fc4070 */
[----:B-1----:R-:W-:-:S04]  /*5db0*/  IMAD.HI.U32 R13, R11, R10, RZ ;  /* 0x0000000a0b0d7227 */ /* 0x002fc800078e00ff */
[----:B------:R-:W-:Y:S01]  /*5dc0*/  @!P5 IMAD.IADD R5, R5, 0x1, -R15 ;  /* 0x000000010505d824 */ /* 0x000fe200078e0a0f */
[----:B------:R-:W-:Y:S01]  /*5dd0*/  ISETP.GT.U32.AND P5, PT, R15, R12, PT ;  /* 0x0000000c0f00720c */ /* 0x000fe20003fa4070 */
[----:B------:R-:W-:-:S04]  /*5de0*/  IMAD.HI.U32 R6, R11, R9, RZ ;  /* 0x000000090b067227 */ /* 0x000fc800078e00ff */
[----:B------:R-:W-:Y:S02]  /*5df0*/  IMAD.MOV R13, RZ, RZ, -R13 ;  /* 0x000000ffff0d7224 */ /* 0x000fe400078e0a0d */
[----:B------:R-:W-:Y:S02]  /*5e00*/  IMAD.MOV R3, RZ, RZ, -R3 ;  /* 0x000000ffff037224 */ /* 0x000fe400078e0a03 */
[----:B------:R-:W-:Y:S02]  /*5e10*/  IMAD.MOV R6, RZ, RZ, -R6 ;  /* 0x000000ffff067224 */ /* 0x000fe400078e0a06 */
[C---:B------:R-:W-:Y:S02]  /*5e20*/  IMAD R10, R15.reuse, R13, R10 ;  /* 0x0000000d0f0a7224 */ /* 0x040fe400078e020a */
[----:B------:R-:W-:Y:S01]  /*5e30*/  IMAD R8, R15, R3, R8 ;  /* 0x000000030f087224 */ /* 0x000fe200078e0208 */
[----:B------:R-:W-:Y:S01]  /*5e40*/  IABS R3, R19 ;  /* 0x0000001300037213 */ /* 0x000fe20000000000 */
[----:B0-----:R-:W-:-:S02]  /*5e50*/  IMAD.MOV.U32 R0, RZ, RZ, R5 ;  /* 0x000000ffff007224 */ /* 0x001fc400078e0005 */
[C---:B------:R-:W-:Y:S02]  /*5e60*/  IMAD R9, R15.reuse, R6, R9 ;  /* 0x000000060f097224 */ /* 0x040fe400078e0209 */
[--C-:B------:R-:W-:Y:S01]  /*5e70*/  @!P6 IMAD.IADD R4, R4, 0x1, -R15.reuse ;  /* 0x000000010404e824 */ /* 0x100fe200078e0a0f */
[C---:B------:R-:W-:Y:S01]  /*5e80*/  ISETP.GT.U32.AND P6, PT, R15.reuse, R10, PT ;  /* 0x0000000a0f00720c */ /* 0x040fe20003fc4070 */
[----:B------:R-:W-:Y:S01]  /*5e90*/  @!P4 IMAD.MOV R0, RZ, RZ, -R0 ;  /* 0x000000ffff00c224 */ /* 0x000fe200078e0a00 */
[C---:B------:R-:W-:Y:S01]  /*5ea0*/  ISETP.GT.U32.AND P4, PT, R15.reuse, R8, PT ;  /* 0x000000080f00720c */ /* 0x040fe20003f84070 */
[----:B------:R-:W-:Y:S01]  /*5eb0*/  @!P5 IMAD.IADD R12, R12, 0x1, -R15 ;  /* 0x000000010c0cd824 */ /* 0x000fe200078e0a0f */
[----:B------:R-:W-:Y:S01]  /*5ec0*/  ISETP.GT.U32.AND P5, PT, R15, R9, PT ;  /* 0x000000090f00720c */ /* 0x000fe20003fa4070 */
[----:B------:R-:W-:Y:S01]  /*5ed0*/  IMAD.HI.U32 R5, R11, R3, RZ ;  /* 0x000000030b057227 */ /* 0x000fe200078e00ff */
[----:B------:R0:W-:Y:S03]  /*5ee0*/  STL [R1+0x114], R0 ;  /* 0x0001140001007387 */ /* 0x0001e60000100800 */
[----:B------:R-:W-:-:S02]  /*5ef0*/  IMAD.MOV R5, RZ, RZ, -R5 ;  /* 0x000000ffff057224 */ /* 0x000fc400078e0a05 */
[----:B------:R-:W-:Y:S02]  /*5f00*/  VIADD R6, R7, 0x1bc ;  /* 0x000001bc07067836 */ /* 0x000fe40000000000 */
[--C-:B------:R-:W-:Y:S02]  /*5f10*/  @!P6 IMAD.IADD R10, R10, 0x1, -R15.reuse ;  /* 0x000000010a0ae824 */ /* 0x100fe400078e0a0f */
[--C-:B------:R-:W-:Y:S01]  /*5f20*/  @!P4 IMAD.IADD R8, R8, 0x1, -R15.reuse ;  /* 0x000000010808c824 */ /* 0x100fe200078e0a0f */
[----:B------:R-:W-:Y:S01]  /*5f30*/  ISETP.GT.U32.AND P4, PT, R15, R12, PT ;  /* 0x0000000c0f00720c */ /* 0x000fe20003f84070 */
[----:B------:R-:W-:Y:S01]  /*5f40*/  @!P5 IMAD.IADD R9, R9, 0x1, -R15 ;  /* 0x000000010909d824 */ /* 0x000fe200078e0a0f */
[C---:B------:R-:W-:Y:S01]  /*5f50*/  ISETP.GT.U32.AND P5, PT, R15.reuse, R10, PT ;  /* 0x0000000a0f00720c */ /* 0x040fe20003fa4070 */
[----:B0-----:R-:W-:Y:S01]  /*5f60*/  IMAD.MOV.U32 R0, RZ, RZ, R4 ;  /* 0x000000ffff007224 */ /* 0x001fe200078e0004 */
[----:B------:R-:W-:Y:S01]  /*5f70*/  ISETP.GT.U32.AND P6, PT, R15, R8, PT ;  /* 0x000000080f00720c */ /* 0x000fe20003fc4070 */
[----:B------:R-:W-:Y:S01]  /*5f80*/  IMAD.HI.U32 R4, R11, R14, RZ ;  /* 0x0000000e0b047227 */ /* 0x000fe200078e00ff */
[----:B------:R-:W-:-:S03]  /*5f90*/  IABS R18, R6 ;  /* 0x0000000600127213 */ /* 0x000fc60000000000 */
[----:B------:R-:W-:Y:S02]  /*5fa0*/  IMAD.MOV R4, RZ, RZ, -R4 ;  /* 0x000000ffff047224 */ /* 0x000fe400078e0a04 */
[----:B------:R-:W-:Y:S01]  /*5fb0*/  @!P2 IMAD.MOV R0, RZ, RZ, -R0 ;  /* 0x000000ffff00a224 */ /* 0x000fe200078e0a00 */
[C---:B------:R-:W-:Y:S01]  /*5fc0*/  ISETP.GT.U32.AND P2, PT, R15.reuse, R9, PT ;  /* 0x000000090f00720c */ /* 0x040fe20003f44070 */
[C---:B------:R-:W-:Y:S02]  /*5fd0*/  IMAD R3, R15.reuse, R5, R3 ;  /* 0x000000050f037224 */ /* 0x040fe400078e0203 */
[C---:B------:R-:W-:Y:S01]  /*5fe0*/  IMAD R14, R15.reuse, R4, R14 ;  /* 0x000000040f0e7224 */ /* 0x040fe200078e020e */
[----:B------:R0:W-:Y:S01]  /*5ff0*/  STL [R1+0x160], R0 ;  /* 0x0001600001007387 */ /* 0x0001e20000100800 */
[--C-:B------:R-:W-:Y:S01]  /*6000*/  @!P4 IMAD.IADD R12, R12, 0x1, -R15.reuse ;  /* 0x000000010c0cc824 */ /* 0x100fe200078e0a0f */
[C---:B------:R-:W-:Y:S01]  /*6010*/  ISETP.GT.U32.AND P4, PT, R15.reuse, R3, PT ;  /* 0x000000030f00720c */ /* 0x040fe20003f84070 */
[----:B------:R-:W-:Y:S01]  /*6020*/  @!P5 IMAD.IADD R10, R10, 0x1, -R15 ;  /* 0x000000010a0ad824 */ /* 0x000fe200078e0a0f */
[----:B------:R-:W-:Y:S01]  /*6030*/  ISETP.GT.U32.AND P5, PT, R15, R14, PT ;  /* 0x0000000e0f00720c */ /* 0x000fe20003fa4070 */
[----:B------:R-:W-:-:S02]  /*6040*/  VIADD R4, R7, 0x1b8 ;  /* 0x000001b807047836 */ /* 0x000fc40000000000 */
[----:B------:R-:W-:Y:S02]  /*6050*/  VIADD R5, R7, 0x1ba ;  /* 0x000001ba07057836 */ /* 0x000fe40000000000 */
[--C-:B------:R-:W-:Y:S01]  /*6060*/  @!P2 IMAD.IADD R9, R9, 0x1, -R15.reuse ;  /* 0x000000010909a824 */ /* 0x100fe200078e0a0f */
[----:B------:R-:W-:Y:S01]  /*6070*/  ISETP.GE.AND P2, PT, R19, RZ, PT ;  /* 0x000000ff1300720c */ /* 0x000fe20003f46270 */
[--C-:B------:R-:W-:Y:S01]  /*6080*/  @!P6 IMAD.IADD R8, R8, 0x1, -R15.reuse ;  /* 0x000000010808e824 */ /* 0x100fe200078e0a0f */
[----:B------:R-:W-:Y:S01]  /*6090*/  IABS R19, R4 ;  /* 0x0000000400137213 */ /* 0x000fe20000000000 */
[----:B------:R-:W-:Y:S01]  /*60a0*/  IMAD.HI.U32 R13, R11, R18, RZ ;  /* 0x000000120b0d7227 */ /* 0x000fe200078e00ff */
[----:B------:R-:W-:Y:S02]  /*60b0*/  IABS R17, R5 ;  /* 0x0000000500117213 */ /* 0x000fe40000000000 */
[----:B------:R-:W-:Y:S01]  /*60c0*/  ISETP.GE.AND P6, PT, R2, RZ, PT ;  /* 0x000000ff0200720c */ /* 0x000fe20003fc6270 */
[--C-:B------:R-:W-:Y:S01]  /*60d0*/  @!P4 IMAD.IADD R3, R3, 0x1, -R15.reuse ;  /* 0x000000010303c824 */ /* 0x100fe200078e0a0f */
[----:B------:R-:W-:Y:S01]  /*60e0*/  ISETP.GE.AND P4, PT, R16, RZ, PT ;  /* 0x000000ff1000720c */ /* 0x000fe20003f86270 */
[----:B------:R-:W-:-:S02]  /*60f0*/  @!P5 IMAD.IADD R14, R14, 0x1, -R15 ;  /* 0x000000010e0ed824 */ /* 0x000fc400078e0a0f */
[----:B------:R-:W-:Y:S02]  /*6100*/  IMAD.MOV.U32 R16, RZ, RZ, R19 ;  /* 0x000000ffff107224 */ /* 0x000fe400078e0013 */
[----:B------:R-:W-:Y:S01]  /*6110*/  IMAD.MOV.U32 R20, RZ, RZ, R12 ;  /* 0x000000ffff147224 */ /* 0x000fe200078e000c */
[----:B------:R-:W-:Y:S01]  /*6120*/  ISETP.GT.U32.AND P5, PT, R15, R14, PT ;  /* 0x0000000e0f00720c */ /* 0x000fe20003fa4070 */
[----:B------:R-:W-:-:S04]  /*6130*/  IMAD.HI.U32 R12, R11, R16, RZ ;  /* 0x000000100b0c7227 */ /* 0x000fc800078e00ff */
[----:B------:R-:W-:Y:S02]  /*6140*/  IMAD.MOV R13, RZ, RZ, -R13 ;  /* 0x000000ffff0d7224 */ /* 0x000fe400078e0a0d */
[----:B0-----:R-:W-:Y:S02]  /*6150*/  IMAD.MOV.U32 R0, RZ, RZ, R8 ;  /* 0x000000ffff007224 */ /* 0x001fe400078e0008 */
[----:B------:R-:W-:Y:S02]  /*6160*/  IMAD.MOV R8, RZ, RZ, -R12 ;  /* 0x000000ffff087224 */ /* 0x000fe400078e0a0c */
[----:B------:R-:W-:Y:S01]  /*6170*/  @!P1 IMAD.MOV R20, RZ, RZ, -R20 ;  /* 0x000000ffff149224 */ /* 0x000fe200078e0a14 */
[C---:B------:R-:W-:Y:S01]  /*6180*/  ISETP.GT.U32.AND P1, PT, R15.reuse, R3, PT ;  /* 0x000000030f00720c */ /* 0x040fe20003f24070 */
[C---:B------:R-:W-:Y:S02]  /*6190*/  IMAD R18, R15.reuse, R13, R18 ;  /* 0x0000000d0f127224 */ /* 0x040fe400078e0212 */
[----:B------:R-:W-:Y:S01]  /*61a0*/  IMAD R16, R15, R8, R16 ;  /* 0x000000080f107224 */ /* 0x000fe200078e0210 */
[----:B------:R-:W-:Y:S01]  /*61b0*/  STL [R1+0x168], R20 ;  /* 0x0001681401007387 */ /* 0x000fe20000100800 */
[----:B------:R-:W-:-:S04]  /*61c0*/  IMAD.HI.U32 R2, R11, R17, RZ ;  /* 0x000000110b027227 */ /* 0x000fc800078e00ff */
[----:B------:R-:W-:Y:S01]  /*61d0*/  @!P3 IMAD.MOV R0, RZ, RZ, -R0 ;  /* 0x000000ffff00b224 */ /* 0x000fe200078e0a00 */
[C---:B------:R-:W-:Y:S01]  /*61e0*/  ISETP.GT.U32.AND P3, PT, R15.reuse, R18, PT ;  /* 0x000000120f00720c */ /* 0x040fe20003f64070 */
[--C-:B------:R-:W-:Y:S01]  /*61f0*/  @!P5 IMAD.IADD R14, R14, 0x1, -R15.reuse ;  /* 0x000000010e0ed824 */ /* 0x100fe200078e0a0f */
[----:B------:R-:W-:Y:S01]  /*6200*/  ISETP.GT.U32.AND P5, PT, R15, R16, PT ;  /* 0x000000100f00720c */ /* 0x000fe20003fa4070 */
[----:B------:R-:W-:Y:S01]  /*6210*/  IMAD.MOV R2, RZ, RZ, -R2 ;  /* 0x000000ffff027224 */ /* 0x000fe200078e0a02 */
[----:B------:R0:W-:Y:S01]  /*6220*/  STL [R1+0x16c], R0 ;  /* 0x00016c0001007387 */ /* 0x0001e20000100800 */
[----:B------:R-:W-:Y:S01]  /*6230*/  @!P1 IMAD.IADD R3, R3, 0x1, -R15 ;  /* 0x0000000103039824 */ /* 0x000fe200078e0a0f */
[----:B------:R-:W-:Y:S01]  /*6240*/  ISETP.GE.AND P1, PT, R5, RZ, PT ;  /* 0x000000ff0500720c */ /* 0x000fe20003f26270 */
[----:B------:R-:W-:Y:S02]  /*6250*/  IMAD R17, R15, R2, R17 ;  /* 0x000000020f117224 */ /* 0x000fe400078e0211 */
[----:B------:R-:W-:-:S02]  /*6260*/  VIADD R5, R7, 0x1b4 ;  /* 0x000001b407057836 */ /* 0x000fc40000000000 */
[----:B------:R-:W-:Y:S02]  /*6270*/  VIADD R2, R7, 0x1b6 ;  /* 0x000001b607027836 */ /* 0x000fe40000000000 */
[----:B------:R-:W-:Y:S01]  /*6280*/  @!P3 IMAD.IADD R18, R18, 0x1, -R15 ;  /* 0x000000011212b824 */ /* 0x000fe200078e0a0f */
[----:B------:R-:W-:Y:S01]  /*6290*/  ISETP.GE.AND P3, PT, R4, RZ, PT ;  /* 0x000000ff0400720c */ /* 0x000fe20003f66270 */
[----:B0-----:R-:W-:Y:S01]  /*62a0*/  IMAD.MOV.U32 R0, RZ, RZ, R9 ;  /* 0x000000ffff007224 */ /* 0x001fe200078e0009 */
[----:B------:R-:W-:Y:S01]  /*62b0*/  IABS R4, R5 ;  /* 0x0000000500047213 */ /* 0x000fe20000000000 */
[----:B------:R-:W-:Y:S01]  /*62c0*/  @!P5 IMAD.IADD R16, R16, 0x1, -R15 ;  /* 0x000000011010d824 */ /* 0x000fe200078e0a0f */
[----:B------:R-:W-:Y:S01]  /*62d0*/  IABS R12, R2 ;  /* 0x00000002000c7213 */ /* 0x000fe20000000000 */
[----:B------:R-:W-:Y:S01]  /*62e0*/  @!P6 IMAD.MOV R0, RZ, RZ, -R0 ;  /* 0x000000ffff00e224 */ /* 0x000fe200078e0a00 */
[----:B------:R-:W-:Y:S01]  /*62f0*/  ISETP.GT.U32.AND P6, PT, R15, R17, PT ;  /* 0x000000110f00720c */ /* 0x000fe20003fc4070 */
[----:B------:R-:W-:Y:S01]  /*6300*/  @!P0 IMAD.MOV R10, RZ, RZ, -R10 ;  /* 0x000000ffff0a8224 */ /* 0x000fe200078e0a0a */
[----:B------:R-:W-:Y:S01]  /*6310*/  ISETP.GE.AND P0, PT, R6, RZ, PT ;  /* 0x000000ff0600720c */ /* 0x000fe20003f06270 */
[----:B------:R-:W-:Y:S01]  /*6320*/  IMAD.HI.U32 R6, R11, R4, RZ ;  /* 0x000000040b067227 */ /* 0x000fe200078e00ff */
[----:B------:R-:W-:-:S02]  /*6330*/  ISETP.GT.U32.AND P5, PT, R15, R16, PT ;  /* 0x000000100f00720c */ /* 0x000fc40003fa4070 */
[----:B------:R-:W-:Y:S01]  /*6340*/  STL [R1+0x170], R10 ;  /* 0x0001700a01007387 */ /* 0x000fe20000100800 */
[----:B------:R-:W-:Y:S02]  /*6350*/  IMAD.MOV R6, RZ, RZ, -R6 ;  /* 0x000000ffff067224 */ /* 0x000fe400078e0a06 */
[----:B------:R-:W-:Y:S01]  /*6360*/  IMAD.HI.U32 R8, R11, R12, RZ ;  /* 0x0000000c0b087227 */ /* 0x000fe200078e00ff */
[----:B------:R0:W-:Y:S03]  /*6370*/  STL [R1+0x174], R0 ;  /* 0x0001740001007387 */ /* 0x0001e60000100800 */
[----:B------:R-:W-:Y:S01]  /*6380*/  @!P6 IMAD.IADD R17, R17, 0x1, -R15 ;  /* 0x000000011111e824 */ /* 0x000fe200078e0a0f */
[C---:B------:R-:W-:Y:S01]  /*6390*/  ISETP.GT.U32.AND P6, PT, R15.reuse, R18, PT ;  /* 0x000000120f00720c */ /* 0x040fe20003fc4070 */
[----:B------:R-:W-:Y:S02]  /*63a0*/  IMAD R4, R15, R6, R4 ;  /* 0x000000060f047224 */ /* 0x000fe400078e0204 */
[----:B------:R-:W-:-:S02]  /*63b0*/  IMAD.MOV R8, RZ, RZ, -R8 ;  /* 0x000000ffff087224 */ /* 0x000fc400078e0a08 */
[----:B------:R-:W-:Y:S01]  /*63c0*/  @!P5 IMAD.IADD R16, R16, 0x1, -R15 ;  /* 0x000000011010d824 */ /* 0x000fe200078e0a0f */
[C---:B------:R-:W-:Y:S01]  /*63d0*/  ISETP.GT.U32.AND P5, PT, R15.reuse, R4, PT ;  /* 0x000000040f00720c */ /* 0x040fe20003fa4070 */
[----:B------:R-:W-:Y:S02]  /*63e0*/  IMAD R12, R15, R8, R12 ;  /* 0x000000080f0c7224 */ /* 0x000fe400078e020c */
[----:B0-----:R-:W-:Y:S02]  /*63f0*/  IMAD.MOV.U32 R0, RZ, RZ, R3 ;  /* 0x000000ffff007224 */ /* 0x001fe400078e0003 */
[----:B------:R-:W-:Y:S02]  /*6400*/  VIADD R6, R7, 0x1ae ;  /* 0x000001ae07067836 */ /* 0x000fe40000000000 */
[--C-:B------:R-:W-:Y:S01]  /*6410*/  @!P6 IMAD.IADD R18, R18, 0x1, -R15.reuse ;  /* 0x000000011212e824 */ /* 0x100fe200078e0a0f */
[C---:B------:R-:W-:Y:S01]  /*6420*/  ISETP.GT.U32.AND P6, PT, R15.reuse, R12, PT ;  /* 0x0000000c0f00720c */ /* 0x040fe20003fc4070 */
[----:B------:R-:W-:Y:S01]  /*6430*/  @!P2 IMAD.MOV R0, RZ, RZ, -R0 ;  /* 0x000000ffff00a224 */ /* 0x000fe200078e0a00 */
[----:B------:R-:W-:Y:S01]  /*6440*/  ISETP.GT.U32.AND P2, PT, R15, R17, PT ;  /* 0x000000110f00720c */ /* 0x000fe20003f44070 */
[C---:B------:R-:W-:Y:S01]  /*6450*/  VIADD R9, R7.reuse, 0x1b2 ;  /* 0x000001b207097836 */ /* 0x040fe20000000000 */
[----:B------:R-:W-:Y:S01]  /*6460*/  IABS R10, R6 ;  /* 0x00000006000a7213 */ /* 0x000fe20000000000 */
[----:B------:R-:W-:Y:S01]  /*6470*/  IMAD.MOV.U32 R20, RZ, RZ, R14 ;  /* 0x000000ffff147224 */ /* 0x000fe200078e000e */
[----:B------:R0:W-:Y:S01]  /*6480*/  STL [R1+0x178], R0 ;  /* 0x0001780001007387 */ /* 0x0001e20000100800 */
[----:B------:R-:W-:Y:S01]  /*6490*/  @!P5 IMAD.IADD R4, R4, 0x1, -R15 ;  /* 0x000000010404d824 */ /* 0x000fe200078e0a0f */
[----:B------:R-:W-:Y:S01]  /*64a0*/  IABS R13, R9 ;  /* 0x00000009000d7213 */ /* 0x000fe20000000000 */
[----:B------:R-:W-:-:S02]  /*64b0*/  VIADD R3, R7, 0x1b0 ;  /* 0x000001b007037836 */ /* 0x000fc40000000000 */
[----:B------:R-:W-:Y:S01]  /*64c0*/  @!P4 IMAD.MOV R20, RZ, RZ, -R20 ;  /* 0x000000ffff14c224 */ /* 0x000fe200078e0a14 */
[----:B------:R-:W-:Y:S01]  /*64d0*/  ISETP.GT.U32.AND P4, PT, R15, R4, PT ;  /* 0x000000040f00720c */ /* 0x000fe20003f84070 */
[--C-:B------:R-:W-:Y:S01]  /*64e0*/  @!P6 IMAD.IADD R12, R12, 0x1, -R15.reuse ;  /* 0x000000010c0ce824 */ /* 0x100fe200078e0a0f */
[----:B------:R-:W-:Y:S01]  /*64f0*/  IABS R8, R3 ;  /* 0x0000000300087213 */ /* 0x000fe20000000000 */
[----:B------:R-:W-:Y:S01]  /*6500*/  IMAD.HI.U32 R14, R11, R10, RZ ;  /* 0x0000000a0b0e7227 */ /* 0x000fe200078e00ff */
[----:B------:R-:W-:Y:S01]  /*6510*/  STL [R1+0x17c], R20 ;  /* 0x00017c1401007387 */ /* 0x000fe20000100800 */
[----:B------:R-:W-:Y:S02]  /*6520*/  ISETP.GE.AND P6, PT, R5, RZ, PT ;  /* 0x000000ff0500720c */ /* 0x000fe40003fc6270 */
[----:B0-----:R-:W-:Y:S01]  /*6530*/  IMAD.MOV.U32 R0, RZ, RZ, R18 ;  /* 0x000000ffff007224 */ /* 0x001fe200078e0012 */
[----:B------:R-:W-:Y:S01]  /*6540*/  ISETP.GT.U32.AND P5, PT, R15, R12, PT ;  /* 0x0000000c0f00720c */ /* 0x000fe20003fa4070 */
[----:B------:R-:W-:Y:S01]  /*6550*/  @!P2 IMAD.IADD R17, R17, 0x1, -R15 ;  /* 0x000000011111a824 */ /* 0x000fe200078e0a0f */
[----:B------:R-:W-:Y:S01]  /*6560*/  ISETP.GE.AND P2, PT, R2, RZ, PT ;  /* 0x000000ff0200720c */ /* 0x000fe20003f46270 */
[----:B------:R-:W-:-:S04]  /*6570*/  IMAD.HI.U32 R19, R11, R13, RZ ;  /* 0x0000000d0b137227 */ /* 0x000fc800078e00ff */
[----:B------:R-:W-:Y:S02]  /*6580*/  IMAD.MOV R14, RZ, RZ, -R14 ;  /* 0x000000ffff0e7224 */ /* 0x000fe400078e0a0e */
[----:B------:R-:W-:Y:S02]  /*6590*/  @!P0 IMAD.MOV R0, RZ, RZ, -R0 ;  /* 0x000000ffff008224 */ /* 0x000fe400078e0a00 */
[----:B------:R-:W-:Y:S02]  /*65a0*/  IMAD.MOV R19, RZ, RZ, -R19 ;  /* 0x000000ffff137224 */ /* 0x000fe400078e0a13 */
[----:B------:R-:W-:Y:S01]  /*65b0*/  @!P1 IMAD.MOV R17, RZ, RZ, -R17 ;  /* 0x000000ffff119224 */ /* 0x000fe200078e0a11 */
[----:B------:R-:W-:Y:S01]  /*65c0*/  ISETP.GE.AND P1, PT, R9, RZ, PT ;  /* 0x000000ff0900720c */ /* 0x000fe20003f26270 */
[----:B------:R-:W-:Y:S01]  /*65d0*/  IMAD.HI.U32 R2, R11, R8, RZ ;  /* 0x000000080b027227 */ /* 0x000fe200078e00ff */
[----:B------:R0:W-:Y:S03]  /*65e0*/  STL [R1+0x180], R0 ;  /* 0x0001800001007387 */ /* 0x0001e60000100800 */
[C---:B------:R-:W-:Y:S01]  /*65f0*/  IMAD R9, R15.reuse, R14, R10 ;  /* 0x0000000e0f097224 */ /* 0x040fe200078e020a */
[----:B------:R-:W-:Y:S01]  /*6600*/  STL [R1+0x184], R17 ;  /* 0x0001841101007387 */ /* 0x000fe20000100800 */
[----:B------:R-:W-:-:S02]  /*6610*/  IMAD R13, R15, R19, R13 ;  /* 0x000000130f0d7224 */ /* 0x000fc400078e020d */
[----:B------:R-:W-:Y:S02]  /*6620*/  IMAD.MOV R2, RZ, RZ, -R2 ;  /* 0x000000ffff027224 */ /* 0x000fe400078e0a02 */
[--C-:B------:R-:W-:Y:S01]  /*6630*/  @!P4 IMAD.IADD R4, R4, 0x1, -R15.reuse ;  /* 0x000000010404c824 */ /* 0x100fe200078e0a0f */
[C---:B------:R-:W-:Y:S01]  /*6640*/  ISETP.GT.U32.AND P4, PT, R15.reuse, R9, PT ;  /* 0x000000090f00720c */ /* 0x040fe20003f84070 */
[----:B0-----:R-:W-:Y:S01]  /*6650*/  IMAD.MOV.U32 R0, RZ, RZ, R16 ;  /* 0x000000ffff007224 */ /* 0x001fe200078e0010 */
[C---:B------:R-:W-:Y:S01]  /*6660*/  ISETP.GT.U32.AND P0, PT, R15.reuse, R13, PT ;  /* 0x0000000d0f00720c */ /* 0x040fe20003f04070 */
[C---:B------:R-:W-:Y:S02]  /*6670*/  IMAD R8, R15.reuse, R2, R8 ;  /* 0x000000020f087224 */ /* 0x040fe400078e0208 */
[----:B------:R-:W-:Y:S02]  /*6680*/  @!P3 IMAD.MOV R0, RZ, RZ, -R0 ;  /* 0x000000ffff00b224 */ /* 0x000fe400078e0a00 */
[----:B------:R-:W-:Y:S01]  /*6690*/  @!P5 IMAD.IADD R12, R12, 0x1, -R15 ;  /* 0x000000010c0cd824 */ /* 0x000fe200078e0a0f */
[----:B------:R-:W-:Y:S01]  /*66a0*/  ISETP.GT.U32.AND P3, PT, R15, R8, PT ;  /* 0x000000080f00720c */ /* 0x000fe20003f64070 */
[----:B------:R-:W-:Y:S01]  /*66b0*/  VIADD R5, R7, 0x1ac ;  /* 0x000001ac07057836 */ /* 0x000fe20000000000 */
[----:B------:R0:W-:Y:S01]  /*66c0*/  STL [R1+0x194], R0 ;  /* 0x0001940001007387 */ /* 0x0001e20000100800 */
[----:B------:R-:W-:Y:S01]  /*66d0*/  ISETP.GE.AND P5, PT, R3, RZ, PT ;  /* 0x000000ff0300720c */ /* 0x000fe20003fa6270 */
[----:B------:R-:W-:-:S02]  /*66e0*/  VIADD R3, R7, 0x1aa ;  /* 0x000001aa07037836 */ /* 0x000fc40000000000 */
[--C-:B------:R-:W-:Y:S01]  /*66f0*/  @!P4 IMAD.IADD R9, R9, 0x1, -R15.reuse ;  /* 0x000000010909c824 */ /* 0x100fe200078e0a0f */
[----:B------:R-:W-:Y:S01]  /*6700*/  IABS R2, R5 ;  /* 0x0000000500027213 */ /* 0x000fe20000000000 */
[----:B------:R-:W-:Y:S01]  /*6710*/  @!P0 IMAD.IADD R13, R13, 0x1, -R15 ;  /* 0x000000010d0d8824 */ /* 0x000fe200078e0a0f */
[----:B------:R-:W-:Y:S01]  /*6720*/  ISETP.GE.AND P0, PT, R6, RZ, PT ;  /* 0x000000ff0600720c */ /* 0x000fe20003f06270 */
[----:B------:R-:W-:Y:S01]  /*6730*/  VIADD R6, R7, 0x1a8 ;  /* 0x000001a807067836 */ /* 0x000fe20000000000 */
[----:B------:R-:W-:Y:S01]  /*6740*/  ISETP.GT.U32.AND P4, PT, R15, R9, PT ;  /* 0x000000090f00720c */ /* 0x000fe20003f84070 */
[----:B0-----:R-:W-:Y:S01]  /*6750*/  IMAD.MOV.U32 R0, RZ, RZ, R12 ;  /* 0x000000ffff007224 */ /* 0x001fe200078e000c */
[----:B------:R-:W-:Y:S01]  /*6760*/  IABS R12, R3 ;  /* 0x00000003000c7213 */ /* 0x000fe20000000000 */
[----:B------:R-:W-:-:S04]  /*6770*/  IMAD.HI.U32 R10, R11, R2, RZ ;  /* 0x000000020b0a7227 */ /* 0x000fc800078e00ff */
[----:B------:R-:W-:Y:S01]  /*6780*/  @!P2 IMAD.MOV R0, RZ, RZ, -R0 ;  /* 0x000000ffff00a224 */ /* 0x000fe200078e0a00 */
[----:B------:R-:W-:Y:S01]  /*6790*/  ISETP.GT.U32.AND P2, PT, R15, R13, PT ;  /* 0x0000000d0f00720c */ /* 0x000fe20003f44070 */
[--C-:B------:R-:W-:Y:S02]  /*67a0*/  @!P3 IMAD.IADD R8, R8, 0x1, -R15.reuse ;  /* 0x000000010808b824 */ /* 0x100fe400078e0a0f */
[----:B------:R-:W-:Y:S01]  /*67b0*/  IMAD.MOV R10, RZ, RZ, -R10 ;  /* 0x000000ffff0a7224 */ /* 0x000fe200078e0a0a */
[----:B------:R0:W-:Y:S01]  /*67c0*/  STL [R1+0x19c], R0 ;  /* 0x00019c0001007387 */ /* 0x0001e20000100800 */
[----:B------:R-:W-:Y:S01]  /*67d0*/  @!P4 IMAD.IADD R9, R9, 0x1, -R15 ;  /* 0x000000010909c824 */ /* 0x000fe200078e0a0f */
[C---:B------:R-:W-:Y:S01]  /*67e0*/  ISETP.GT.U32.AND P3, PT, R15.reuse, R8, PT ;  /* 0x000000080f00720c */ /* 0x040fe20003f64070 */
[----:B------:R-:W-:Y:S01]  /*67f0*/  IMAD R2, R15, R10, R2 ;  /* 0x0000000a0f027224 */ /* 0x000fe200078e0202 */
[----:B------:R-:W-:-:S05]  /*6800*/  IABS R10, R6 ;  /* 0x00000006000a7213 */ /* 0x000fca0000000000 */
[----:B------:R-:W-:Y:S01]  /*6810*/  @!P2 IMAD.IADD R13, R13, 0x1, -R15 ;  /* 0x000000010d0da824 */ /* 0x000fe200078e0a0f */
[----:B------:R-:W-:Y:S01]  /*6820*/  ISETP.GT.U32.AND P2, PT, R15, R2, PT ;  /* 0x000000020f00720c */ /* 0x000fe20003f44070 */
[----:B0-----:R-:W-:Y:S02]  /*6830*/  IMAD.MOV.U32 R0, RZ, RZ, R4 ;  /* 0x000000ffff007224 */ /* 0x001fe400078e0004 */
[----:B------:R-:W-:-:S04]  /*6840*/  IMAD.HI.U32 R4, R11, R12, RZ ;  /* 0x0000000c0b047227 */ /* 0x000fc800078e00ff */
[----:B------:R-:W-:Y:S02]  /*6850*/  IMAD.MOV R4, RZ, RZ, -R4 ;  /* 0x000000ffff047224 */ /* 0x000fe400078e0a04 */
[----:B------:R-:W-:Y:S01]  /*6860*/  @!P3 IMAD.IADD R8, R8, 0x1, -R15 ;  /* 0x000000010808b824 */ /* 0x000fe200078e0a0f */
[----:B------:R-:W-:Y:S01]  /*6870*/  ISETP.GE.AND P3, PT, R3, RZ, PT ;  /* 0x000000ff0300720c */ /* 0x000fe20003f66270 */
[----:B------:R-:W-:Y:S02]  /*6880*/  IMAD R12, R15, R4, R12 ;  /* 0x000000040f0c7224 */ /* 0x000fe400078e020c */
[----:B------:R-:W-:Y:S01]  /*6890*/  @!P6 IMAD.MOV R0, RZ, RZ, -R0 ;  /* 0x000000ffff00e224 */ /* 0x000fe200078e0a00 */
[----:B------:R-:W-:Y:S01]  /*68a0*/  ISETP.GE.AND P6, PT, R5, RZ, PT ;  /* 0x000000ff0500720c */ /* 0x000fe20003fc6270 */
[----:B------:R-:W-:Y:S01]  /*68b0*/  VIADD R3, R7, 0x1a6 ;  /* 0x000001a607037836 */ /* 0x000fe20000000000 */
[----:B------:R-:W-:Y:S01]  /*68c0*/  ISETP.GT.U32.AND P4, PT, R15, R12, PT ;  /* 0x0000000c0f00720c */ /* 0x000fe20003f84070 */
[----:B------:R-:W-:Y:S01]  /*68d0*/  IMAD.HI.U32 R16, R11, R10, RZ ;  /* 0x0000000a0b107227 */ /* 0x000fe200078e00ff */
[----:B------:R0:W-:Y:S02]  /*68e0*/  STL [R1+0x1d0], R0 ;  /* 0x0001d00001007387 */ /* 0x0001e40000100800 */
[----:B------:R-:W-:Y:S01]  /*68f0*/  IABS R5, R3 ;  /* 0x0000000300057213 */ /* 0x000fe20000000000 */
[----:B------:R-:W-:-:S02]  /*6900*/  IMAD.MOV R16, RZ, RZ, -R16 ;  /* 0x000000ffff107224 */ /* 0x000fc400078e0a10 */
[--C-:B------:R-:W-:Y:S01]  /*6910*/  @!P2 IMAD.IADD R2, R2, 0x1, -R15.reuse ;  /* 0x000000010202a824 */ /* 0x100fe200078e0a0f */
[----:B------:R-:W-:Y:S01]  /*6920*/  ISETP.GE.AND P2, PT, R6, RZ, PT ;  /* 0x000000ff0600720c */ /* 0x000fe20003f46270 */
[----:B------:R-:W-:Y:S02]  /*6930*/  IMAD R10, R15, R16, R10 ;  /* 0x000000100f0a7224 */ /* 0x000fe400078e020a */
[----:B------:R-:W-:Y:S02]  /*6940*/  VIADD R4, R7, 0x1a4 ;  /* 0x000001a407047836 */ /* 0x000fe40000000000 */
[----:B------:R-:W-:Y:S02]  /*6950*/  @!P4 IMAD.IADD R12, R12, 0x1, -R15 ;  /* 0x000000010c0cc824 */ /* 0x000fe400078e0a0f */
[----:B0-----:R-:W-:Y:S01]  /*6960*/  IMAD.MOV.U32 R0, RZ, RZ, R13 ;  /* 0x000000ffff007224 */ /* 0x001fe200078e000d */
[----:B------:R-:W-:Y:S01]  /*6970*/  IABS R14, R4 ;  /* 0x00000004000e7213 */ /* 0x000fe20000000000 */
[----:B------:R-:W-:Y:S01]  /*6980*/  IMAD.MOV.U32 R13, RZ, RZ, R8 ;  /* 0x000000ffff0d7224 */ /* 0x000fe200078e0008 */
[C---:B------:R-:W-:Y:S01]  /*6990*/  ISETP.GT.U32.AND P4, PT, R15.reuse, R12, PT ;  /* 0x0000000c0f00720c */ /* 0x040fe20003f84070 */
[----:B------:R-:W-:Y:S01]  /*69a0*/  @!P1 IMAD.MOV R0, RZ, RZ, -R0 ;  /* 0x000000ffff009224 */ /* 0x000fe200078e0a00 */
[----:B------:R-:W-:Y:S01]  /*69b0*/  ISETP.GT.U32.AND P1, PT, R15, R2, PT ;  /* 0x000000020f00720c */ /* 0x000fe20003f24070 */
[----:B------:R-:W-:-:S03]  /*69c0*/  IMAD.HI.U32 R6, R11, R5, RZ ;  /* 0x000000050b067227 */ /* 0x000fc600078e00ff */
[----:B------:R0:W-:Y:S01]  /*69d0*/  STL [R1+0x1d4], R0 ;  /* 0x0001d40001007387 */ /* 0x0001e20000100800 */
[----:B------:R-:W-:Y:S01]  /*69e0*/  @!P5 IMAD.MOV R13, RZ, RZ, -R13 ;  /* 0x000000ffff0dd224 */ /* 0x000fe200078e0a0d */
[----:B------:R-:W-:Y:S01]  /*69f0*/  ISETP.GT.U32.AND P5, PT, R15, R10, PT ;  /* 0x0000000a0f00720c */ /* 0x000fe20003fa4070 */
[----:B------:R-:W-:Y:S02]  /*6a00*/  IMAD.MOV R6, RZ, RZ, -R6 ;  /* 0x000000ffff067224 */ /* 0x000fe400078e0a06 */
[----:B------:R-:W-:Y:S01]  /*6a10*/  IMAD.HI.U32 R8, R11, R14, RZ ;  /* 0x0000000e0b087227 */ /* 0x000fe200078e00ff */
[----:B------:R1:W-:Y:S03]  /*6a20*/  STL [R1+0x1d8], R13 ;  /* 0x0001d80d01007387 */ /* 0x0003e60000100800 */
[----:B------:R-:W-:Y:S02]  /*6a30*/  IMAD R5, R15, R6, R5 ;  /* 0x000000060f057224 */ /* 0x000fe400078e0205 */
[----:B------:R-:W-:-:S02]  /*6a40*/  @!P4 IMAD.IADD R12, R12, 0x1, -R15 ;  /* 0x000000010c0cc824 */ /* 0x000fc400078e0a0f */
[----:B------:R-:W-:Y:S01]  /*6a50*/  IMAD.MOV R8, RZ, RZ, -R8 ;  /* 0x000000ffff087224 */ /* 0x000fe200078e0a08 */
[C---:B------:R-:W-:Y:S01]  /*6a60*/  ISETP.GT.U32.AND P4, PT, R15.reuse, R5, PT ;  /* 0x000000050f00720c */ /* 0x040fe20003f84070 */
[--C-:B------:R-:W-:Y:S01]  /*6a70*/  @!P1 IMAD.IADD R2, R2, 0x1, -R15.reuse ;  /* 0x0000000102029824 */ /* 0x100fe200078e0a0f */
[----:B------:R-:W-:Y:S01]  /*6a80*/  ISETP.GE.AND P1, PT, R4, RZ, PT ;  /* 0x000000ff0400720c */ /* 0x000fe20003f26270 */
[----:B------:R-:W-:Y:S02]  /*6a90*/  @!P5 IMAD.IADD R10, R10, 0x1, -R15 ;  /* 0x000000010a0ad824 */ /* 0x000fe400078e0a0f */
[----:B0-----:R-:W-:Y:S02]  /*6aa0*/  IMAD.MOV.U32 R0, RZ, RZ, R9 ;  /* 0x000000ffff007224 */ /* 0x001fe400078e0009 */
[C---:B------:R-:W-:Y:S01]  /*6ab0*/  IMAD R14, R15.reuse, R8, R14 ;  /* 0x000000080f0e7224 */ /* 0x040fe200078e020e */
[----:B------:R-:W-:Y:S01]  /*6ac0*/  ISETP.GT.U32.AND P5, PT, R15, R10, PT ;  /* 0x0000000a0f00720c */ /* 0x000fe20003fa4070 */
[----:B-1----:R-:W-:-:S02]  /*6ad0*/  IMAD.MOV.U32 R13, RZ, RZ, R2 ;  /* 0x000000ffff0d7224 */ /* 0x002fc400078e0002 */
[----:B------:R-:W-:Y:S01]  /*6ae0*/  @!P0 IMAD.MOV R0, RZ, RZ, -R0 ;  /* 0x000000ffff008224 */ /* 0x000fe200078e0a00 */
[----:B------:R-:W-:Y:S01]  /*6af0*/  ISETP.GE.AND P0, PT, R3, RZ, PT ;  /* 0x000000ff0300720c */ /* 0x000fe20003f06270 */
[----:B------:R-:W-:Y:S01]  /*6b00*/  @!P6 IMAD.MOV R13, RZ, RZ, -R13 ;  /* 0x000000ffff0de224 */ /* 0x000fe200078e0a0d */
[----:B------:R-:W-:Y:S01]  /*6b10*/  ISETP.GT.U32.AND P6, PT, R15, R14, PT ;  /* 0x0000000e0f00720c */ /* 0x000fe20003fc4070 */
[--C-:B------:R-:W-:Y:S01]  /*6b20*/  @!P4 IMAD.IADD R5, R5, 0x1, -R15.reuse ;  /* 0x000000010505c824 */ /* 0x100fe200078e0a0f */
[----:B------:R0:W-:Y:S01]  /*6b30*/  STL [R1+0x1dc], R0 ;  /* 0x0001dc0001007387 */ /* 0x0001e20000100800 */
[C---:B------:R-:W-:Y:S02]  /*6b40*/  VIADD R9, R7.reuse, 0x1a2 ;  /* 0x000001a207097836 */ /* 0x040fe40000000000 */
[----:B------:R-:W-:Y:S01]  /*6b50*/  VIADD R8, R7, 0x1a0 ;  /* 0x000001a007087836 */ /* 0x000fe20000000000 */
[----:B------:R-:W-:Y:S01]  /*6b60*/  ISETP.GT.U32.AND P4, PT, R15, R5, PT ;  /* 0x000000050f00720c */ /* 0x000fe20003f84070 */
[----:B------:R-:W-:Y:S01]  /*6b70*/  @!P5 IMAD.IADD R10, R10, 0x1, -R15 ;  /* 0x000000010a0ad824 */ /* 0x000fe200078e0a0f */
[----:B------:R-:W-:Y:S01]  /*6b80*/  IABS R4, R9 ;  /* 0x0000000900047213 */ /* 0x000fe20000000000 */
[----:B------:R-:W-:Y:S01]  /*6b90*/  STL [R1+0x1e4], R13 ;  /* 0x0001e40d01007387 */ /* 0x000fe20000100800 */
[----:B------:R-:W-:Y:S01]  /*6ba0*/  IABS R6, R8 ;  /* 0x0000000800067213 */ /* 0x000fe20000000000 */
[----:B------:R-:W-:Y:S01]  /*6bb0*/  VIADD R3, R7, 0x19e ;  /* 0x0000019e07037836 */ /* 0x000fe20000000000 */
[----:B------:R-:W-:Y:S01]  /*6bc0*/  ISETP.GE.AND P5, PT, R8, RZ, PT ;  /* 0x000000ff0800720c */ /* 0x000fe20003fa6270 */
[----:B0-----:R-:W-:-:S02]  /*6bd0*/  IMAD.MOV.U32 R0, RZ, RZ, R12 ;  /* 0x000000ffff007224 */ /* 0x001fc400078e000c */
[----:B------:R-:W-:Y:S01]  /*6be0*/  @!P6 IMAD.IADD R14, R14, 0x1, -R15 ;  /* 0x000000010e0ee824 */ /* 0x000fe200078e0a0f */
[----:B------:R-:W-:Y:S01]  /*6bf0*/  IABS R2, R3 ;  /* 0x0000000300027213 */ /* 0x000fe20000000000 */
[----:B------:R-:W-:Y:S01]  /*6c00*/  @!P3 IMAD.MOV R0, RZ, RZ, -R0 ;  /* 0x000000ffff00b224 */ /* 0x000fe200078e0a00 */
[----:B------:R-:W-:Y:S01]  /*6c10*/  ISETP.GE.AND P3, PT, R9, RZ, PT ;  /* 0x000000ff0900720c */ /* 0x000fe20003f66270 */
[----:B------:R-:W-:Y:S01]  /*6c20*/  IMAD.HI.U32 R12, R11, R4, RZ ;  /* 0x000000040b0c7227 */ /* 0x000fe200078e00ff */
[----:B------:R-:W-:Y:S02]  /*6c30*/  ISETP.GT.U32.AND P6, PT, R15, R14, PT ;  /* 0x0000000e0f00720c */ /* 0x000fe40003fc4070 */
[----:B------:R0:W-:Y:S01]  /*6c40*/  STL [R1+0x1e8], R0 ;  /* 0x0001e80001007387 */ /* 0x0001e20000100800 */
[----:B------:R-:W-:-:S04]  /*6c50*/  IMAD.HI.U32 R8, R11, R6, RZ ;  /* 0x000000060b087227 */ /* 0x000fc800078e00ff */
[----:B------:R-:W-:Y:S02]  /*6c60*/  IMAD.MOV R12, RZ, RZ, -R12 ;  /* 0x000000ffff0c7224 */ /* 0x000fe400078e0a0c */
[----:B------:R-:W-:Y:S02]  /*6c70*/  IMAD.MOV R8, RZ, RZ, -R8 ;  /* 0x000000ffff087224 */ /* 0x000fe400078e0a08 */
[----:B------:R-:W-:Y:S02]  /*6c80*/  @!P4 IMAD.IADD R5, R5, 0x1, -R15 ;  /* 0x000000010505c824 */ /* 0x000fe400078e0a0f */
[----:B0-----:R-:W-:Y:S02]  /*6c90*/  IMAD.MOV.U32 R0, RZ, RZ, R10 ;  /* 0x000000ffff007224 */ /* 0x001fe400078e000a */
[----:B------:R-:W-:Y:S02]  /*6ca0*/  IMAD R4, R15, R12, R4 ;  /* 0x0000000c0f047224 */ /* 0x000fe400078e0204 */
[----:B------:R-:W-:Y:S01]  /*6cb0*/  @!P2 IMAD.MOV R0, RZ, RZ, -R0 ;  /* 0x000000ffff00a224 */ /* 0x000fe200078e0a00 */
[----:B------:R-:W-:Y:S01]  /*6cc0*/  ISETP.GE.AND P2, PT, R3, RZ, PT ;  /* 0x000000ff0300720c */ /* 0x000fe20003f46270 */
[C---:B------:R-:W-:Y:S01]  /*6cd0*/  IMAD R3, R15.reuse, R8, R6 ;  /* 0x000000080f037224 */ /* 0x040fe200078e0206 */
[----:B------:R-:W-:Y:S01]  /*6ce0*/  ISETP.GT.U32.AND P4, PT, R15, R4, PT ;  /* 0x000000040f00720c */ /* 0x000fe20003f84070 */
[----:B------:R-:W-:Y:S01]  /*6cf0*/  IMAD.HI.U32 R9, R11, R2, RZ ;  /* 0x000000020b097227 */ /* 0x000fe200078e00ff */
[----:B------:R0:W-:Y:S03]  /*6d00*/  STL [R1+0x1ec], R0 ;  /* 0x0001ec0001007387 */ /* 0x0001e60000100800 */
[----:B------:R-:W-:-:S02]  /*6d10*/  IMAD.MOV R9, RZ, RZ, -R9 ;  /* 0x000000ffff097224 */ /* 0x000fc400078e0a09 */
[----:B------:R-:W-:Y:S02]  /*6d20*/  @!P6 IMAD.IADD R14, R14, 0x1, -R15 ;  /* 0x000000010e0ee824 */ /* 0x000fe400078e0a0f */
[----:B------:R-:W-:Y:S02]  /*6d30*/  IMAD R2, R15, R9, R2 ;  /* 0x000000090f027224 */ /* 0x000fe400078e0202 */
[----:B------:R-:W-:Y:S02]  /*6d40*/  VIADD R9, R7, 0x19c ;  /* 0x0000019c07097836 */ /* 0x000fe40000000000 */
[----:B0-----:R-:W-:Y:S02]  /*6d50*/  IMAD.MOV.U32 R0, RZ, RZ, R5 ;  /* 0x000000ffff007224 */ /* 0x001fe400078e0005 */
[----:B------:R-:W-:Y:S01]  /*6d60*/  @!P4 IMAD.IADD R4, R4, 0x1, -R15 ;  /* 0x000000010404c824 */ /* 0x000fe200078e0a0f */
[----:B------:R-:W-:Y:S01]  /*6d70*/  ISETP.GE.AND P6, PT, R9, RZ, PT ;  /* 0x000000ff0900720c */ /* 0x000fe20003fc6270 */
[----:B------:R-:W-:Y:S01]  /*6d80*/  @!P0 IMAD.MOV R0, RZ, RZ, -R0 ;  /* 0x000000ffff008224 */ /* 0x000fe200078e0a00 */
[----:B------:R-:W-:Y:S01]  /*6d90*/  ISETP.GT.U32.AND P0, PT, R15, R3, PT ;  /* 0x000000030f00720c */ /* 0x000fe20003f04070 */
[C---:B------:R-:W-:Y:S01]  /*6da0*/  VIADD R8, R7.reuse, 0x196 ;  /* 0x0000019607087836 */ /* 0x040fe20000000000 */
[----:B------:R-:W-:Y:S01]  /*6db0*/  IABS R9, R9 ;  /* 0x0000000900097213 */ /* 0x000fe20000000000 */
[----:B------:R-:W-:Y:S01]  /*6dc0*/  VIADD R5, R7, 0x19a ;  /* 0x0000019a07057836 */ /* 0x000fe20000000000 */
[----:B------:R0:W-:Y:S01]  /*6dd0*/  STL [R1+0x1f0], R0 ;  /* 0x0001f00001007387 */ /* 0x0001e20000100800 */
[----:B------:R-:W-:Y:S01]  /*6de0*/  ISETP.GT.U32.AND P4, PT, R15, R4, PT ;  /* 0x000000040f00720c */ /* 0x000fe20003f84070 */
[----:B------:R-:W-:Y:S01]  /*6df0*/  VIADD R6, R7, 0x198 ;  /* 0x0000019807067836 */ /* 0x000fe20000000000 */
[----:B------:R-:W-:-:S02]  /*6e00*/  IABS R13, R8 ;  /* 0x00000008000d7213 */ /* 0x000fc40000000000 */
[----:B------:R-:W-:Y:S02]  /*6e10*/  IABS R10, R5 ;  /* 0x00000005000a7213 */ /* 0x000fe40000000000 */
[----:B------:R-:W-:Y:S02]  /*6e20*/  IABS R12, R6 ;  /* 0x00000006000c7213 */ /* 0x000fe40000000000 */
[----:B------:R-:W-:Y:S02]  /*6e30*/  @!P0 IMAD.IADD R3, R3, 0x1, -R15 ;  /* 0x0000000103038824 */ /* 0x000fe400078e0a0f */
[----:B0-----:R-:W-:Y:S02]  /*6e40*/  IMAD.MOV.U32 R0, RZ, RZ, R14 ;  /* 0x000000ffff007224 */ /* 0x001fe400078e000e */
[----:B------:R-:W-:Y:S01]  /*6e50*/  IMAD.HI.U32 R14, R11, R9, RZ ;  /* 0x000000090b0e7227 */ /* 0x000fe200078e00ff */
[----:B------:R-:W-:-:S03]  /*6e60*/  ISETP.GT.U32.AND P0, PT, R15, R3, PT ;  /* 0x000000030f00720c */ /* 0x000fc60003f04070 */
[----:B------:R-:W-:Y:S01]  /*6e70*/  @!P1 IMAD.MOV R0, RZ, RZ, -R0 ;  /* 0x000000ffff009224 */ /* 0x000fe200078e0a00 */
[C---:B------:R-:W-:Y:S01]  /*6e80*/  ISETP.GT.U32.AND P1, PT, R15.reuse, R2, PT ;  /* 0x000000020f00720c */ /* 0x040fe20003f24070 */
[----:B------:R-:W-:Y:S02]  /*6e90*/  IMAD.MOV R14, RZ, RZ, -R14 ;  /* 0x000000ffff0e7224 */ /* 0x000fe400078e0a0e */
[----:B------:R-:W-:Y:S01]  /*6ea0*/  @!P4 IMAD.IADD R4, R4, 0x1, -R15 ;  /* 0x000000010404c824 */ /* 0x000fe200078e0a0f */
[----:B------:R0:W-:Y:S01]  /*6eb0*/  STL [R1+0x1f4], R0 ;  /* 0x0001f40001007387 */ /* 0x0001e20000100800 */
[----:B------:R-:W-:Y:S01]  /*6ec0*/  IMAD R9, R15, R14, R9 ;  /* 0x0000000e0f097224 */ /* 0x000fe200078e0209 */
[----:B------:R-:W-:Y:S01]  /*6ed0*/  ISETP.GE.AND P4, PT, R5, RZ, PT ;  /* 0x000000ff0500720c */ /* 0x000fe20003f86270 */
[----:B------:R-:W-:Y:S02]  /*6ee0*/  IMAD.MOV.U32 R18, RZ, RZ, R4 ;  /* 0x000000ffff127224 */ /* 0x000fe400078e0004 */
[----:B------:R-:W-:Y:S01]  /*6ef0*/  @!P0 IMAD.IADD R3, R3, 0x1, -R15 ;  /* 0x0000000103038824 */ /* 0x000fe200078e0a0f */
[----:B------:R-:W-:Y:S01]  /*6f00*/  ISETP.GT.U32.AND P0, PT, R15, R9, PT ;  /* 0x000000090f00720c */ /* 0x000fe20003f04070 */
[----:B------:R-:W-:-:S04]  /*6f10*/  IMAD.HI.U32 R5, R11, R13, RZ ;  /* 0x0000000d0b057227 */ /* 0x000fc800078e00ff */
[----:B------:R-:W-:Y:S02]  /*6f20*/  @!P1 IMAD.IADD R2, R2, 0x1, -R15 ;  /* 0x0000000102029824 */ /* 0x000fe400078e0a0f */
[----:B0-----:R-:W-:Y:S02]  /*6f30*/  IMAD.MOV.U32 R0, RZ, RZ, R3 ;  /* 0x000000ffff007224 */ /* 0x001fe400078e0003 */
[----:B------:R-:W-:Y:S01]  /*6f40*/  @!P3 IMAD.MOV R18, RZ, RZ, -R18 ;  /* 0x000000ffff12b224 */ /* 0x000fe200078e0a12 */
[----:B------:R-:W-:Y:S01]  /*6f50*/  ISETP.GT.U32.AND P1, PT, R15, R2, PT ;  /* 0x000000020f00720c */ /* 0x000fe20003f24070 */
[----:B------:R-:W-:-:S03]  /*6f60*/  IMAD.HI.U32 R16, R11, R10, RZ ;  /* 0x0000000a0b107227 */ /* 0x000fc600078e00ff */
[----:B------:R-:W-:Y:S01]  /*6f70*/  STL [R1+0x1f8], R18 ;  /* 0x0001f81201007387 */ /* 0x000fe20000100800 */
[----:B------:R-:W-:Y:S01]  /*6f80*/  @!P5 IMAD.MOV R0, RZ, RZ, -R0 ;  /* 0x000000ffff00d224 */ /* 0x000fe200078e0a00 */
[----:B------:R-:W-:Y:S01]  /*6f90*/  ISETP.GE.AND P5, PT, R6, RZ, PT ;  /* 0x000000ff0600720c */ /* 0x000fe20003fa6270 */
[----:B------:R-:W-:Y:S02]  /*6fa0*/  IMAD.MOV R4, RZ, RZ, -R5 ;  /* 0x000000ffff047224 */ /* 0x000fe400078e0a05 */
[----:B------:R-:W-:Y:S01]  /*6fb0*/  IMAD.MOV R16, RZ, RZ, -R16 ;  /* 0x000000ffff107224 */ /* 0x000fe200078e0a10 */
[----:B------:R0:W-:Y:S01]  /*6fc0*/  STL [R1+0x1fc], R0 ;  /* 0x0001fc0001007387 */ /* 0x0001e20000100800 */
[C---:B------:R-:W-:Y:S02]  /*6fd0*/  IMAD R13, R15.reuse, R4, R13 ;  /* 0x000000040f0d7224 */ /* 0x040fe400078e020d */
[----:B------:R-:W-:Y:S02]  /*6fe0*/  @!P1 IMAD.IADD R2, R2, 0x1, -R15 ;  /* 0x0000000102029824 */ /* 0x000fe400078e0a0f */
[----:B------:R-:W-:-:S02]  /*6ff0*/  IMAD R10, R15, R16, R10 ;  /* 0x000000100f0a7224 */ /* 0x000fc400078e020a */
[----:B------:R-:W-:Y:S02]  /*7000*/  @!P0 IMAD.IADD R9, R9, 0x1, -R15 ;  /* 0x0000000109098824 */ /* 0x000fe400078e0a0f */
[----:B------:R-:W-:Y:S01]  /*7010*/  VIADD R3, R7, 0x194 ;  /* 0x0000019407037836 */ /* 0x000fe20000000000 */
[C---:B------:R-:W-:Y:S01]  /*7020*/  ISETP.GT.U32.AND P3, PT, R15.reuse, R10, PT ;  /* 0x0000000a0f00720c */ /* 0x040fe20003f64070 */
[----:B0-----:R-:W-:Y:S01]  /*7030*/  IMAD.MOV.U32 R0, RZ, RZ, R2 ;  /* 0x000000ffff007224 */ /* 0x001fe200078e0002 */
[----:B------:R-:W-:Y:S01]  /*7040*/  ISETP.GT.U32.AND P0, PT, R15, R9, PT ;  /* 0x000000090f00720c */ /* 0x000fe20003f04070 */
[----:B------:R-:W-:Y:S01]  /*7050*/  IMAD.HI.U32 R17, R11, R12, RZ ;  /* 0x0000000c0b117227 */ /* 0x000fe200078e00ff */
[----:B------:R-:W-:-:S03]  /*7060*/  IABS R14, R3 ;  /* 0x00000003000e7213 */ /* 0x000fc60000000000 */
[----:B------:R-:W-:Y:S01]  /*7070*/  @!P2 IMAD.MOV R0, RZ, RZ, -R0 ;  /* 0x000000ffff00a224 */ /* 0x000fe200078e0a00 */
[----:B------:R-:W-:Y:S01]  /*7080*/  ISETP.GT.U32.AND P2, PT, R15, R13, PT ;  /* 0x0000000d0f00720c */ /* 0x000fe20003f44070 */
[----:B------:R-:W-:Y:S02]  /*7090*/  VIADD R5, R7, 0x192 ;  /* 0x0000019207057836 */ /* 0x000fe40000000000 */
[----:B------:R-:W-:Y:S01]  /*70a0*/  IMAD.HI.U32 R2, R11, R14, RZ ;  /* 0x0000000e0b027227 */ /* 0x000fe200078e00ff */
[----:B------:R0:W-:Y:S02]  /*70b0*/  STL [R1+0x200], R0 ;  /* 0x0002000001007387 */ /* 0x0001e40000100800 */
[----:B------:R-:W-:Y:S01]  /*70c0*/  IABS R6, R5 ;  /* 0x0000000500067213 */ /* 0x000fe20000000000 */
[----:B------:R-:W-:Y:S02]  /*70d0*/  IMAD.MOV R17, RZ, RZ, -R17 ;  /* 0x000000ffff117224 */ /* 0x000fe400078e0a11 */
[----:B------:R-:W-:-:S02]  /*70e0*/  IMAD.MOV R2, RZ, RZ, -R2 ;  /* 0x000000ffff027224 */ /* 0x000fc400078e0a02 */
[----:B------:R-:W-:Y:S02]  /*70f0*/  IMAD R12, R15, R17, R12 ;  /* 0x000000110f0c7224 */ /* 0x000fe400078e020c */
[--C-:B------:R-:W-:Y:S02]  /*7100*/  @!P2 IMAD.IADD R13, R13, 0x1, -R15.reuse ;  /* 0x000000010d0da824 */ /* 0x100fe400078e0a0f */
[--C-:B------:R-:W-:Y:S01]  /*7110*/  @!P3 IMAD.IADD R10, R10, 0x1, -R15.reuse ;  /* 0x000000010a0ab824 */ /* 0x100fe200078e0a0f */
[----:B------:R-:W-:Y:S01]  /*7120*/  ISETP.GT.U32.AND P1, PT, R15, R12, PT ;  /* 0x0000000c0f00720c */ /* 0x000fe20003f24070 */
[----:B------:R-:W-:Y:S01]  /*7130*/  @!P0 IMAD.IADD R9, R9, 0x1, -R15 ;  /* 0x0000000109098824 */ /* 0x000fe200078e0a0f */
[----:B------:R-:W-:Y:S01]  /*7140*/  ISETP.GE.AND P0, PT, R8, RZ, PT ;  /* 0x000000ff0800720c */ /* 0x000fe20003f06270 */
[C---:B------:R-:W-:Y:S01]  /*7150*/  IMAD R8, R15.reuse, R2, R14 ;  /* 0x000000020f087224 */ /* 0x040fe200078e020e */
[----:B------:R-:W-:Y:S01]  /*7160*/  ISETP.GT.U32.AND P2, PT, R15, R13, PT ;  /* 0x0000000d0f00720c */ /* 0x000fe20003f44070 */
[----:B------:R-:W-:Y:S01]  /*7170*/  IMAD.HI.U32 R2, R11, R6, RZ ;  /* 0x000000060b027227 */ /* 0x000fe200078e00ff */
[----:B------:R-:W-:-:S03]  /*7180*/  ISETP.GT.U32.AND P3, PT, R15, R10, PT ;  /* 0x0000000a0f00720c */ /* 0x000fc60003f64070 */
[----:B------:R-:W-:Y:S02]  /*7190*/  IMAD.MOV R2, RZ, RZ, -R2 ;  /* 0x000000ffff027224 */ /* 0x000fe400078e0a02 */
[----:B------:R-:W-:Y:S02]  /*71a0*/  IMAD.MOV.U32 R16, RZ, RZ, R9 ;  /* 0x000000ffff107224 */ /* 0x000fe400078e0009 */
[----:B------:R-:W-:Y:S02]  /*71b0*/  IMAD R6, R15, R2, R6 ;  /* 0x000000020f067224 */ /* 0x000fe400078e0206 */
[--C-:B------:R-:W-:Y:S02]  /*71c0*/  @!P1 IMAD.IADD R12, R12, 0x1, -R15.reuse ;  /* 0x000000010c0c9824 */ /* 0x100fe400078e0a0f */
[--C-:B------:R-:W-:Y:S01]  /*71d0*/  @!P2 IMAD.IADD R13, R13, 0x1, -R15.reuse ;  /* 0x000000010d0da824 */ /* 0x100fe200078e0a0f */
[C---:B------:R-:W-:Y:S01]  /*71e0*/  ISETP.GT.U32.AND P2, PT, R15.reuse, R6, PT ;  /* 0x000000060f00720c */ /* 0x040fe20003f44070 */
[----:B------:R-:W-:Y:S01]  /*71f0*/  @!P3 IMAD.IADD R10, R10, 0x1, -R15 ;  /* 0x000000010a0ab824 */ /* 0x000fe200078e0a0f */
[----:B------:R-:W-:Y:S01]  /*7200*/  ISETP.GT.U32.AND P3, PT, R15, R8, PT ;  /* 0x000000080f00720c */ /* 0x000fe20003f64070 */
[----:B------:R-:W-:Y:S01]  /*7210*/  VIADD R2, R7, 0x18e ;  /* 0x0000018e07027836 */ /* 0x000fe20000000000 */
[----:B------:R-:W-:Y:S01]  /*7220*/  ISETP.GT.U32.AND P1, PT, R15, R12, PT ;  /* 0x0000000c0f00720c */ /* 0x000fe20003f24070 */
[----:B0-----:R-:W-:-:S02]  /*7230*/  IMAD.MOV.U32 R0, RZ, RZ, R10 ;  /* 0x000000ffff007224 */ /* 0x001fc400078e000a */
[----:B------:R-:W-:Y:S01]  /*7240*/  @!P6 IMAD.MOV R16, RZ, RZ, -R16 ;  /* 0x000000ffff10e224 */ /* 0x000fe200078e0a10 */
[----:B------:R-:W-:Y:S01]  /*7250*/  IABS R21, R2 ;  /* 0x0000000200157213 */ /* 0x000fe20000000000 */
[----:B------:R-:W-:Y:S01]  /*7260*/  @!P4 IMAD.MOV R0, RZ, RZ, -R0 ;  /* 0x000000ffff00c224 */ /* 0x000fe200078e0a00 */
[----:B------:R-:W-:Y:S01]  /*7270*/  ISETP.GE.AND P6, PT, R3, RZ, PT ;  /* 0x000000ff0300720c */ /* 0x000fe20003fc6270 */
[----:B------:R-:W-:Y:S01]  /*7280*/  VIADD R4, R7, 0x190 ;  /* 0x0000019007047836 */ /* 0x000fe20000000000 */
[----:B------:R-:W-:Y:S01]  /*7290*/  ISETP.GE.AND P4, PT, R5, RZ, PT ;  /* 0x000000ff0500720c */ /* 0x000fe20003f86270 */
[--C-:B------:R-:W-:Y:S01]  /*72a0*/  @!P2 IMAD.IADD R6, R6, 0x1, -R15.reuse ;  /* 0x000000010606a824 */ /* 0x100fe200078e0a0f */
[----:B------:R-:W-:Y:S01]  /*72b0*/  STL [R1+0x204], R16 ;  /* 0x0002041001007387 */ /* 0x000fe20000100800 */
[--C-:B------:R-:W-:Y:S01]  /*72c0*/  @!P3 IMAD.IADD R8, R8, 0x1, -R15.reuse ;  /* 0x000000010808b824 */ /* 0x100fe200078e0a0f */
[----:B------:R-:W-:Y:S01]  /*72d0*/  IABS R22, R4 ;  /* 0x0000000400167213 */ /* 0x000fe20000000000 */
[----:B------:R-:W-:Y:S01]  /*72e0*/  @!P1 IMAD.IADD R12, R12, 0x1, -R15 ;  /* 0x000000010c0c9824 */ /* 0x000fe200078e0a0f */
[----:B------:R-:W-:Y:S01]  /*72f0*/  ISETP.GT.U32.AND P2, PT, R15, R6, PT ;  /* 0x000000060f00720c */ /* 0x000fe20003f44070 */
[----:B------:R-:W-:Y:S01]  /*7300*/  VIADD R3, R7, 0x18c ;  /* 0x0000018c07037836 */ /* 0x000fe20000000000 */
[----:B------:R-:W-:Y:S01]  /*7310*/  ISETP.GT.U32.AND P3, PT, R15, R8, PT ;  /* 0x000000080f00720c */ /* 0x000fe20003f64070 */
[----:B------:R-:W-:Y:S01]  /*7320*/  IMAD.HI.U32 R5, R11, R21, RZ ;  /* 0x000000150b057227 */ /* 0x000fe200078e00ff */
[----:B------:R0:W-:Y:S01]  /*7330*/  STL [R1+0x208], R0 ;  /* 0x0002080001007387 */ /* 0x0001e20000100800 */
[----:B------:R-:W-:-:S02]  /*7340*/  ISETP.GE.AND P1, PT, R4, RZ, PT ;  /* 0x000000ff0400720c */ /* 0x000fc40003f26270 */
[----:B------:R-:W-:Y:S01]  /*7350*/  IMAD.MOV.U32 R10, RZ, RZ, R12 ;  /* 0x000000ffff0a7224 */ /* 0x000fe200078e000c */
[----:B------:R-:W-:Y:S01]  /*7360*/  IABS R20, R3 ;  /* 0x0000000300147213 */ /* 0x000fe20000000000 */
[----:B------:R-:W-:Y:S02]  /*7370*/  IMAD.MOV R5, RZ, RZ, -R5 ;  /* 0x000000ffff057224 */ /* 0x000fe400078e0a05 */
[----:B------:R-:W-:Y:S01]  /*7380*/  @!P5 IMAD.MOV R10, RZ, RZ, -R10 ;  /* 0x000000ffff0ad224 */ /* 0x000fe200078e0a0a */
[----:B------:R-:W-:Y:S01]  /*7390*/  ISETP.GE.AND P5, PT, R2, RZ, PT ;  /* 0x000000ff0200720c */ /* 0x000fe20003fa6270 */
[----:B------:R-:W-:Y:S02]  /*73a0*/  IMAD R21, R15, R5, R21 ;  /* 0x000000050f157224 */ /* 0x000fe400078e0215 */
[C---:B------:R-:W-:Y:S01]  /*73b0*/  IMAD.HI.U32 R9, R11.reuse, R22, RZ ;  /* 0x000000160b097227 */ /* 0x040fe200078e00ff */
[----:B------:R-:W-:Y:S03]  /*73c0*/  STL [R1+0x20c], R10 ;  /* 0x00020c0a01007387 */ /* 0x000fe60000100800 */
[----:B------:R-:W-:-:S04]  /*73d0*/  IMAD.HI.U32 R2, R11, R20, RZ ;  /* 0x000000140b027227 */ /* 0x000fc800078e00ff */
[----:B------:R-:W-:Y:S01]  /*73e0*/  @!P2 IMAD.IADD R6, R6, 0x1, -R15 ;  /* 0x000000010606a824 */ /* 0x000fe200078e0a0f */
[C---:B------:R-:W-:Y:S01]  /*73f0*/  ISETP.GT.U32.AND P2, PT, R15.reuse, R21, PT ;  /* 0x000000150f00720c */ /* 0x040fe20003f44070 */
[----:B------:R-:W-:Y:S02]  /*7400*/  IMAD.MOV R9, RZ, RZ, -R9 ;  /* 0x000000ffff097224 */ /* 0x000fe400078e0a09 */
[----:B------:R-:W-:Y:S02]  /*7410*/  @!P3 IMAD.IADD R8, R8, 0x1, -R15 ;  /* 0x000000010808b824 */ /* 0x000fe400078e0a0f */
[----:B------:R-:W-:Y:S02]  /*7420*/  IMAD.MOV R2, RZ, RZ, -R2 ;  /* 0x000000ffff027224 */ /* 0x000fe400078e0a02 */
[C---:B------:R-:W-:Y:S02]  /*7430*/  IMAD R22, R15.reuse, R9, R22 ;  /* 0x000000090f167224 */ /* 0x040fe400078e0216 */
[----:B------:R-:W-:-:S02]  /*7440*/  IMAD R20, R15, R2, R20 ;  /* 0x000000020f147224 */ /* 0x000fc400078e0214 */
[----:B------:R-:W-:Y:S01]  /*7450*/  IMAD.MOV.U32 R9, RZ, RZ, R8 ;  /* 0x000000ffff097224 */ /* 0x000fe200078e0008 */
[----:B------:R-:W-:Y:S01]  /*7460*/  ISETP.GT.U32.AND P3, PT, R15, R22, PT ;  /* 0x000000160f00720c */ /* 0x000fe20003f64070 */
[----:B0-----:R-:W-:Y:S02]  /*7470*/  IMAD.MOV.U32 R0, RZ, RZ, R13 ;  /* 0x000000ffff007224 */ /* 0x001fe400078e000d */
[----:B------:R-:W-:Y:S02]  /*7480*/  VIADD R4, R7, 0x18a ;  /* 0x0000018a07047836 */ /* 0x000fe40000000000 */
[----:B------:R-:W-:Y:S01]  /*7490*/  @!P6 IMAD.MOV R9, RZ, RZ, -R9 ;  /* 0x000000ffff09e224 */ /* 0x000fe200078e0a09 */
[----:B------:R-:W-:Y:S01]  /*74a0*/  ISETP.GT.U32.AND P6, PT, R15, R20, PT ;  /* 0x000000140f00720c */ /* 0x000fe20003fc4070 */
[----:B------:R-:W-:Y:S01]  /*74b0*/  @!P0 IMAD.MOV R0, RZ, RZ, -R0 ;  /* 0x000000ffff008224 */ /* 0x000fe200078e0a00 */
[----:B------:R-:W-:Y:S01]  /*74c0*/  ISETP.GE.AND P0, PT, R3, RZ, PT ;  /* 0x000000ff0300720c */ /* 0x000fe20003f06270 */
[--C-:B------:R-:W-:Y:S01]  /*74d0*/  @!P2 IMAD.IADD R21, R21, 0x1, -R15.reuse ;  /* 0x000000011515a824 */ /* 0x100fe200078e0a0f */
[----:B------:R-:W-:Y:S01]  /*74e0*/  IABS R19, R4 ;  /* 0x0000000400137213 */ /* 0x000fe20000000000 */
[----:B------:R-:W-:Y:S01]  /*74f0*/  VIADD R3, R7, 0x188 ;  /* 0x0000018807037836 */ /* 0x000fe20000000000 */
[----:B------:R-:W-:Y:S01]  /*7500*/  STL [R1+0x210], R0 ;  /* 0x0002100001007387 */ /* 0x000fe20000100800 */
[----:B------:R-:W-:Y:S01]  /*7510*/  @!P3 IMAD.IADD R22, R22, 0x1, -R15 ;  /* 0x000000011616b824 */ /* 0x000fe200078e0a0f */
[----:B------:R-:W-:Y:S01]  /*7520*/  ISETP.GT.U32.AND P2, PT, R15, R21, PT ;  /* 0x000000150f00720c */ /* 0x000fe20003f44070 */
[----:B------:R-:W-:Y:S01]  /*7530*/  IMAD.HI.U32 R5, R11, R19, RZ ;  /* 0x000000130b057227 */ /* 0x000fe200078e00ff */
[----:B------:R-:W-:Y:S01]  /*7540*/  IABS R18, R3 ;  /* 0x0000000300127213 */ /* 0x000fe20000000000 */
[----:B------:R0:W-:Y:S01]  /*7550*/  STL [R1+0x214], R9 ;  /* 0x0002140901007387 */ /* 0x0001e20000100800 */
[----:B------:R-:W-:Y:S01]  /*7560*/  ISETP.GT.U32.AND P3, PT, R15, R22, PT ;  /* 0x000000160f00720c */ /* 0x000fe20003f64070 */
[----:B------:R-:W-:-:S02]  /*7570*/  IMAD.MOV R5, RZ, RZ, -R5 ;  /* 0x000000ffff057224 */ /* 0x000fc400078e0a05 */
[----:B------:R-:W-:Y:S02]  /*7580*/  VIADD R16, R7, 0x186 ;  /* 0x0000018607107836 */ /* 0x000fe40000000000 */
[----:B------:R-:W-:Y:S02]  /*7590*/  @!P6 IMAD.IADD R20, R20, 0x1, -R15 ;  /* 0x000000011414e824 */ /* 0x000fe400078e0a0f */
[----:B------:R-:W-:Y:S01]  /*75a0*/  IMAD.HI.U32 R2, R11, R18, RZ ;  /* 0x000000120b027227 */ /* 0x000fe200078e00ff */
[----:B------:R-:W-:Y:S02]  /*75b0*/  IABS R17, R16 ;  /* 0x0000001000117213 */ /* 0x000fe40000000000 */
[C---:B------:R-:W-:Y:S01]  /*75c0*/  ISETP.GT.U32.AND P6, PT, R15.reuse, R20, PT ;  /* 0x000000140f00720c */ /* 0x040fe20003fc4070 */
[----:B------:R-:W-:Y:S02]  /*75d0*/  IMAD R19, R15, R5, R19 ;  /* 0x000000050f137224 */ /* 0x000fe400078e0213 */
[----:B------:R-:W-:-:S02]  /*75e0*/  IMAD.MOV R2, RZ, RZ, -R2 ;  /* 0x000000ffff027224 */ /* 0x000fc400078e0a02 */
[----:B------:R-:W-:Y:S01]  /*75f0*/  @!P2 IMAD.IADD R21, R21, 0x1, -R15 ;  /* 0x000000011515a824 */ /* 0x000fe200078e0a0f */
[C---:B------:R-:W-:Y:S01]  /*7600*/  ISETP.GT.U32.AND P2, PT, R15.reuse, R19, PT ;  /* 0x000000130f00720c */ /* 0x040fe20003f44070 */
[----:B------:R-:W-:Y:S02]  /*7610*/  IMAD R18, R15, R2, R18 ;  /* 0x000000020f127224 */ /* 0x000fe400078e0212 */
[----:B------:R-:W-:Y:S02]  /*7620*/  VIADD R14, R7, 0x184 ;  /* 0x00000184070e7836 */ /* 0x000fe40000000000 */
[----:B------:R-:W-:-:S03]  /*7630*/  IMAD.HI.U32 R2, R11, R17, RZ ;  /* 0x000000110b027227 */ /* 0x000fc600078e00ff */
[----:B0-----:R-:W-:Y:S01]  /*7640*/  IABS R9, R14 ;  /* 0x0000000e00097213 */ /* 0x001fe20000000000 */
[----:B------:R-:W-:Y:S02]  /*7650*/  IMAD.MOV.U32 R0, RZ, RZ, R6 ;  /* 0x000000ffff007224 */ /* 0x000fe400078e0006 */
[----:B------:R-:W-:Y:S02]  /*7660*/  IMAD.MOV R2, RZ, RZ, -R2 ;  /* 0x000000ffff027224 */ /* 0x000fe400078e0a02 */
[----:B------:R-:W-:Y:S01]  /*7670*/  @!P4 IMAD.MOV R0, RZ, RZ, -R0 ;  /* 0x000000ffff00c224 */ /* 0x000fe200078e0a00 */
[----:B------:R-:W-:Y:S01]  /*7680*/  ISETP.GE.AND P4, PT, R4, RZ, PT ;  /* 0x000000ff0400720c */ /* 0x000fe20003f86270 */
[--C-:B------:R-:W-:Y:S01]  /*7690*/  @!P3 IMAD.IADD R22, R22, 0x1, -R15.reuse ;  /* 0x000000011616b824 */ /* 0x100fe200078e0a0f */
[----:B------:R-:W-:Y:S01]  /*76a0*/  ISETP.GE.AND P3, PT, R3, RZ, PT ;  /* 0x000000ff0300720c */ /* 0x000fe20003f66270 */
[----:B------:R-:W-:Y:S01]  /*76b0*/  @!P6 IMAD.IADD R20, R20, 0x1, -R15 ;  /* 0x000000011414e824 */ /* 0x000fe200078e0a0f */
[C---:B------:R-:W-:Y:S01]  /*76c0*/  ISETP.GT.U32.AND P6, PT, R15.reuse, R18, PT ;  /* 0x000000120f00720c */ /* 0x040fe20003fc4070 */
[----:B------:R-:W-:Y:S01]  /*76d0*/  IMAD R17, R15, R2, R17 ;  /* 0x000000020f117224 */ /* 0x000fe200078e0211 */
[----:B------:R0:W-:Y:S01]  /*76e0*/  STL [R1+0x218], R0 ;  /* 0x0002180001007387 */ /* 0x0001e20000100800 */
[----:B------:R-:W-:-:S04]  /*76f0*/  IMAD.HI.U32 R3, R11, R9, RZ ;  /* 0x000000090b037227 */ /* 0x000fc800078e00ff */
[----:B------:R-:W-:Y:S01]  /*7700*/  @!P2 IMAD.IADD R19, R19, 0x1, -R15 ;  /* 0x000000011313a824 */ /* 0x000fe200078e0a0f */
[----:B------:R-:W-:Y:S01]  /*7710*/  ISETP.GT.U32.AND P2, PT, R15, R17, PT ;  /* 0x000000110f00720c */ /* 0x000fe20003f44070 */
[----:B------:R-:W-:Y:S02]  /*7720*/  IMAD.MOV R3, RZ, RZ, -R3 ;  /* 0x000000ffff037224 */ /* 0x000fe400078e0a03 */
[C---:B------:R-:W-:Y:S02]  /*7730*/  VIADD R13, R7.reuse, 0x182 ;  /* 0x00000182070d7836 */ /* 0x040fe40000000000 */
[----:B0-----:R-:W-:Y:S02]  /*7740*/  IMAD.MOV.U32 R0, RZ, RZ, R22 ;  /* 0x000000ffff007224 */ /* 0x001fe400078e0016 */
[----:B------:R-:W-:Y:S01]  /*7750*/  VIADD R12, R7, 0x180 ;  /* 0x00000180070c7836 */ /* 0x000fe20000000000 */
[----:B------:R-:W-:Y:S01]  /*7760*/  IABS R8, R13 ;  /* 0x0000000d00087213 */ /* 0x000fe20000000000 */
[----:B------:R-:W-:-:S02]  /*7770*/  IMAD R3, R15, R3, R9 ;  /* 0x000000030f037224 */ /* 0x000fc400078e0209 */
[----:B------:R-:W-:Y:S01]  /*7780*/  @!P1 IMAD.MOV R0, RZ, RZ, -R0 ;  /* 0x000000ffff009224 */ /* 0x000fe200078e0a00 */
[----:B------:R-:W-:Y:S01]  /*7790*/  IABS R6, R12 ;  /* 0x0000000c00067213 */ /* 0x000fe20000000000 */
[--C-:B------:R-:W-:Y:S01]  /*77a0*/  @!P6 IMAD.IADD R18, R18, 0x1, -R15.reuse ;  /* 0x000000011212e824 */ /* 0x100fe200078e0a0f */
[----:B------:R-:W-:Y:S01]  /*77b0*/  ISETP.GT.U32.AND P6, PT, R15, R3, PT ;  /* 0x000000030f00720c */ /* 0x000fe20003fc4070 */
[----:B------:R-:W-:Y:S01]  /*77c0*/  IMAD.HI.U32 R23, R11, R8, RZ ;  /* 0x000000080b177227 */ /* 0x000fe200078e00ff */
[----:B------:R0:W-:Y:S02]  /*77d0*/  STL [R1+0x21c], R0 ;  /* 0x00021c0001007387 */ /* 0x0001e40000100800 */
[----:B------:R-:W-:Y:S01]  /*77e0*/  ISETP.GT.U32.AND P1, PT, R15, R18, PT ;  /* 0x000000120f00720c */ /* 0x000fe20003f24070 */
[----:B------:R-:W-:Y:S01]  /*77f0*/  @!P2 IMAD.IADD R17, R17, 0x1, -R15 ;  /* 0x000000011111a824 */ /* 0x000fe200078e0a0f */
[----:B------:R-:W-:Y:S01]  /*7800*/  ISETP.GT.U32.AND P2, PT, R15, R19, PT ;  /* 0x000000130f00720c */ /* 0x000fe20003f44070 */
[----:B------:R-:W-:-:S02]  /*7810*/  VIADD R10, R7, 0x17e ;  /* 0x0000017e070a7836 */ /* 0x000fc40000000000 */
[----:B------:R-:W-:-:S03]  /*7820*/  IMAD.HI.U32 R4, R11, R6, RZ ;  /* 0x000000060b047227 */ /* 0x000fc600078e00ff */
[----:B------:R-:W-:Y:S01]  /*7830*/  IABS R5, R10 ;  /* 0x0000000a00057213 */ /* 0x000fe20000000000 */
[----:B0-----:R-:W-:Y:S02]  /*7840*/  IMAD.MOV.U32 R0, RZ, RZ, R21 ;  /* 0x000000ffff007224 */ /* 0x001fe400078e0015 */
[----:B------:R-:W-:Y:S02]  /*7850*/  IMAD.MOV R23, RZ, RZ, -R23 ;  /* 0x000000ffff177224 */ /* 0x000fe400078e0a17 */
[----:B------:R-:W-:Y:S02]  /*7860*/  @!P5 IMAD.MOV R0, RZ, RZ, -R0 ;  /* 0x000000ffff00d224 */ /* 0x000fe400078e0a00 */
[----:B------:R-:W-:Y:S02]  /*7870*/  IMAD.MOV R4, RZ, RZ, -R4 ;  /* 0x000000ffff047224 */ /* 0x000fe400078e0a04 */
[C---:B------:R-:W-:Y:S01]  /*7880*/  IMAD R8, R15.reuse, R23, R8 ;  /* 0x000000170f087224 */ /* 0x040fe200078e0208 */
[----:B------:R0:W-:Y:S01]  /*7890*/  STL [R1+0x224], R0 ;  /* 0x0002240001007387 */ /* 0x0001e20000100800 */
[----:B------:R-:W-:-:S02]  /*78a0*/  IMAD R4, R15, R4, R6 ;  /* 0x000000040f047224 */ /* 0x000fc400078e0206 */
[----:B------:R-:W-:Y:S01]  /*78b0*/  @!P6 IMAD.IADD R3, R3, 0x1, -R15 ;  /* 0x000000010303e824 */ /* 0x000fe200078e0a0f */
[----:B------:R-:W-:Y:S01]  /*78c0*/  ISETP.GT.U32.AND P6, PT, R15, R17, PT ;  /* 0x000000110f00720c */ /* 0x000fe20003fc4070 */
[----:B------:R-:W-:-:S03]  /*78d0*/  IMAD.HI.U32 R2, R11, R5, RZ ;  /* 0x000000050b027227 */ /* 0x000fc600078e00ff */
[----:B------:R-:W-:Y:S01]  /*78e0*/  ISETP.GT.U32.AND P5, PT, R15, R3, PT ;  /* 0x000000030f00720c */ /* 0x000fe20003fa4070 */
[----:B------:R-:W-:Y:S01]  /*78f0*/  @!P2 IMAD.IADD R19, R19, 0x1, -R15 ;  /* 0x000000011313a824 */ /* 0x000fe200078e0a0f */
[C---:B------:R-:W-:Y:S01]  /*7900*/  ISETP.GT.U32.AND P2, PT, R15.reuse, R4, PT ;  /* 0x000000040f00720c */ /* 0x040fe20003f44070 */
[----:B0-----:R-:W-:Y:S02]  /*7910*/  IMAD.MOV.U32 R0, RZ, RZ, R20 ;  /* 0x000000ffff007224 */ /* 0x001fe400078e0014 */
[----:B------:R-:W-:Y:S02]  /*7920*/  IMAD.MOV R2, RZ, RZ, -R2 ;  /* 0x000000ffff027224 */ /* 0x000fe400078e0a02 */
[----:B------:R-:W-:Y:S01]  /*7930*/  @!P0 IMAD.MOV R0, RZ, RZ, -R0 ;  /* 0x000000ffff008224 */ /* 0x000fe200078e0a00 */
[----:B------:R-:W-:Y:S01]  /*7940*/  ISETP.GT.U32.AND P0, PT, R15, R8, PT ;  /* 0x000000080f00720c */ /* 0x000fe20003f04070 */
[----:B------:R-:W-:Y:S02]  /*7950*/  VIADD R6, R7, 0x17c ;  /* 0x0000017c07067836 */ /* 0x000fe40000000000 */
[----:B------:R-:W-:Y:S01]  /*7960*/  IMAD R2, R15, R2, R5 ;  /* 0x000000020f027224 */ /* 0x000fe200078e0205 */
[----:B------:R0:W-:Y:S01]  /*7970*/  STL [R1+0x228], R0 ;  /* 0x0002280001007387 */ /* 0x0001e20000100800 */
[----:B------:R-:W-:Y:S01]  /*7980*/  VIADD R5, R7, 0x17a ;  /* 0x0000017a07057836 */ /* 0x000fe20000000000 */
[----:B------:R-:W-:Y:S01]  /*7990*/  IABS R9, R6 ;  /* 0x0000000600097213 */ /* 0x000fe20000000000 */
[--C-:B------:R-:W-:Y:S01]  /*79a0*/  @!P1 IMAD.IADD R18, R18, 0x1, -R15.reuse ;  /* 0x0000000112129824 */ /* 0x100fe200078e0a0f */
[----:B------:R-:W-:Y:S01]  /*79b0*/  ISETP.GE.AND P1, PT, R16, RZ, PT ;  /* 0x000000ff1000720c */ /* 0x000fe20003f26270 */
[----:B------:R-:W-:Y:S01]  /*79c0*/  @!P6 IMAD.IADD R17, R17, 0x1, -R15 ;  /* 0x000000011111e824 */ /* 0x000fe200078e0a0f */
[----:B------:R-:W-:Y:S01]  /*79d0*/  ISETP.GT.U32.AND P6, PT, R15, R2, PT ;  /* 0x000000020f00720c */ /* 0x000fe20003fc4070 */
[----:B------:R-:W-:Y:S01]  /*79e0*/  IMAD.MOV.U32 R22, RZ, RZ, R19 ;  /* 0x000000ffff167224 */ /* 0x000fe200078e0013 */
[----:B------:R-:W-:Y:S01]  /*79f0*/  IABS R21, R5 ;  /* 0x0000000500157213 */ /* 0x000fe20000000000 */
[--C-:B------:R-:W-:Y:S01]  /*7a00*/  @!P0 IMAD.IADD R8, R8, 0x1, -R15.reuse ;  /* 0x0000000108088824 */ /* 0x100fe200078e0a0f */
[----:B------:R-:W-:Y:S01]  /*7a10*/  ISETP.GE.AND P0, PT, R13, RZ, PT ;  /* 0x000000ff0d00720c */ /* 0x000fe20003f06270 */
[----:B------:R-:W-:Y:S01]  /*7a20*/  @!P2 IMAD.IADD R4, R4, 0x1, -R15 ;  /* 0x000000010404a824 */ /* 0x000fe200078e0a0f */
[----:B------:R-:W-:Y:S01]  /*7a30*/  ISETP.GE.AND P2, PT, R12, RZ, PT ;  /* 0x000000ff0c00720c */ /* 0x000fe20003f46270 */
[----:B0-----:R-:W-:-:S02]  /*7a40*/  IMAD.MOV.U32 R0, RZ, RZ, R18 ;  /* 0x000000ffff007224 */ /* 0x001fc400078e0012 */
[----:B------:R-:W-:-:S04]  /*7a50*/  IMAD.HI.U32 R16, R11, R9, RZ ;  /* 0x000000090b107227 */ /* 0x000fc800078e00ff */
[----:B------:R-:W-:Y:S01]  /*7a60*/  @!P5 IMAD.IADD R3, R3, 0x1, -R15 ;  /* 0x000000010303d824 */ /* 0x000fe200078e0a0f */
[----:B------:R-:W-:Y:S01]  /*7a70*/  ISETP.GE.AND P5, PT, R14, RZ, PT ;  /* 0x000000ff0e00720c */ /* 0x000fe20003fa6270 */
[----:B------:R-:W-:Y:S01]  /*7a80*/  @!P4 IMAD.MOV R22, RZ, RZ, -R22 ;  /* 0x000000ffff16c224 */ /* 0x000fe200078e0a16 */
[----:B------:R-:W-:Y:S01]  /*7a90*/  ISETP.GT.U32.AND P4, PT, R15, R8, PT ;  /* 0x000000080f00720c */ /* 0x000fe20003f84070 */
[----:B------:R-:W-:-:S03]  /*7aa0*/  IMAD.HI.U32 R20, R11, R21, RZ ;  /* 0x000000150b147227 */ /* 0x000fc600078e00ff */
[----:B------:R-:W-:Y:S01]  /*7ab0*/  STL [R1+0x22c], R22 ;  /* 0x00022c1601007387 */ /* 0x000fe20000100800 */
[----:B------:R-:W-:Y:S01]  /*7ac0*/  @!P3 IMAD.MOV R0, RZ, RZ, -R0 ;  /* 0x000000ffff00b224 */ /* 0x000fe200078e0a00 */
[C---:B------:R-:W-:Y:S01]  /*7ad0*/  ISETP.GT.U32.AND P3, PT, R15.reuse, R4, PT ;  /* 0x000000040f00720c */ /* 0x040fe20003f64070 */
[----:B------:R-:W-:Y:S02]  /*7ae0*/  IMAD.MOV R16, RZ, RZ, -R16 ;  /* 0x000000ffff107224 */ /* 0x000fe400078e0a10 */
[----:B------:R-:W-:Y:S01]  /*7af0*/  IMAD.MOV R20, RZ, RZ, -R20 ;  /* 0x000000ffff147224 */ /* 0x000fe200078e0a14 */
[----:B------:R0:W-:Y:S01]  /*7b00*/  STL [R1+0x230], R0 ;  /* 0x0002300001007387 */ /* 0x0001e20000100800 */
[----:B------:R-:W-:Y:S02]  /*7b10*/  IMAD R9, R15, R16, R9 ;  /* 0x000000100f097224 */ /* 0x000fe400078e0209 */
[----:B------:R-:W-:Y:S02]  /*7b20*/  @!P6 IMAD.IADD R2, R2, 0x1, -R15 ;  /* 0x000000010202e824 */ /* 0x000fe400078e0a0f */
[----:B------:R-:W-:-:S02]  /*7b30*/  IMAD.MOV.U32 R14, RZ, RZ, R17 ;  /* 0x000000ffff0e7224 */ /* 0x000fc400078e0011 */
[C---:B------:R-:W-:Y:S01]  /*7b40*/  IMAD R20, R15.reuse, R20, R21 ;  /* 0x000000140f147224 */ /* 0x040fe200078e0215 */
[----:B------:R-:W-:Y:S01]  /*7b50*/  ISETP.GT.U32.AND P6, PT, R15, R2, PT ;  /* 0x000000020f00720c */ /* 0x000fe20003fc4070 */
[----:B------:R-:W-:Y:S02]  /*7b60*/  VIADD R12, R7, 0x178 ;  /* 0x00000178070c7836 */ /* 0x000fe40000000000 */
[----:B0-----:R-:W-:Y:S02]  /*7b70*/  IMAD.MOV.U32 R0, RZ, RZ, R3 ;  /* 0x000000ffff007224 */ /* 0x001fe400078e0003 */
[----:B------:R-:W-:Y:S01]  /*7b80*/  @!P1 IMAD.MOV R14, RZ, RZ, -R14 ;  /* 0x000000ffff0e9224 */ /* 0x000fe200078e0a0e */
[C---:B------:R-:W-:Y:S01]  /*7b90*/  ISETP.GT.U32.AND P1, PT, R15.reuse, R9, PT ;  /* 0x000000090f00720c */ /* 0x040fe20003f24070 */
[----:B------:R-:W-:Y:S01]  /*7ba0*/  @!P5 IMAD.MOV R0, RZ, RZ, -R0 ;  /* 0x000000ffff00d224 */ /* 0x000fe200078e0a00 */
[----:B------:R-:W-:Y:S01]  /*7bb0*/  IABS R3, R12 ;  /* 0x0000000c00037213 */ /* 0x000fe20000000000 */
[--C-:B------:R-:W-:Y:S01]  /*7bc0*/  @!P4 IMAD.IADD R8, R8, 0x1, -R15.reuse ;  /* 0x000000010808c824 */ /* 0x100fe200078e0a0f */
[----:B------:R-:W-:Y:S01]  /*7bd0*/  ISETP.GT.U32.AND P4, PT, R15, R20, PT ;  /* 0x000000140f00720c */ /* 0x000fe20003f84070 */
[----:B------:R-:W-:Y:S01]  /*7be0*/  @!P3 IMAD.IADD R4, R4, 0x1, -R15 ;  /* 0x000000010404b824 */ /* 0x000fe200078e0a0f */
[----:B------:R0:W-:Y:S01]  /*7bf0*/  STL [R1+0x234], R14 ;  /* 0x0002340e01007387 */ /* 0x0001e20000100800 */
[----:B------:R-:W-:Y:S01]  /*7c00*/  ISETP.GE.AND P5, PT, R10, RZ, PT ;  /* 0x000000ff0a00720c */ /* 0x000fe20003fa6270 */
[----:B------:R-:W-:Y:S01]  /*7c10*/  VIADD R13, R7, 0x176 ;  /* 0x00000176070d7836 */ /* 0x000fe20000000000 */
[----:B------:R-:W-:Y:S01]  /*7c20*/  ISETP.GE.AND P3, PT, R6, RZ, PT ;  /* 0x000000ff0600720c */ /* 0x000fe20003f66270 */
[----:B------:R1:W-:Y:S01]  /*7c30*/  STL [R1+0x238], R0 ;  /* 0x0002380001007387 */ /* 0x0003e20000100800 */
[----:B------:R-:W-:-:S02]  /*7c40*/  IMAD.HI.U32 R6, R11, R3, RZ ;  /* 0x000000030b067227 */ /* 0x000fc400078e00ff */
[----:B------:R-:W-:Y:S02]  /*7c50*/  IABS R17, R13 ;  /* 0x0000000d00117213 */ /* 0x000fe40000000000 */
[--C-:B------:R-:W-:Y:S01]  /*7c60*/  @!P6 IMAD.IADD R2, R2, 0x1, -R15.reuse ;  /* 0x000000010202e824 */ /* 0x100fe200078e0a0f */
[----:B------:R-:W-:Y:S01]  /*7c70*/  ISETP.GE.AND P6, PT, R5, RZ, PT ;  /* 0x000000ff0500720c */ /* 0x000fe20003fc6270 */
[----:B0-----:R-:W-:Y:S02]  /*7c80*/  IMAD.MOV.U32 R14, RZ, RZ, R8 ;  /* 0x000000ffff0e7224 */ /* 0x001fe400078e0008 */
[--C-:B------:R-:W-:Y:S01]  /*7c90*/  @!P1 IMAD.IADD R9, R9, 0x1, -R15.reuse ;  /* 0x0000000109099824 */ /* 0x100fe200078e0a0f */
[----:B------:R-:W-:Y:S01]  /*7ca0*/  ISETP.GE.AND P1, PT, R12, RZ, PT ;  /* 0x000000ff0c00720c */ /* 0x000fe20003f26270 */
[----:B-1----:R-:W-:Y:S02]  /*7cb0*/  IMAD.MOV.U32 R0, RZ, RZ, R4 ;  /* 0x000000ffff007224 */ /* 0x002fe400078e0004 */
[----:B------:R-:W-:Y:S01]  /*7cc0*/  @!P0 IMAD.MOV R14, RZ, RZ, -R14 ;  /* 0x000000ffff0e8224 */ /* 0x000fe200078e0a0e */
[----:B------:R-:W-:Y:S01]  /*7cd0*/  ISETP.GT.U32.AND P0, PT, R15, R9, PT ;  /* 0x000000090f00720c */ /* 0x000fe20003f04070 */
[----:B------:R-:W-:Y:S01]  /*7ce0*/  @!P2 IMAD.MOV R0, RZ, RZ, -R0 ;  /* 0x000000ffff00a224 */ /* 0x000fe200078e0a00 */
[----:B------:R-:W-:Y:S01]  /*7cf0*/  ISETP.GE.AND P2, PT, R13, RZ, PT ;  /* 0x000000ff0d00720c */ /* 0x000fe20003f46270 */
[----:B------:R-:W-:Y:S01]  /*7d00*/  IMAD.MOV R6, RZ, RZ, -R6 ;  /* 0x000000ffff067224 */ /* 0x000fe200078e0a06 */
[----:B------:R0:W-:Y:S01]  /*7d10*/  STL [R1+0x260], R14 ;  /* 0x0002600e01007387 */ /* 0x0001e20000100800 */
[----:B------:R-:W-:-:S02]  /*7d20*/  @!P4 IMAD.IADD R20, R20, 0x1, -R15 ;  /* 0x000000011414c824 */ /* 0x000fc400078e0a0f */
[----:B------:R-:W-:Y:S01]  /*7d30*/  IMAD R13, R15, R6, R3 ;  /* 0x000000060f0d7224 */ /* 0x000fe200078e0203 */
[----:B------:R1:W-:Y:S01]  /*7d40*/  STL [R1+0x268], R0 ;  /* 0x0002680001007387 */ /* 0x0003e20000100800 */
[----:B------:R-:W-:Y:S01]  /*7d50*/  IMAD.HI.U32 R5, R11, R17, RZ ;  /* 0x000000110b057227 */ /* 0x000fe200078e00ff */
[----:B------:R-:W-:-:S03]  /*7d60*/  ISETP.GT.U32.AND P4, PT, R15, R20, PT ;  /* 0x000000140f00720c */ /* 0x000fc60003f84070 */
[----:B------:R-:W-:Y:S02]  /*7d70*/  IMAD.MOV R5, RZ, RZ, -R5 ;  /* 0x000000ffff057224 */ /* 0x000fe400078e0a05 */
[----:B0-----:R-:W-:Y:S02]  /*7d80*/  VIADD R14, R7, 0x174 ;  /* 0x00000174070e7836 */ /* 0x001fe40000000000 */
[----:B------:R-:W-:Y:S02]  /*7d90*/  IMAD R17, R15, R5, R17 ;  /* 0x000000050f117224 */ /* 0x000fe400078e0211 */
[----:B-1----:R-:W-:Y:S02]  /*7da0*/  IMAD.MOV.U32 R0, RZ, RZ, R2 ;  /* 0x000000ffff007224 */ /* 0x002fe400078e0002 */
[--C-:B------:R-:W-:Y:S01]  /*7db0*/  @!P0 IMAD.IADD R9, R9, 0x1, -R15.reuse ;  /* 0x0000000109098824 */ /* 0x100fe200078e0a0f */
[----:B------:R-:W-:Y:S01]  /*7dc0*/  ISETP.GE.AND P0, PT, R14, RZ, PT ;  /* 0x000000ff0e00720c */ /* 0x000fe20003f06270 */
[----:B------:R-:W-:Y:S01]  /*7dd0*/  @!P5 IMAD.MOV R0, RZ, RZ, -R0 ;  /* 0x000000ffff00d224 */ /* 0x000fe200078e0a00 */
[C---:B------:R-:W-:Y:S01]  /*7de0*/  ISETP.GT.U32.AND P5, PT, R15.reuse, R13, PT ;  /* 0x0000000d0f00720c */ /* 0x040fe20003fa4070 */
[----:B------:R-:W-:Y:S01]  /*7df0*/  @!P4 IMAD.IADD R20, R20, 0x1, -R15 ;  /* 0x000000011414c824 */ /* 0x000fe200078e0a0f */
[----:B------:R-:W-:Y:S01]  /*7e00*/  ISETP.GT.U32.AND P4, PT, R15, R17, PT ;  /* 0x000000110f00720c */ /* 0x000fe20003f84070 */
[C---:B------:R-:W-:Y:S01]  /*7e10*/  VIADD R2, R7.reuse, 0x170 ;  /* 0x0000017007027836 */ /* 0x040fe20000000000 */
[----:B------:R0:W-:Y:S01]  /*7e20*/  STL [R1+0x264], R0 ;  /* 0x0002640001007387 */ /* 0x0001e20000100800 */
[----:B------:R-:W-:Y:S01]  /*7e30*/  IABS R14, R14 ;  /* 0x0000000e000e7213 */ /* 0x000fe20000000000 */
[----:B------:R-:W-:-:S02]  /*7e40*/  VIADD R3, R7, 0x172 ;  /* 0x0000017207037836 */ /* 0x000fc40000000000 */
[----:B------:R-:W-:Y:S01]  /*7e50*/  IABS R10, R2 ;  /* 0x00000002000a7213 */ /* 0x000fe20000000000 */
[----:B------:R-:W-:Y:S02]  /*7e60*/  VIADD R8, R7, 0x16a ;  /* 0x0000016a07087836 */ /* 0x000fe40000000000 */
[----:B------:R-:W-:Y:S01]  /*7e70*/  IMAD.HI.U32 R5, R11, R14, RZ ;  /* 0x0000000e0b057227 */ /* 0x000fe200078e00ff */
[----:B------:R-:W-:Y:S02]  /*7e80*/  IABS R6, R3 ;  /* 0x0000000300067213 */ /* 0x000fe40000000000 */
[----:B------:R-:W-:Y:S01]  /*7e90*/  IABS R12, R8 ;  /* 0x00000008000c7213 */ /* 0x000fe20000000000 */
[----:B0-----:R-:W-:Y:S02]  /*7ea0*/  IMAD.MOV.U32 R0, RZ, RZ, R9 ;  /* 0x000000ffff007224 */ /* 0x001fe400078e0009 */
[----:B------:R-:W-:Y:S01]  /*7eb0*/  @!P5 IMAD.IADD R13, R13, 0x1, -R15 ;  /* 0x000000010d0dd824 */ /* 0x000fe200078e0a0f */
[----:B------:R-:W-:Y:S01]  /*7ec0*/  ISETP.GE.AND P5, PT, R3, RZ, PT ;  /* 0x000000ff0300720c */ /* 0x000fe20003fa6270 */
[----:B------:R-:W-:-:S02]  /*7ed0*/  @!P3 IMAD.MOV R0, RZ, RZ, -R0 ;  /* 0x000000ffff00b224 */ /* 0x000fc400078e0a00 */
[----:B------:R-:W-:Y:S01]  /*7ee0*/  IMAD.MOV R5, RZ, RZ, -R5 ;  /* 0x000000ffff057224 */ /* 0x000fe200078e0a05 */
[----:B------:R-:W-:Y:S01]  /*7ef0*/  ISETP.GT.U32.AND P3, PT, R15, R13, PT ;  /* 0x0000000d0f00720c */ /* 0x000fe20003f64070 */
[----:B------:R-:W-:Y:S01]  /*7f00*/  @!P4 IMAD.IADD R17, R17, 0x1, -R15 ;  /* 0x000000011111c824 */ /* 0x000fe200078e0a0f */
[----:B------:R0:W-:Y:S01]  /*7f10*/  STL [R1+0x26c], R0 ;  /* 0x00026c0001007387 */ /* 0x0001e20000100800 */
[----:B------:R-:W-:Y:S02]  /*7f20*/  IMAD R14, R15, R5, R14 ;  /* 0x000000050f0e7224 */ /* 0x000fe400078e020e */
[----:B------:R-:W-:Y:S01]  /*7f30*/  IMAD.HI.U32 R3, R11, R10, RZ ;  /* 0x0000000a0b037227 */ /* 0x000fe200078e00ff */
[----:B------:R-:W-:-:S03]  /*7f40*/  ISETP.GT.U32.AND P4, PT, R15, R17, PT ;  /* 0x000000110f00720c */ /* 0x000fc60003f84070 */
[----:B------:R-:W-:-:S04]  /*7f50*/  IMAD.HI.U32 R4, R11, R6, RZ ;  /* 0x000000060b047227 */ /* 0x000fc800078e00ff */
[----:B0-----:R-:W-:Y:S02]  /*7f60*/  IMAD.MOV.U32 R0, RZ, RZ, R20 ;  /* 0x000000ffff007224 */ /* 0x001fe400078e0014 */
[----:B------:R-:W-:Y:S01]  /*7f70*/  @!P3 IMAD.IADD R13, R13, 0x1, -R15 ;  /* 0x000000010d0db824 */ /* 0x000fe200078e0a0f */
[C---:B------:R-:W-:Y:S01]  /*7f80*/  ISETP.GT.U32.AND P3, PT, R15.reuse, R14, PT ;  /* 0x0000000e0f00720c */ /* 0x040fe20003f64070 */
[----:B------:R-:W-:Y:S01]  /*7f90*/  @!P6 IMAD.MOV R0, RZ, RZ, -R0 ;  /* 0x000000ffff00e224 */ /* 0x000fe200078e0a00 */
[----:B------:R-:W-:Y:S01]  /*7fa0*/  ISETP.GE.AND P6, PT, R2, RZ, PT ;  /* 0x000000ff0200720c */ /* 0x000fe20003fc6270 */
[----:B------:R-:W-:Y:S02]  /*7fb0*/  IMAD.MOV R3, RZ, RZ, -R3 ;  /* 0x000000ffff037224 */ /* 0x000fe400078e0a03 */
[----:B------:R-:W-:Y:S01]  /*7fc0*/  IMAD.MOV R4, RZ, RZ, -R4 ;  /* 0x000000ffff047224 */ /* 0x000fe200078e0a04 */
[----:B------:R0:W-:Y:S01]  /*7fd0*/  STL [R1+0x2c0], R0 ;  /* 0x0002c00001007387 */ /* 0x0001e20000100800 */
[----:B------:R-:W-:-:S02]  /*7fe0*/  IMAD R10, R15, R3, R10 ;  /* 0x000000030f0a7224 */ /* 0x000fc400078e020a */
[----:B------:R-:W-:Y:S02]  /*7ff0*/  IMAD R6, R15, R4, R6 ;  /* 0x000000040f067224 */ /* 0x000fe400078e0206 */
[----:B------:R-:W-:Y:S02]  /*8000*/  VIADD R2, R7, 0x16e ;  /* 0x0000016e07027836 */ /* 0x000fe40000000000 */
[--C-:B------:R-:W-:Y:S01]  /*8010*/  @!P4 IMAD.IADD R17, R17, 0x1, -R15.reuse ;  /* 0x000000011111c824 */ /* 0x100fe200078e0a0f */
[----:B------:R-:W-:Y:S01]  /*8020*/  ISETP.GT.U32.AND P4, PT, R15, R6, PT ;  /* 0x000000060f00720c */ /* 0x000fe20003f84070 */
[----:B------:R-:W-:Y:S01]  /*8030*/  @!P3 IMAD.IADD R14, R14, 0x1, -R15 ;  /* 0x000000010e0eb824 */ /* 0x000fe200078e0a0f */
[----:B------:R-:W-:Y:S01]  /*8040*/  IABS R4, R2 ;  /* 0x0000000200047213 */ /* 0x000fe20000000000 */
[----:B0-----:R-:W-:Y:S02]  /*8050*/  IMAD.MOV.U32 R0, RZ, RZ, R13 ;  /* 0x000000ffff007224 */ /* 0x001fe400078e000d */
[----:B------:R-:W-:Y:S01]  /*8060*/  VIADD R9, R7, 0x16c ;  /* 0x0000016c07097836 */ /* 0x000fe20000000000 */
[C---:B------:R-:W-:Y:S01]  /*8070*/  ISETP.GT.U32.AND P3, PT, R15.reuse, R14, PT ;  /* 0x0000000e0f00720c */ /* 0x040fe20003f64070 */
[----:B------:R-:W-:Y:S01]  /*8080*/  @!P1 IMAD.MOV R0, RZ, RZ, -R0 ;  /* 0x000000ffff009224 */ /* 0x000fe200078e0a00 */
[----:B------:R-:W-:Y:S01]  /*8090*/  ISETP.GT.U32.AND P1, PT, R15, R10, PT ;  /* 0x0000000a0f00720c */ /* 0x000fe20003f24070 */
[----:B------:R-:W-:Y:S01]  /*80a0*/  IMAD.HI.U32 R13, R11, R4, RZ ;  /* 0x000000040b0d7227 */ /* 0x000fe200078e00ff */
[----:B------:R-:W-:-:S02]  /*80b0*/  IABS R16, R9 ;  /* 0x0000000900107213 */ /* 0x000fc40000000000 */
[----:B------:R0:W-:Y:S01]  /*80c0*/  STL [R1+0x2c4], R0 ;  /* 0x0002c40001007387 */ /* 0x0001e20000100800 */
[----:B------:R-:W-:Y:S02]  /*80d0*/  IMAD.MOV R13, RZ, RZ, -R13 ;  /* 0x000000ffff0d7224 */ /* 0x000fe400078e0a0d */
[--C-:B------:R-:W-:Y:S02]  /*80e0*/  @!P4 IMAD.IADD R6, R6, 0x1, -R15.reuse ;  /* 0x000000010606c824 */ /* 0x100fe400078e0a0f */
[----:B------:R-:W-:Y:S02]  /*80f0*/  VIADD R3, R7, 0x168 ;  /* 0x0000016807037836 */ /* 0x000fe40000000000 */
[--C-:B------:R-:W-:Y:S01]  /*8100*/  @!P3 IMAD.IADD R14, R14, 0x1, -R15.reuse ;  /* 0x000000010e0eb824 */ /* 0x100fe200078e0a0f */
[----:B------:R-:W-:Y:S01]  /*8110*/  ISETP.GT.U32.AND P4, PT, R15, R6, PT ;  /* 0x000000060f00720c */ /* 0x000fe20003f84070 */
[----:B------:R-:W-:Y:S01]  /*8120*/  @!P1 IMAD.IADD R10, R10, 0x1, -R15 ;  /* 0x000000010a0a9824 */ /* 0x000fe200078e0a0f */
[----:B------:R-:W-:Y:S01]  /*8130*/  IABS R5, R3 ;  /* 0x0000000300057213 */ /* 0x000fe20000000000 */
[----:B0-----:R-:W-:-:S02]  /*8140*/  IMAD.MOV.U32 R0, RZ, RZ, R17 ;  /* 0x000000ffff007224 */ /* 0x001fc400078e0011 */
[----:B------:R-:W-:Y:S01]  /*8150*/  IMAD.HI.U32 R17, R11, R16, RZ ;  /* 0x000000100b117227 */ /* 0x000fe200078e00ff */
[----:B------:R-:W-:-:S03]  /*8160*/  ISETP.GT.U32.AND P1, PT, R15, R10, PT ;  /* 0x0000000a0f00720c */ /* 0x000fc60003f24070 */
[----:B------:R-:W-:Y:S01]  /*8170*/  @!P2 IMAD.MOV R0, RZ, RZ, -R0 ;  /* 0x000000ffff00a224 */ /* 0x000fe200078e0a00 */
[----:B------:R-:W-:Y:S01]  /*8180*/  ISETP.GE.AND P2, PT, R2, RZ, PT ;  /* 0x000000ff0200720c */ /* 0x000fe20003f46270 */
[----:B------:R-:W-:Y:S02]  /*8190*/  IMAD R2, R15, R13, R4 ;  /* 0x0000000d0f027224 */ /* 0x000fe400078e0204 */
[----:B------:R-:W-:Y:S01]  /*81a0*/  IMAD.HI.U32 R4, R11, R12, RZ ;  /* 0x0000000c0b047227 */ /* 0x000fe200078e00ff */
[----:B------:R0:W-:Y:S02]  /*81b0*/  STL [R1+0x2c8], R0 ;  /* 0x0002c80001007387 */ /* 0x0001e40000100800 */
[----:B------:R-:W-:Y:S01]  /*81c0*/  ISETP.GT.U32.AND P3, PT, R15, R2, PT ;  /* 0x000000020f00720c */ /* 0x000fe20003f64070 */
[----:B------:R-:W-:-:S04]  /*81d0*/  IMAD.HI.U32 R13, R11, R5, RZ ;  /* 0x000000050b0d7227 */ /* 0x000fc800078e00ff */
[----:B------:R-:W-:Y:S02]  /*81e0*/  IMAD.MOV R4, RZ, RZ, -R4 ;  /* 0x000000ffff047224 */ /* 0x000fe400078e0a04 */
[----:B------:R-:W-:Y:S02]  /*81f0*/  IMAD.MOV R17, RZ, RZ, -R17 ;  /* 0x000000ffff117224 */ /* 0x000fe400078e0a11 */
[----:B0-----:R-:W-:Y:S02]  /*8200*/  IMAD.MOV.U32 R0, RZ, RZ, R14 ;  /* 0x000000ffff007224 */ /* 0x001fe400078e000e */
[----:B------:R-:W-:Y:S02]  /*8210*/  IMAD.MOV R13, RZ, RZ, -R13 ;  /* 0x000000ffff0d7224 */ /* 0x000fe400078e0a0d */
[----:B------:R-:W-:Y:S02]  /*8220*/  @!P0 IMAD.MOV R0, RZ, RZ, -R0 ;  /* 0x000000ffff008224 */ /* 0x000fe400078e0a00 */
[----:B------:R-:W-:-:S02]  /*8230*/  IMAD R12, R15, R4, R12 ;  /* 0x000000040f0c7224 */ /* 0x000fc400078e020c */
[--C-:B------:R-:W-:Y:S01]  /*8240*/  @!P1 IMAD.IADD R10, R10, 0x1, -R15.reuse ;  /* 0x000000010a0a9824 */ /* 0x100fe200078e0a0f */
[----:B------:R0:W-:Y:S01]  /*8250*/  STL [R1+0x2cc], R0 ;  /* 0x0002cc0001007387 */ /* 0x0001e20000100800 */
[----:B------:R-:W-:Y:S01]  /*8260*/  VIADD R4, R7, 0x166 ;  /* 0x0000016607047836 */ /* 0x000fe20000000000 */
[----:B------:R-:W-:Y:S01]  /*8270*/  ISETP.GT.U32.AND P1, PT, R15, R12, PT ;  /* 0x0000000c0f00720c */ /* 0x000fe20003f24070 */
[----:B------:R-:W-:Y:S01]  /*8280*/  @!P4 IMAD.IADD R6, R6, 0x1, -R15 ;  /* 0x000000010606c824 */ /* 0x000fe200078e0a0f */
[----:B------:R-:W-:Y:S01]  /*8290*/  ISETP.GE.AND P4, PT, R9, RZ, PT ;  /* 0x000000ff0900720c */ /* 0x000fe20003f86270 */
[C---:B------:R-:W-:Y:S02]  /*82a0*/  IMAD R9, R15.reuse, R17, R16 ;  /* 0x000000110f097224 */ /* 0x040fe400078e0210 */
[C---:B------:R-:W-:Y:S01]  /*82b0*/  IMAD R5, R15.reuse, R13, R5 ;  /* 0x0000000d0f057224 */ /* 0x040fe200078e0205 */
[----:B------:R-:W-:Y:S01]  /*82c0*/  IABS R13, R4 ;  /* 0x00000004000d7213 */ /* 0x000fe20000000000 */
[----:B------:R-:W-:Y:S01]  /*82d0*/  @!P3 IMAD.IADD R2, R2, 0x1, -R15 ;  /* 0x000000010202b824 */ /* 0x000fe200078e0a0f */
[----:B------:R-:W-:Y:S01]  /*82e0*/  ISETP.GT.U32.AND P0, PT, R15, R9, PT ;  /* 0x000000090f00720c */ /* 0x000fe20003f04070 */
[----:B0-----:R-:W-:-:S02]  /*82f0*/  IMAD.MOV.U32 R0, RZ, RZ, R10 ;  /* 0x000000ffff007224 */ /* 0x001fc400078e000a */
[----:B------:R-:W-:Y:S01]  /*8300*/  IMAD.MOV.U32 R14, RZ, RZ, R6 ;  /* 0x000000ffff0e7224 */ /* 0x000fe200078e0006 */
[C---:B------:R-:W-:Y:S01]  /*8310*/  ISETP.GT.U32.AND P3, PT, R15.reuse, R2, PT ;  /* 0x000000020f00720c */ /* 0x040fe20003f64070 */
[----:B------:R-:W-:Y:S01]  /*8320*/  @!P6 IMAD.MOV R0, RZ, RZ, -R0 ;  /* 0x000000ffff00e224 */ /* 0x000fe200078e0a00 */
[----:B------:R-:W-:Y:S01]  /*8330*/  ISETP.GT.U32.AND P6, PT, R15, R5, PT ;  /* 0x000000050f00720c */ /* 0x000fe20003fc4070 */
[----:B------:R-:W-:Y:S02]  /*8340*/  IMAD.MOV.U32 R6, RZ, RZ, R13 ;  /* 0x000000ffff067224 */ /* 0x000fe400078e000d */
[----:B------:R-:W-:Y:S01]  /*8350*/  @!P5 IMAD.MOV R14, RZ, RZ, -R14 ;  /* 0x000000ffff0ed224 */ /* 0x000fe200078e0a0e */
[----:B------:R-:W-:Y:S01]  /*8360*/  ISETP.GE.AND P5, PT, R8, RZ, PT ;  /* 0x000000ff0800720c */ /* 0x000fe20003fa6270 */
[----:B------:R-:W-:Y:S02]  /*8370*/  VIADD R8, R7, 0x164 ;  /* 0x0000016407087836 */ /* 0x000fe40000000000 */
[----:B------:R-:W-:Y:S01]  /*8380*/  IMAD.HI.U32 R10, R11, R6, RZ ;  /* 0x000000060b0a7227 */ /* 0x000fe200078e00ff */
[----:B------:R-:W-:Y:S02]  /*8390*/  STL [R1+0x2d4], R14 ;  /* 0x0002d40e01007387 */ /* 0x000fe40000100800 */
[----:B------:R-:W-:Y:S01]  /*83a0*/  IABS R13, R8 ;  /* 0x00000008000d7213 */ /* 0x000fe20000000000 */
[----:B------:R-:W-:Y:S01]  /*83b0*/  @!P1 IMAD.IADD R12, R12, 0x1, -R15 ;  /* 0x000000010c0c9824 */ /* 0x000fe200078e0a0f */
[----:B------:R0:W-:Y:S01]  /*83c0*/  STL [R1+0x2d8], R0 ;  /* 0x0002d80001007387 */ /* 0x0001e20000100800 */
[----:B------:R-:W-:-:S02]  /*83d0*/  IMAD.MOV R10, RZ, RZ, -R10 ;  /* 0x000000ffff0a7224 */ /* 0x000fc400078e0a0a */
[--C-:B------:R-:W-:Y:S01]  /*83e0*/  @!P0 IMAD.IADD R9, R9, 0x1, -R15.reuse ;  /* 0x0000000109098824 */ /* 0x100fe200078e0a0f */
[----:B------:R-:W-:Y:S01]  /*83f0*/  ISETP.GE.AND P0, PT, R4, RZ, PT ;  /* 0x000000ff0400720c */ /* 0x000fe20003f06270 */
[--C-:B------:R-:W-:Y:S01]  /*8400*/  @!P6 IMAD.IADD R5, R5, 0x1, -R15.reuse ;  /* 0x000000010505e824 */ /* 0x100fe200078e0a0f */
[C---:B------:R-:W-:Y:S01]  /*8410*/  ISETP.GT.U32.AND P6, PT, R15.reuse, R12, PT ;  /* 0x0000000c0f00720c */ /* 0x040fe20003fc4070 */
[----:B------:R-:W-:Y:S01]  /*8420*/  @!P3 IMAD.IADD R2, R2, 0x1, -R15 ;  /* 0x000000010202b824 */ /* 0x000fe200078e0a0f */
[C---:B------:R-:W-:Y:S01]  /*8430*/  ISETP.GT.U32.AND P1, PT, R15.reuse, R9, PT ;  /* 0x000000090f00720c */ /* 0x040fe20003f24070 */
[----:B------:R-:W-:Y:S01]  /*8440*/  IMAD R6, R15, R10, R6 ;  /* 0x0000000a0f067224 */ /* 0x000fe200078e0206 */
[----:B------:R-:W-:Y:S01]  /*8450*/  ISETP.GE.AND P3, PT, R3, RZ, PT ;  /* 0x000000ff0300720c */ /* 0x000fe20003f66270 */
[----:B------:R-:W-:-:S04]  /*8460*/  IMAD.HI.U32 R10, R11, R13, RZ ;  /* 0x0000000d0b0a7227 */ /* 0x000fc800078e00ff */
[----:B0-----:R-:W-:Y:S02]  /*8470*/  IMAD.MOV.U32 R0, RZ, RZ, R2 ;  /* 0x000000ffff007224 */ /* 0x001fe400078e0002 */
[----:B------:R-:W-:Y:S02]  /*8480*/  IMAD.MOV R10, RZ, RZ, -R10 ;  /* 0x000000ffff0a7224 */ /* 0x000fe400078e0a0a */
[----:B------:R-:W-:Y:S01]  /*8490*/  @!P2 IMAD.MOV R0, RZ, RZ, -R0 ;  /* 0x000000ffff00a224 */ /* 0x000fe200078e0a00 */
[C---:B------:R-:W-:Y:S01]  /*84a0*/  ISETP.GT.U32.AND P2, PT, R15.reuse, R5, PT ;  /* 0x000000050f00720c */ /* 0x040fe20003f44070 */
[----:B------:R-:W-:Y:S02]  /*84b0*/  IMAD R13, R15, R10, R13 ;  /* 0x0000000a0f0d7224 */ /* 0x000fe400078e020d */
[----:B------:R-:W-:Y:S01]  /*84c0*/  @!P6 IMAD.IADD R12, R12, 0x1, -R15 ;  /* 0x000000010c0ce824 */ /* 0x000fe200078e0a0f */
[----:B------:R0:W-:Y:S01]  /*84d0*/  STL [R1+0x2dc], R0 ;  /* 0x0002dc0001007387 */ /* 0x0001e20000100800 */
[----:B------:R-:W-:Y:S01]  /*84e0*/  VIADD R3, R7, 0x15e ;  /* 0x0000015e07037836 */ /* 0x000fe20000000000 */
[----:B------:R-:W-:Y:S01]  /*84f0*/  ISETP.GT.U32.AND P6, PT, R15, R13, PT ;  /* 0x0000000d0f00720c */ /* 0x000fe20003fc4070 */
[----:B------:R-:W-:-:S02]  /*8500*/  VIADD R4, R7, 0x162 ;  /* 0x0000016207047836 */ /* 0x000fc40000000000 */
[--C-:B------:R-:W-:Y:S01]  /*8510*/  @!P1 IMAD.IADD R9, R9, 0x1, -R15.reuse ;  /* 0x0000000109099824 */ /* 0x100fe200078e0a0f */
[----:B------:R-:W-:Y:S01]  /*8520*/  ISETP.GT.U32.AND P1, PT, R15, R6, PT ;  /* 0x000000060f00720c */ /* 0x000fe20003f24070 */
[----:B------:R-:W-:Y:S01]  /*8530*/  VIADD R2, R7, 0x160 ;  /* 0x0000016007027836 */ /* 0x000fe20000000000 */
[----:B------:R-:W-:Y:S01]  /*8540*/  IABS R16, R3 ;  /* 0x0000000300107213 */ /* 0x000fe20000000000 */
[----:B------:R-:W-:Y:S01]  /*8550*/  @!P2 IMAD.IADD R5, R5, 0x1, -R15 ;  /* 0x000000010505a824 */ /* 0x000fe200078e0a0f */
[----:B------:R-:W-:Y:S01]  /*8560*/  IABS R14, R4 ;  /* 0x00000004000e7213 */ /* 0x000fe20000000000 */
[----:B0-----:R-:W-:Y:S01]  /*8570*/  IMAD.MOV.U32 R0, RZ, RZ, R9 ;  /* 0x000000ffff007224 */ /* 0x001fe200078e0009 */
[----:B------:R-:W-:Y:S01]  /*8580*/  ISETP.GE.AND P2, PT, R8, RZ, PT ;  /* 0x000000ff0800720c */ /* 0x000fe20003f46270 */
[----:B------:R-:W-:Y:S01]  /*8590*/  IMAD.MOV.U32 R8, RZ, RZ, R16 ;  /* 0x000000ffff087224 */ /* 0x000fe200078e0010 */
[----:B------:R-:W-:Y:S01]  /*85a0*/  IABS R10, R2 ;  /* 0x00000002000a7213 */ /* 0x000fe20000000000 */
[----:B------:R-:W-:-:S04]  /*85b0*/  IMAD.HI.U32 R16, R11, R14, RZ ;  /* 0x0000000e0b107227 */ /* 0x000fc800078e00ff */
[----:B------:R-:W-:Y:S02]  /*85c0*/  @!P6 IMAD.IADD R13, R13, 0x1, -R15 ;  /* 0x000000010d0de824 */ /* 0x000fe400078e0a0f */
[----:B------:R-:W-:-:S03]  /*85d0*/  IMAD.HI.U32 R17, R11, R10, RZ ;  /* 0x0000000a0b117227 */ /* 0x000fc600078e00ff */
[----:B------:R-:W-:Y:S01]  /*85e0*/  ISETP.GT.U32.AND P6, PT, R15, R13, PT ;  /* 0x0000000d0f00720c */ /* 0x000fe20003fc4070 */
[----:B------:R-:W-:Y:S02]  /*85f0*/  IMAD.MOV R16, RZ, RZ, -R16 ;  /* 0x000000ffff107224 */ /* 0x000fe400078e0a10 */
[----:B------:R-:W-:Y:S01]  /*8600*/  @!P1 IMAD.IADD R6, R6, 0x1, -R15 ;  /* 0x0000000106069824 */ /* 0x000fe200078e0a0f */
[----:B------:R-:W-:Y:S01]  /*8610*/  ISETP.GE.AND P1, PT, R4, RZ, PT ;  /* 0x000000ff0400720c */ /* 0x000fe20003f26270 */
[----:B------:R-:W-:Y:S02]  /*8620*/  @!P4 IMAD.MOV R0, RZ, RZ, -R0 ;  /* 0x000000ffff00c224 */ /* 0x000fe400078e0a00 */
[----:B------:R-:W-:Y:S01]  /*8630*/  IMAD.HI.U32 R4, R11, R8, RZ ;  /* 0x000000080b047227 */ /* 0x000fe200078e00ff */
[----:B------:R-:W-:Y:S02]  /*8640*/  ISETP.GT.U32.AND P4, PT, R15, R6, PT ;  /* 0x000000060f00720c */ /* 0x000fe40003f84070 */
[----:B------:R0:W-:Y:S01]  /*8650*/  STL [R1+0x2e0], R0 ;  /* 0x0002e00001007387 */ /* 0x0001e20000100800 */
[----:B------:R-:W-:-:S02]  /*8660*/  IMAD.MOV R9, RZ, RZ, -R17 ;  /* 0x000000ffff097224 */ /* 0x000fc400078e0a11 */
[C---:B------:R-:W-:Y:S02]  /*8670*/  IMAD R14, R15.reuse, R16, R14 ;  /* 0x000000100f0e7224 */ /* 0x040fe400078e020e */
[----:B------:R-:W-:Y:S02]  /*8680*/  IMAD.MOV R4, RZ, RZ, -R4 ;  /* 0x000000ffff047224 */ /* 0x000fe400078e0a04 */
[C---:B------:R-:W-:Y:S02]  /*8690*/  IMAD R10, R15.reuse, R9, R10 ;  /* 0x000000090f0a7224 */ /* 0x040fe400078e020a */
[----:B------:R-:W-:Y:S01]  /*86a0*/  @!P5 IMAD.MOV R12, RZ, RZ, -R12 ;  /* 0x000000ffff0cd224 */ /* 0x000fe200078e0a0c */
[C---:B------:R-:W-:Y:S01]  /*86b0*/  ISETP.GT.U32.AND P5, PT, R15.reuse, R14, PT ;  /* 0x0000000e0f00720c */ /* 0x040fe20003fa4070 */
[----:B0-----:R-:W-:Y:S02]  /*86c0*/  IMAD.MOV.U32 R0, RZ, RZ, R5 ;  /* 0x000000ffff007224 */ /* 0x001fe400078e0005 */
[C---:B------:R-:W-:Y:S01]  /*86d0*/  IMAD R8, R15.reuse, R4, R8 ;  /* 0x000000040f087224 */ /* 0x040fe200078e0208 */
[----:B------:R-:W-:Y:S01]  /*86e0*/  STL [R1+0x2e4], R12 ;  /* 0x0002e40c01007387 */ /* 0x000fe20000100800 */
[----:B------:R-:W-:Y:S01]  /*86f0*/  @!P3 IMAD.MOV R0, RZ, RZ, -R0 ;  /* 0x000000ffff00b224 */ /* 0x000fe200078e0a00 */
[----:B------:R-:W-:Y:S01]  /*8700*/  ISETP.GT.U32.AND P3, PT, R15, R10, PT ;  /* 0x0000000a0f00720c */ /* 0x000fe20003f64070 */
[--C-:B------:R-:W-:Y:S01]  /*8710*/  @!P6 IMAD.IADD R13, R13, 0x1, -R15.reuse ;  /* 0x000000010d0de824 */ /* 0x100fe200078e0a0f */
[----:B------:R-:W-:Y:S01]  /*8720*/  ISETP.GT.U32.AND P6, PT, R15, R8, PT ;  /* 0x000000080f00720c */ /* 0x000fe20003fc4070 */
[C---:B------:R-:W-:Y:S01]  /*8730*/  VIADD R16, R7.reuse, 0x15c ;  /* 0x0000015c07107836 */ /* 0x040fe20000000000 */
[----:B------:R0:W-:Y:S01]  /*8740*/  STL [R1+0x2e8], R0 ;  /* 0x0002e80001007387 */ /* 0x0001e20000100800 */
[--C-:B------:R-:W-:Y:S01]  /*8750*/  @!P4 IMAD.IADD R6, R6, 0x1, -R15.reuse ;  /* 0x000000010606c824 */ /* 0x100fe200078e0a0f */
[----:B------:R-:W-:Y:S01]  /*8760*/  ISETP.GE.AND P4, PT, R2, RZ, PT ;  /* 0x000000ff0200720c */ /* 0x000fe20003f86270 */
[----:B------:R-:W-:Y:S01]  /*8770*/  VIADD R2, R7, 0x15a ;  /* 0x0000015a07027836 */ /* 0x000fe20000000000 */
[----:B------:R-:W-:Y:S01]  /*8780*/  IABS R4, R16 ;  /* 0x0000001000047213 */ /* 0x000fe20000000000 */
[--C-:B------:R-:W-:Y:S01]  /*8790*/  @!P5 IMAD.IADD R14, R14, 0x1, -R15.reuse ;  /* 0x000000010e0ed824 */ /* 0x100fe200078e0a0f */
[----:B------:R-:W-:Y:S01]  /*87a0*/  ISETP.GE.AND P5, PT, R3, RZ, PT ;  /* 0x000000ff0300720c */ /* 0x000fe20003fa6270 */
[----:B------:R-:W-:Y:S01]  /*87b0*/  VIADD R3, R7, 0x158 ;  /* 0x0000015807037836 */ /* 0x000fe20000000000 */
[----:B------:R-:W-:Y:S01]  /*87c0*/  IABS R5, R2 ;  /* 0x0000000200057213 */ /* 0x000fe20000000000 */
[----:B------:R-:W-:Y:S01]  /*87d0*/  @!P3 IMAD.IADD R10, R10, 0x1, -R15 ;  /* 0x000000010a0ab824 */ /* 0x000fe200078e0a0f */
[----:B------:R-:W-:Y:S01]  /*87e0*/  ISETP.GT.U32.AND P3, PT, R15, R14, PT ;  /* 0x0000000e0f00720c */ /* 0x000fe20003f64070 */
[----:B------:R-:W-:Y:S01]  /*87f0*/  IMAD.HI.U32 R9, R11, R4, RZ ;  /* 0x000000040b097227 */ /* 0x000fe200078e00ff */
[----:B------:R-:W-:-:S03]  /*8800*/  IABS R18, R3 ;  /* 0x0000000300127213 */ /* 0x000fc60000000000 */
[----:B------:R-:W-:Y:S01]  /*8810*/  @!P6 IMAD.IADD R8, R8, 0x1, -R15 ;  /* 0x000000010808e824 */ /* 0x000fe200078e0a0f */
[----:B------:R-:W-:Y:S01]  /*8820*/  ISETP.GT.U32.AND P6, PT, R15, R10, PT ;  /* 0x0000000a0f00720c */ /* 0x000fe20003fc4070 */
[----:B0-----:R-:W-:Y:S02]  /*8830*/  IMAD.MOV.U32 R0, RZ, RZ, R6 ;  /* 0x000000ffff007224 */ /* 0x001fe400078e0006 */
[----:B------:R-:W-:Y:S02]  /*8840*/  IMAD.MOV R9, RZ, RZ, -R9 ;  /* 0x000000ffff097224 */ /* 0x000fe400078e0a09 */
[----:B------:R-:W-:-:S04]  /*8850*/  IMAD.HI.U32 R6, R11, R5, RZ ;  /* 0x000000050b067227 */ /* 0x000fc800078e00ff */
[C---:B------:R-:W-:Y:S02]  /*8860*/  IMAD R4, R15.reuse, R9, R4 ;  /* 0x000000090f047224 */ /* 0x040fe400078e0204 */
[----:B------:R-:W-:Y:S02]  /*8870*/  IMAD.MOV R6, RZ, RZ, -R6 ;  /* 0x000000ffff067224 */ /* 0x000fe400078e0a06 */
[----:B------:R-:W-:Y:S01]  /*8880*/  @!P3 IMAD.IADD R14, R14, 0x1, -R15 ;  /* 0x000000010e0eb824 */ /* 0x000fe200078e0a0f */
[C---:B------:R-:W-:Y:S01]  /*8890*/  ISETP.GT.U32.AND P3, PT, R15.reuse, R4, PT ;  /* 0x000000040f00720c */ /* 0x040fe20003f64070 */
[----:B------:R-:W-:Y:S02]  /*88a0*/  IMAD R5, R15, R6, R5 ;  /* 0x000000060f057224 */ /* 0x000fe400078e0205 */
[----:B------:R-:W-:Y:S02]  /*88b0*/  @!P6 IMAD.IADD R10, R10, 0x1, -R15 ;  /* 0x000000010a0ae824 */ /* 0x000fe400078e0a0f */
[----:B------:R-:W-:Y:S01]  /*88c0*/  VIADD R9, R7, 0x156 ;  /* 0x0000015607097836 */ /* 0x000fe20000000000 */
[C---:B------:R-:W-:Y:S01]  /*88d0*/  ISETP.GT.U32.AND P6, PT, R15.reuse, R5, PT ;  /* 0x000000050f00720c */ /* 0x040fe20003fc4070 */
[----:B------:R-:W-:Y:S01]  /*88e0*/  @!P0 IMAD.MOV R0, RZ, RZ, -R0 ;  /* 0x000000ffff008224 */ /* 0x000fe200078e0a00 */
[----:B------:R-:W-:Y:S01]  /*88f0*/  ISETP.GT.U32.AND P0, PT, R15, R8, PT ;  /* 0x000000080f00720c */ /* 0x000fe20003f04070 */
[----:B------:R-:W-:Y:S01]  /*8900*/  IMAD.HI.U32 R19, R11, R18, RZ ;  /* 0x000000120b137227 */ /* 0x000fe200078e00ff */
[----:B------:R-:W-:-:S02]  /*8910*/  IABS R6, R9 ;  /* 0x0000000900067213 */ /* 0x000fc40000000000 */
[----:B------:R0:W-:Y:S01]  /*8920*/  STL [R1+0x300], R0 ;  /* 0x0003000001007387 */ /* 0x0001e20000100800 */
[----:B------:R-:W-:Y:S01]  /*8930*/  @!P3 IMAD.IADD R4, R4, 0x1, -R15 ;  /* 0x000000010404b824 */ /* 0x000fe200078e0a0f */
[----:B------:R-:W-:Y:S01]  /*8940*/  ISETP.GE.AND P3, PT, R2, RZ, PT ;  /* 0x000000ff0200720c */ /* 0x000fe20003f66270 */
[----:B------:R-:W-:Y:S02]  /*8950*/  IMAD.MOV R19, RZ, RZ, -R19 ;  /* 0x000000ffff137224 */ /* 0x000fe400078e0a13 */
[----:B------:R-:W-:-:S04]  /*8960*/  IMAD.HI.U32 R17, R11, R6, RZ ;  /* 0x000000060b117227 */ /* 0x000fc800078e00ff */
[----:B------:R-:W-:Y:S01]  /*8970*/  @!P6 IMAD.IADD R5, R5, 0x1, -R15 ;  /* 0x000000010505e824 */ /* 0x000fe200078e0a0f */
[C---:B------:R-:W-:Y:S01]  /*8980*/  ISETP.GT.U32.AND P6, PT, R15.reuse, R4, PT ;  /* 0x000000040f00720c */ /* 0x040fe20003fc4070 */
[----:B0-----:R-:W-:Y:S02]  /*8990*/  IMAD.MOV.U32 R0, RZ, RZ, R14 ;  /* 0x000000ffff007224 */ /* 0x001fe400078e000e */
[C---:B------:R-:W-:Y:S02]  /*89a0*/  IMAD R2, R15.reuse, R19, R18 ;  /* 0x000000130f027224 */ /* 0x040fe400078e0212 */
[----:B------:R-:W-:Y:S02]  /*89b0*/  IMAD.MOV R17, RZ, RZ, -R17 ;  /* 0x000000ffff117224 */ /* 0x000fe400078e0a11 */
[----:B------:R-:W-:Y:S01]  /*89c0*/  @!P2 IMAD.MOV R13, RZ, RZ, -R13 ;  /* 0x000000ffff0da224 */ /* 0x000fe200078e0a0d */
[C---:B------:R-:W-:Y:S01]  /*89d0*/  ISETP.GT.U32.AND P2, PT, R15.reuse, R2, PT ;  /* 0x000000020f00720c */ /* 0x040fe20003f44070 */
[----:B------:R-:W-:Y:S01]  /*89e0*/  @!P1 IMAD.MOV R0, RZ, RZ, -R0 ;  /* 0x000000ffff009224 */ /* 0x000fe200078e0a00 */
[C---:B------:R-:W-:Y:S01]  /*89f0*/  ISETP.GT.U32.AND P1, PT, R15.reuse, R5, PT ;  /* 0x000000050f00720c */ /* 0x040fe20003f24070 */
[--C-:B------:R-:W-:Y:S01]  /*8a00*/  @!P0 IMAD.IADD R8, R8, 0x1, -R15.reuse ;  /* 0x0000000108088824 */ /* 0x100fe200078e0a0f */
[----:B------:R-:W-:Y:S01]  /*8a10*/  STL [R1+0x2fc], R13 ;  /* 0x0002fc0d01007387 */ /* 0x000fe20000100800 */
[----:B------:R-:W-:Y:S01]  /*8a20*/  IMAD R6, R15, R17, R6 ;  /* 0x000000110f067224 */ /* 0x000fe200078e0206 */
[----:B------:R-:W-:Y:S01]  /*8a30*/  ISETP.GE.AND P0, PT, R16, RZ, PT ;  /* 0x000000ff1000720c */ /* 0x000fe20003f06270 */
[--C-:B------:R-:W-:Y:S01]  /*8a40*/  @!P6 IMAD.IADD R4, R4, 0x1, -R15.reuse ;  /* 0x000000010404e824 */ /* 0x100fe200078e0a0f */
[----:B------:R0:W-:Y:S01]  /*8a50*/  STL [R1+0x320], R0 ;  /* 0x0003200001007387 */ /* 0x0001e20000100800 */
[----:B------:R-:W-:Y:S01]  /*8a60*/  VIADD R12, R7, 0x154 ;  /* 0x00000154070c7836 */ /* 0x000fe20000000000 */
[----:B------:R-:W-:Y:S01]  /*8a70*/  ISETP.GT.U32.AND P6, PT, R15, R6, PT ;  /* 0x000000060f00720c */ /* 0x000fe20003fc4070 */
[----:B------:R-:W-:Y:S01]  /*8a80*/  @!P4 IMAD.MOV R10, RZ, RZ, -R10 ;  /* 0x000000ffff0ac224 */ /* 0x000fe200078e0a0a */
[----:B------:R-:W-:Y:S01]  /*8a90*/  ISETP.GE.AND P4, PT, R3, RZ, PT ;  /* 0x000000ff0300720c */ /* 0x000fe20003f86270 */
[--C-:B------:R-:W-:Y:S01]  /*8aa0*/  @!P2 IMAD.IADD R2, R2, 0x1, -R15.reuse ;  /* 0x000000010202a824 */ /* 0x100fe200078e0a0f */
[----:B------:R-:W-:Y:S01]  /*8ab0*/  IABS R16, R12 ;  /* 0x0000000c00107213 */ /* 0x000fe20000000000 */
[----:B------:R-:W-:Y:S01]  /*8ac0*/  @!P1 IMAD.IADD R5, R5, 0x1, -R15 ;  /* 0x0000000105059824 */ /* 0x000fe200078e0a0f */
[----:B------:R-:W-:Y:S01]  /*8ad0*/  STL [R1+0x328], R10 ;  /* 0x0003280a01007387 */ /* 0x000fe20000100800 */
[----:B------:R-:W-:Y:S01]  /*8ae0*/  ISETP.GE.AND P1, PT, R12, RZ, PT ;  /* 0x000000ff0c00720c */ /* 0x000fe20003f26270 */
[----:B0-----:R-:W-:-:S02]  /*8af0*/  IMAD.MOV.U32 R0, RZ, RZ, R8 ;  /* 0x000000ffff007224 */ /* 0x001fc400078e0008 */
[----:B------:R-:W-:Y:S02]  /*8b00*/  VIADD R8, R7, 0x152 ;  /* 0x0000015207087836 */ /* 0x000fe40000000000 */
[----:B------:R-:W-:Y:S01]  /*8b10*/  @!P5 IMAD.MOV R0, RZ, RZ, -R0 ;  /* 0x000000ffff00d224 */ /* 0x000fe200078e0a00 */
[----:B------:R-:W-:Y:S01]  /*8b20*/  ISETP.GE.AND P5, PT, R9, RZ, PT ;  /* 0x000000ff0900720c */ /* 0x000fe20003fa6270 */
[----:B------:R-:W-:Y:S01]  /*8b30*/  IMAD.HI.U32 R3, R11, R16, RZ ;  /* 0x000000100b037227 */ /* 0x000fe200078e00ff */
[----:B------:R-:W-:Y:S02]  /*8b40*/  IABS R18, R8 ;  /* 0x0000000800127213 */ /* 0x000fe40000000000 */
[----:B------:R0:W-:Y:S01]  /*8b50*/  STL [R1+0x330], R0 ;  /* 0x0003300001007387 */ /* 0x0001e20000100800 */
[----:B------:R-:W-:Y:S01]  /*8b60*/  @!P6 IMAD.IADD R6, R6, 0x1, -R15 ;  /* 0x000000010606e824 */ /* 0x000fe200078e0a0f */
[----:B------:R-:W-:Y:S01]  /*8b70*/  ISETP.GT.U32.AND P6, PT, R15, R2, PT ;  /* 0x000000020f00720c */ /* 0x000fe20003fc4070 */
[----:B------:R-:W-:Y:S01]  /*8b80*/  IMAD.MOV R3, RZ, RZ, -R3 ;  /* 0x000000ffff037224 */ /* 0x000fe200078e0a03 */
[----:B------:R-:W-:Y:S01]  /*8b90*/  ISETP.GE.AND P2, PT, R8, RZ, PT ;  /* 0x000000ff0800720c */ /* 0x000fe20003f46270 */
[----:B------:R-:W-:-:S02]  /*8ba0*/  VIADD R9, R7, 0x150 ;  /* 0x0000015007097836 */ /* 0x000fc40000000000 */
[----:B------:R-:W-:Y:S02]  /*8bb0*/  IMAD R19, R15, R3, R16 ;  /* 0x000000030f137224 */ /* 0x000fe400078e0210 */
[----:B------:R-:W-:Y:S01]  /*8bc0*/  VIADD R8, R7, 0x14e ;  /* 0x0000014e07087836 */ /* 0x000fe20000000000 */
[----:B------:R-:W-:Y:S01]  /*8bd0*/  IABS R13, R9 ;  /* 0x00000009000d7213 */ /* 0x000fe20000000000 */
[----:B0-----:R-:W-:Y:S02]  /*8be0*/  IMAD.MOV.U32 R0, RZ, RZ, R4 ;  /* 0x000000ffff007224 */ /* 0x001fe400078e0004 */
[----:B------:R-:W-:Y:S01]  /*8bf0*/  IMAD.HI.U32 R4, R11, R18, RZ ;  /* 0x000000120b047227 */ /* 0x000fe200078e00ff */
[----:B------:R-:W-:-:S03]  /*8c00*/  IABS R17, R8 ;  /* 0x0000000800117213 */ /* 0x000fc60000000000 */
[----:B------:R-:W-:Y:S01]  /*8c10*/  @!P0 IMAD.MOV R0, RZ, RZ, -R0 ;  /* 0x000000ffff008224 */ /* 0x000fe200078e0a00 */
[C---:B------:R-:W-:Y:S01]  /*8c20*/  ISETP.GT.U32.AND P0, PT, R15.reuse, R6, PT ;  /* 0x000000060f00720c */ /* 0x040fe20003f04070 */
[----:B------:R-:W-:Y:S02]  /*8c30*/  IMAD.MOV R4, RZ, RZ, -R4 ;  /* 0x000000ffff047224 */ /* 0x000fe400078e0a04 */
[----:B------:R-:W-:Y:S01]  /*8c40*/  @!P6 IMAD.IADD R2, R2, 0x1, -R15 ;  /* 0x000000010202e824 */ /* 0x000fe200078e0a0f */
[----:B------:R0:W-:Y:S01]  /*8c50*/  STL [R1+0x32c], R0 ;  /* 0x00032c0001007387 */ /* 0x0001e20000100800 */
[----:B------:R-:W-:Y:S02]  /*8c60*/  IMAD R18, R15, R4, R18 ;  /* 0x000000040f127224 */ /* 0x000fe400078e0212 */
[----:B------:R-:W-:-:S03]  /*8c70*/  IMAD.HI.U32 R4, R11, R13, RZ ;  /* 0x0000000d0b047227 */ /* 0x000fc600078e00ff */
[----:B------:R-:W-:Y:S01]  /*8c80*/  ISETP.GT.U32.AND P6, PT, R15, R18, PT ;  /* 0x000000120f00720c */ /* 0x000fe20003fc4070 */
[----:B------:R-:W-:Y:S02]  /*8c90*/  VIADD R3, R7, 0x14c ;  /* 0x0000014c07037836 */ /* 0x000fe40000000000 */
[----:B------:R-:W-:Y:S01]  /*8ca0*/  @!P0 IMAD.IADD R6, R6, 0x1, -R15 ;  /* 0x0000000106068824 */ /* 0x000fe200078e0a0f */
[----:B------:R-:W-:Y:S01]  /*8cb0*/  ISETP.GE.AND P0, PT, R9, RZ, PT ;  /* 0x000000ff0900720c */ /* 0x000fe20003f06270 */
[----:B0-----:R-:W-:Y:S01]  /*8cc0*/  IMAD.MOV.U32 R0, RZ, RZ, R5 ;  /* 0x000000ffff007224 */ /* 0x001fe200078e0005 */
[----:B------:R-:W-:Y:S01]  /*8cd0*/  IABS R16, R3 ;  /* 0x0000000300107213 */ /* 0x000fe20000000000 */
[----:B------:R-:W-:-:S04]  /*8ce0*/  IMAD.HI.U32 R5, R11, R17, RZ ;  /* 0x000000110b057227 */ /* 0x000fc800078e00ff */
[----:B------:R-:W-:Y:S01]  /*8cf0*/  @!P3 IMAD.MOV R0, RZ, RZ, -R0 ;  /* 0x000000ffff00b224 */ /* 0x000fe200078e0a00 */
[C---:B------:R-:W-:Y:S01]  /*8d00*/  ISETP.GT.U32.AND P3, PT, R15.reuse, R19, PT ;  /* 0x000000130f00720c */ /* 0x040fe20003f64070 */
[----:B------:R-:W-:Y:S02]  /*8d10*/  @!P6 IMAD.IADD R18, R18, 0x1, -R15 ;  /* 0x000000011212e824 */ /* 0x000fe400078e0a0f */
[----:B------:R-:W-:Y:S01]  /*8d20*/  IMAD.MOV R9, RZ, RZ, -R4 ;  /* 0x000000ffff097224 */ /* 0x000fe200078e0a04 */
[----:B------:R0:W-:Y:S01]  /*8d30*/  STL [R1+0x324], R0 ;  /* 0x0003240001007387 */ /* 0x0001e20000100800 */
[----:B------:R-:W-:Y:S02]  /*8d40*/  IMAD.MOV R5, RZ, RZ, -R5 ;  /* 0x000000ffff057224 */ /* 0x000fe400078e0a05 */
[C---:B------:R-:W-:Y:S02]  /*8d50*/  IMAD R13, R15.reuse, R9, R13 ;  /* 0x000000090f0d7224 */ /* 0x040fe400078e020d */
[----:B------:R-:W-:-:S02]  /*8d60*/  IMAD R17, R15, R5, R17 ;  /* 0x000000050f117224 */ /* 0x000fc400078e0211 */
[----:B------:R-:W-:-:S04]  /*8d70*/  IMAD.HI.U32 R4, R11, R16, RZ ;  /* 0x000000100b047227 */ /* 0x000fc800078e00ff */
[----:B------:R-:W-:Y:S01]  /*8d80*/  @!P3 IMAD.IADD R19, R19, 0x1, -R15 ;  /* 0x000000011313b824 */ /* 0x000fe200078e0a0f */
[----:B------:R-:W-:Y:S01]  /*8d90*/  ISETP.GE.AND P3, PT, R8, RZ, PT ;  /* 0x000000ff0800720c */ /* 0x000fe20003f66270 */
[----:B0-----:R-:W-:Y:S02]  /*8da0*/  IMAD.MOV.U32 R0, RZ, RZ, R2 ;  /* 0x000000ffff007224 */ /* 0x001fe400078e0002 */
[----:B------:R-:W-:Y:S01]  /*8db0*/  IMAD.MOV R4, RZ, RZ, -R4 ;  /* 0x000000ffff047224 */ /* 0x000fe200078e0a04 */
[C---:B------:R-:W-:Y:S01]  /*8dc0*/  ISETP.GT.U32.AND P6, PT, R15.reuse, R19, PT ;  /* 0x000000130f00720c */ /* 0x040fe20003fc4070 */
[----:B------:R-:W-:Y:S01]  /*8dd0*/  @!P4 IMAD.MOV R0, RZ, RZ, -R0 ;  /* 0x000000ffff00c224 */ /* 0x000fe200078e0a00 */
[----:B------:R-:W-:Y:S01]  /*8de0*/  ISETP.GT.U32.AND P4, PT, R15, R18, PT ;  /* 0x000000120f00720c */ /* 0x000fe20003f84070 */
[----:B------:R-:W-:Y:S02]  /*8df0*/  VIADD R8, R7, 0x14a ;  /* 0x0000014a07087836 */ /* 0x000fe40000000000 */
[----:B------:R-:W-:Y:S01]  /*8e00*/  IMAD R16, R15, R4, R16 ;  /* 0x000000040f107224 */ /* 0x000fe200078e0210 */
[----:B------:R0:W-:Y:S01]  /*8e10*/  STL [R1+0x31c], R0 ;  /* 0x00031c0001007387 */ /* 0x0001e20000100800 */
[C---:B------:R-:W-:Y:S01]  /*8e20*/  VIADD R2, R7.reuse, 0x148 ;  /* 0x0000014807027836 */ /* 0x040fe20000000000 */
[----:B------:R-:W-:Y:S01]  /*8e30*/  IABS R10, R8 ;  /* 0x00000008000a7213 */ /* 0x000fe20000000000 */
[----:B------:R-:W-:-:S02]  /*8e40*/  VIADD R12, R7, 0x144 ;  /* 0x00000144070c7836 */ /* 0x000fc40000000000 */
[----:B------:R-:W-:Y:S02]  /*8e50*/  VIADD R9, R7, 0x146 ;  /* 0x0000014607097836 */ /* 0x000fe40000000000 */
[--C-:B------:R-:W-:Y:S01]  /*8e60*/  @!P6 IMAD.IADD R19, R19, 0x1, -R15.reuse ;  /* 0x000000011313e824 */ /* 0x100fe200078e0a0f */
[C---:B------:R-:W-:Y:S01]  /*8e70*/  ISETP.GT.U32.AND P6, PT, R15.reuse, R17, PT ;  /* 0x000000110f00720c */ /* 0x040fe20003fc4070 */
[----:B------:R-:W-:Y:S01]  /*8e80*/  @!P4 IMAD.IADD R18, R18, 0x1, -R15 ;  /* 0x000000011212c824 */ /* 0x000fe200078e0a0f */
[----:B------:R-:W-:Y:S01]  /*8e90*/  ISETP.GT.U32.AND P4, PT, R15, R16, PT ;  /* 0x000000100f00720c */ /* 0x000fe20003f84070 */
[----:B0-----:R-:W-:Y:S01]  /*8ea0*/  IMAD.MOV.U32 R0, RZ, RZ, R6 ;  /* 0x000000ffff007224 */ /* 0x001fe200078e0006 */
[----:B------:R-:W-:Y:S01]  /*8eb0*/  IABS R6, R2 ;  /* 0x0000000200067213 */ /* 0x000fe20000000000 */
[----:B------:R-:W-:Y:S01]  /*8ec0*/  IMAD.HI.U32 R14, R11, R10, RZ ;  /* 0x0000000a0b0e7227 */ /* 0x000fe200078e00ff */
[----:B------:R-:W-:Y:S02]  /*8ed0*/  IABS R4, R12 ;  /* 0x0000000c00047213 */ /* 0x000fe40000000000 */
[----:B------:R-:W-:Y:S01]  /*8ee0*/  IABS R5, R9 ;  /* 0x0000000900057213 */ /* 0x000fe20000000000 */
[----:B------:R-:W-:Y:S01]  /*8ef0*/  @!P5 IMAD.MOV R0, RZ, RZ, -R0 ;  /* 0x000000ffff00d224 */ /* 0x000fe200078e0a00 */
[----:B------:R-:W-:Y:S01]  /*8f00*/  ISETP.GT.U32.AND P5, PT, R15, R13, PT ;  /* 0x0000000d0f00720c */ /* 0x000fe20003fa4070 */
[----:B------:R-:W-:-:S02]  /*8f10*/  IMAD.MOV R14, RZ, RZ, -R14 ;  /* 0x000000ffff0e7224 */ /* 0x000fc400078e0a0e */
[--C-:B------:R-:W-:Y:S01]  /*8f20*/  @!P6 IMAD.IADD R17, R17, 0x1, -R15.reuse ;  /* 0x000000011111e824 */ /* 0x100fe200078e0a0f */
[----:B------:R0:W-:Y:S01]  /*8f30*/  STL [R1+0x3b4], R0 ;  /* 0x0003b40001007387 */ /* 0x0001e20000100800 */
[C---:B------:R-:W-:Y:S02]  /*8f40*/  IMAD R10, R15.reuse, R14, R10 ;  /* 0x0000000e0f0a7224 */ /* 0x040fe400078e020a */
[----:B------:R-:W-:Y:S01]  /*8f50*/  @!P4 IMAD.IADD R16, R16, 0x1, -R15 ;  /* 0x000000011010c824 */ /* 0x000fe200078e0a0f */
[----:B------:R-:W-:Y:S01]  /*8f60*/  ISETP.GT.U32.AND P4, PT, R15, R17, PT ;  /* 0x000000110f00720c */ /* 0x000fe20003f84070 */
[----:B------:R-:W-:Y:S02]  /*8f70*/  IMAD.MOV.U32 R20, RZ, RZ, R19 ;  /* 0x000000ffff147224 */ /* 0x000fe400078e0013 */
[----:B------:R-:W-:-:S04]  /*8f80*/  IMAD.HI.U32 R14, R11, R5, RZ ;  /* 0x000000050b0e7227 */ /* 0x000fc800078e00ff */
[----:B------:R-:W-:Y:S01]  /*8f90*/  @!P5 IMAD.IADD R13, R13, 0x1, -R15 ;  /* 0x000000010d0dd824 */ /* 0x000fe200078e0a0f */
[----:B------:R-:W-:Y:S01]  /*8fa0*/  ISETP.GE.AND P5, PT, R3, RZ, PT ;  /* 0x000000ff0300720c */ /* 0x000fe20003fa6270 */
[----:B------:R-:W-:-:S03]  /*8fb0*/  IMAD.HI.U32 R3, R11, R6, RZ ;  /* 0x000000060b037227 */ /* 0x000fc600078e00ff */
[C---:B------:R-:W-:Y:S01]  /*8fc0*/  ISETP.GT.U32.AND P6, PT, R15.reuse, R13, PT ;  /* 0x0000000d0f00720c */ /* 0x040fe20003fc4070 */
[----:B------:R-:W-:Y:S02]  /*8fd0*/  IMAD.MOV R3, RZ, RZ, -R3 ;  /* 0x000000ffff037224 */ /* 0x000fe400078e0a03 */
[----:B0-----:R-:W-:Y:S02]  /*8fe0*/  IMAD.MOV.U32 R0, RZ, RZ, R18 ;  /* 0x000000ffff007224 */ /* 0x001fe400078e0012 */
[----:B------:R-:W-:Y:S01]  /*8ff0*/  @!P1 IMAD.MOV R20, RZ, RZ, -R20 ;  /* 0x000000ffff149224 */ /* 0x000fe200078e0a14 */
[C---:B------:R-:W-:Y:S01]  /*9000*/  ISETP.GT.U32.AND P1, PT, R15.reuse, R16, PT ;  /* 0x000000100f00720c */ /* 0x040fe20003f24070 */
[----:B------:R-:W-:Y:S01]  /*9010*/  @!P2 IMAD.MOV R0, RZ, RZ, -R0 ;  /* 0x000000ffff00a224 */ /* 0x000fe200078e0a00 */
[----:B------:R-:W-:Y:S01]  /*9020*/  ISETP.GE.AND P2, PT, R8, RZ, PT ;  /* 0x000000ff0800720c */ /* 0x000fe20003f46270 */
[----:B------:R-:W-:Y:S01]  /*9030*/  IMAD R6, R15, R3, R6 ;  /* 0x000000030f067224 */ /* 0x000fe200078e0206 */
[----:B------:R-:W-:Y:S01]  /*9040*/  STL [R1+0x318], R20 ;  /* 0x0003181401007387 */ /* 0x000fe20000100800 */
[----:B------:R-:W-:-:S03]  /*9050*/  IMAD.HI.U32 R8, R11, R4, RZ ;  /* 0x000000040b087227 */ /* 0x000fc600078e00ff */
[----:B------:R0:W-:Y:S01]  /*9060*/  STL [R1+0x360], R0 ;  /* 0x0003600001007387 */ /* 0x0001e20000100800 */
[--C-:B------:R-:W-:Y:S01]  /*9070*/  @!P6 IMAD.IADD R13, R13, 0x1, -R15.reuse ;  /* 0x000000010d0de824 */ /* 0x100fe200078e0a0f */
[----:B------:R-:W-:Y:S01]  /*9080*/  ISETP.GT.U32.AND P6, PT, R15, R10, PT ;  /* 0x0000000a0f00720c */ /* 0x000fe20003fc4070 */
[----:B------:R-:W-:Y:S01]  /*9090*/  @!P4 IMAD.IADD R17, R17, 0x1, -R15 ;  /* 0x000000011111c824 */ /* 0x000fe200078e0a0f */
[----:B------:R-:W-:Y:S01]  /*90a0*/  ISETP.GT.U32.AND P4, PT, R15, R6, PT ;  /* 0x000000060f00720c */ /* 0x000fe20003f84070 */
[----:B------:R-:W-:Y:S02]  /*90b0*/  IMAD.MOV R8, RZ, RZ, -R8 ;  /* 0x000000ffff087224 */ /* 0x000fe400078e0a08 */
[----:B------:R-:W-:Y:S02]  /*90c0*/  VIADD R3, R7, 0x142 ;  /* 0x0000014207037836 */ /* 0x000fe40000000000 */
[----:B------:R-:W-:Y:S02]  /*90d0*/  IMAD R4, R15, R8, R4 ;  /* 0x000000080f047224 */ /* 0x000fe400078e0204 */
[----:B0-----:R-:W-:-:S02]  /*90e0*/  IMAD.MOV.U32 R0, RZ, RZ, R13 ;  /* 0x000000ffff007224 */ /* 0x001fc400078e000d */
[--C-:B------:R-:W-:Y:S01]  /*90f0*/  @!P1 IMAD.IADD R16, R16, 0x1, -R15.reuse ;  /* 0x0000000110109824 */ /* 0x100fe200078e0a0f */
[----:B------:R-:W-:Y:S01]  /*9100*/  ISETP.GE.AND P1, PT, R2, RZ, PT ;  /* 0x000000ff0200720c */ /* 0x000fe20003f26270 */
[----:B------:R-:W-:Y:S01]  /*9110*/  @!P6 IMAD.IADD R10, R10, 0x1, -R15 ;  /* 0x000000010a0ae824 */ /* 0x000fe200078e0a0f */
[----:B------:R-:W-:Y:S01]  /*9120*/  IABS R2, R3 ;  /* 0x0000000300027213 */ /* 0x000fe20000000000 */
[----:B------:R-:W-:Y:S02]  /*9130*/  @!P0 IMAD.MOV R0, RZ, RZ, -R0 ;  /* 0x000000ffff008224 */ /* 0x000fe400078e0a00 */
[----:B------:R-:W-:Y:S01]  /*9140*/  @!P3 IMAD.MOV R17, RZ, RZ, -R17 ;  /* 0x000000ffff11b224 */ /* 0x000fe200078e0a11 */
[C---:B------:R-:W-:Y:S01]  /*9150*/  ISETP.GT.U32.AND P0, PT, R15.reuse, R10, PT ;  /* 0x0000000a0f00720c */ /* 0x040fe20003f04070 */
[----:B------:R-:W-:Y:S01]  /*9160*/  @!P4 IMAD.IADD R6, R6, 0x1, -R15 ;  /* 0x000000010606c824 */ /* 0x000fe200078e0a0f */
[----:B------:R-:W-:Y:S01]  /*9170*/  ISETP.GT.U32.AND P3, PT, R15, R4, PT ;  /* 0x000000040f00720c */ /* 0x000fe20003f64070 */
[----:B------:R0:W-:Y:S01]  /*9180*/  STL [R1+0x388], R0 ;  /* 0x0003880001007387 */ /* 0x0001e20000100800 */
[----:B------:R-:W-:-:S02]  /*9190*/  IMAD.MOV R14, RZ, RZ, -R14 ;  /* 0x000000ffff0e7224 */ /* 0x000fc400078e0a0e */
[----:B------:R-:W-:Y:S01]  /*91a0*/  VIADD R8, R7, 0x140 ;  /* 0x0000014007087836 */ /* 0x000fe20000000000 */
[C---:B------:R-:W-:Y:S01]  /*91b0*/  ISETP.GT.U32.AND P4, PT, R15.reuse, R6, PT ;  /* 0x000000060f00720c */ /* 0x040fe20003f84070 */
[----:B------:R-:W-:Y:S01]  /*91c0*/  IMAD R5, R15, R14, R5 ;  /* 0x0000000e0f057224 */ /* 0x000fe200078e0205 */
[----:B------:R-:W-:Y:S01]  /*91d0*/  STL [R1+0x384], R17 ;  /* 0x0003841101007387 */ /* 0x000fe20000100800 */
[----:B------:R-:W-:Y:S01]  /*91e0*/  IMAD.HI.U32 R13, R11, R2, RZ ;  /* 0x000000020b0d7227 */ /* 0x000fe200078e00ff */
[----:B------:R-:W-:Y:S02]  /*91f0*/  IABS R14, R8 ;  /* 0x00000008000e7213 */ /* 0x000fe40000000000 */
[----:B------:R-:W-:Y:S01]  /*9200*/  ISETP.GT.U32.AND P6, PT, R15, R5, PT ;  /* 0x000000050f00720c */ /* 0x000fe20003fc4070 */
[----:B0-----:R-:W-:Y:S02]  /*9210*/  IMAD.MOV.U32 R0, RZ, RZ, R16 ;  /* 0x000000ffff007224 */ /* 0x001fe400078e0010 */
[----:B------:R-:W-:Y:S01]  /*9220*/  @!P0 IMAD.IADD R10, R10, 0x1, -R15 ;  /* 0x000000010a0a8824 */ /* 0x000fe200078e0a0f */
[----:B------:R-:W-:Y:S01]  /*9230*/  ISETP.GE.AND P0, PT, R12, RZ, PT ;  /* 0x000000ff0c00720c */ /* 0x000fe20003f06270 */
[----:B------:R-:W-:Y:S01]  /*9240*/  @!P5 IMAD.MOV R0, RZ, RZ, -R0 ;  /* 0x000000ffff00d224 */ /* 0x000fe200078e0a00 */
[----:B------:R-:W-:Y:S01]  /*9250*/  ISETP.GE.AND P5, PT, R9, RZ, PT ;  /* 0x000000ff0900720c */ /* 0x000fe20003fa6270 */
[----:B------:R-:W-:-:S02]  /*9260*/  IMAD.MOV R13, RZ, RZ, -R13 ;  /* 0x000000ffff0d7224 */ /* 0x000fc400078e0a0d */
[----:B------:R-:W-:Y:S01]  /*9270*/  @!P3 IMAD.IADD R4, R4, 0x1, -R15 ;  /* 0x000000010404b824 */ /* 0x000fe200078e0a0f */
[----:B------:R0:W-:Y:S01]  /*9280*/  STL [R1+0x398], R0 ;  /* 0x0003980001007387 */ /* 0x0001e20000100800 */
[----:B------:R-:W-:Y:S01]  /*9290*/  IMAD.MOV.U32 R9, RZ, RZ, R14 ;  /* 0x000000ffff097224 */ /* 0x000fe200078e000e */
[----:B------:R-:W-:Y:S01]  /*92a0*/  ISETP.GE.AND P3, PT, R3, RZ, PT ;  /* 0x000000ff0300720c */ /* 0x000fe20003f66270 */
[----:B------:R-:W-:Y:S02]  /*92b0*/  IMAD R2, R15, R13, R2 ;  /* 0x0000000d0f027224 */ /* 0x000fe400078e0202 */
[----:B------:R-:W-:-:S04]  /*92c0*/  IMAD.HI.U32 R12, R11, R9, RZ ;  /* 0x000000090b0c7227 */ /* 0x000fc800078e00ff */
[----:B------:R-:W-:Y:S01]  /*92d0*/  @!P4 IMAD.IADD R6, R6, 0x1, -R15 ;  /* 0x000000010606c824 */ /* 0x000fe200078e0a0f */
[C---:B------:R-:W-:Y:S01]  /*92e0*/  ISETP.GT.U32.AND P4, PT, R15.reuse, R2, PT ;  /* 0x000000020f00720c */ /* 0x040fe20003f84070 */
[----:B0-----:R-:W-:Y:S02]  /*92f0*/  IMAD.MOV.U32 R0, RZ, RZ, R10 ;  /* 0x000000ffff007224 */ /* 0x001fe400078e000a */
[----:B------:R-:W-:Y:S02]  /*9300*/  IMAD.MOV R12, RZ, RZ, -R12 ;  /* 0x000000ffff0c7224 */ /* 0x000fe400078e0a0c */
[----:B------:R-:W-:Y:S01]  /*9310*/  @!P2 IMAD.MOV R0, RZ, RZ, -R0 ;  /* 0x000000ffff00a224 */ /* 0x000fe200078e0a00 */
[C---:B------:R-:W-:Y:S01]  /*9320*/  ISETP.GT.U32.AND P2, PT, R15.reuse, R4, PT ;  /* 0x000000040f00720c */ /* 0x040fe20003f44070 */
[----:B------:R-:W-:Y:S02]  /*9330*/  IMAD R3, R15, R12, R9 ;  /* 0x0000000c0f037224 */ /* 0x000fe400078e0209 */
[----:B------:R-:W-:Y:S01]  /*9340*/  @!P6 IMAD.IADD R5, R5, 0x1, -R15 ;  /* 0x000000010505e824 */ /* 0x000fe200078e0a0f */
[----:B------:R0:W-:Y:S01]  /*9350*/  STL [R1+0x39c], R0 ;  /* 0x00039c0001007387 */ /* 0x0001e20000100800 */
[----:B------:R-:W-:-:S02]  /*9360*/  VIADD R14, R7, 0x13e ;  /* 0x0000013e070e7836 */ /* 0x000fc40000000000 */
[--C-:B------:R-:W-:Y:S01]  /*9370*/  @!P4 IMAD.IADD R2, R2, 0x1, -R15.reuse ;  /* 0x000000010202c824 */ /* 0x100fe200078e0a0f */
[----:B------:R-:W-:Y:S01]  /*9380*/  ISETP.GT.U32.AND P6, PT, R15, R5, PT ;  /* 0x000000050f00720c */ /* 0x000fe20003fc4070 */
[C---:B------:R-:W-:Y:S02]  /*9390*/  VIADD R10, R7.reuse, 0x13c ;  /* 0x0000013c070a7836 */ /* 0x040fe40000000000 */
[----:B------:R-:W-:Y:S01]  /*93a0*/  VIADD R9, R7, 0x138 ;  /* 0x0000013807097836 */ /* 0x000fe20000000000 */
[C---:B------:R-:W-:Y:S01]  /*93b0*/  ISETP.GT.U32.AND P4, PT, R15.reuse, R2, PT ;  /* 0x000000020f00720c */ /* 0x040fe20003f84070 */
[----:B------:R-:W-:Y:S01]  /*93c0*/  @!P2 IMAD.IADD R4, R4, 0x1, -R15 ;  /* 0x000000010404a824 */ /* 0x000fe200078e0a0f */
[----:B------:R-:W-:Y:S01]  /*93d0*/  ISETP.GT.U32.AND P2, PT, R15, R3, PT ;  /* 0x000000030f00720c */ /* 0x000fe20003f44070 */
[----:B0-----:R-:W-:Y:S02]  /*93e0*/  IMAD.MOV.U32 R0, RZ, RZ, R6 ;  /* 0x000000ffff007224 */ /* 0x001fe400078e0006 */
[----:B------:R-:W-:-:S02]  /*93f0*/  VIADD R13, R7, 0x134 ;  /* 0x00000134070d7836 */ /* 0x000fc40000000000 */
[----:B------:R-:W-:Y:S01]  /*9400*/  @!P1 IMAD.MOV R0, RZ, RZ, -R0 ;  /* 0x000000ffff009224 */ /* 0x000fe200078e0a00 */
[----:B------:R-:W-:Y:S01]  /*9410*/  ISETP.GE.AND P1, PT, R14, RZ, PT ;  /* 0x000000ff0e00720c */ /* 0x000fe20003f26270 */
[--C-:B------:R-:W-:Y:S01]  /*9420*/  @!P6 IMAD.IADD R5, R5, 0x1, -R15.reuse ;  /* 0x000000010505e824 */ /* 0x100fe200078e0a0f */
[----:B------:R-:W-:Y:S01]  /*9430*/  IABS R14, R14 ;  /* 0x0000000e000e7213 */ /* 0x000fe20000000000 */
[C---:B------:R-:W-:Y:S01]  /*9440*/  VIADD R19, R7.reuse, 0x136 ;  /* 0x0000013607137836 */ /* 0x040fe20000000000 */
[----:B------:R0:W-:Y:S01]  /*9450*/  STL [R1+0x3a0], R0 ;  /* 0x0003a00001007387 */ /* 0x0001e20000100800 */
[----:B------:R-:W-:Y:S01]  /*9460*/  ISETP.GE.AND P6, PT, R8, RZ, PT ;  /* 0x000000ff0800720c */ /* 0x000fe20003fc6270 */
[----:B------:R-:W-:Y:S01]  /*9470*/  VIADD R8, R7, 0x13a ;  /* 0x0000013a07087836 */ /* 0x000fe20000000000 */
[----:B------:R-:W-:Y:S01]  /*9480*/  IABS R17, R13 ;  /* 0x0000000d00117213 */ /* 0x000fe20000000000 */
[----:B------:R-:W-:Y:S02]  /*9490*/  @!P2 IMAD.IADD R3, R3, 0x1, -R15 ;  /* 0x000000010303a824 */ /* 0x000fe400078e0a0f */
[----:B------:R-:W-:Y:S01]  /*94a0*/  @!P5 IMAD.MOV R5, RZ, RZ, -R5 ;  /* 0x000000ffff05d224 */ /* 0x000fe200078e0a05 */
[----:B------:R-:W-:Y:S01]  /*94b0*/  ISETP.GE.AND P5, PT, R10, RZ, PT ;  /* 0x000000ff0a00720c */ /* 0x000fe20003fa6270 */
[----:B------:R-:W-:Y:S01]  /*94c0*/  IMAD.HI.U32 R6, R11, R14, RZ ;  /* 0x0000000e0b067227 */ /* 0x000fe200078e00ff */
[----:B------:R-:W-:-:S02]  /*94d0*/  ISETP.GT.U32.AND P2, PT, R15, R3, PT ;  /* 0x000000030f00720c */ /* 0x000fc40003f44070 */
[----:B------:R-:W-:Y:S01]  /*94e0*/  STL [R1+0x3ac], R5 ;  /* 0x0003ac0501007387 */ /* 0x000fe20000100800 */
[----:B0-----:R-:W-:Y:S01]  /*94f0*/  IMAD.MOV.U32 R0, RZ, RZ, R4 ;  /* 0x000000ffff007224 */ /* 0x001fe200078e0004 */
[----:B------:R-:W-:Y:S01]  /*9500*/  IABS R10, R10 ;  /* 0x0000000a000a7213 */ /* 0x000fe20000000000 */
[----:B------:R-:W-:Y:S01]  /*9510*/  @!P4 IMAD.IADD R2, R2, 0x1, -R15 ;  /* 0x000000010202c824 */ /* 0x000fe200078e0a0f */
[----:B------:R-:W-:Y:S01]  /*9520*/  ISETP.GE.AND P4, PT, R9, RZ, PT ;  /* 0x000000ff0900720c */ /* 0x000fe20003f86270 */
[----:B------:R-:W-:Y:S01]  /*9530*/  @!P0 IMAD.MOV R0, RZ, RZ, -R0 ;  /* 0x000000ffff008224 */ /* 0x000fe200078e0a00 */
[----:B------:R-:W-:Y:S01]  /*9540*/  ISETP.GE.AND P0, PT, R8, RZ, PT ;  /* 0x000000ff0800720c */ /* 0x000fe20003f06270 */
[----:B------:R-:W-:Y:S01]  /*9550*/  IMAD.MOV R6, RZ, RZ, -R6 ;  /* 0x000000ffff067224 */ /* 0x000fe200078e0a06 */
[----:B------:R-:W-:Y:S02]  /*9560*/  IABS R8, R8 ;  /* 0x0000000800087213 */ /* 0x000fe40000000000 */
[----:B------:R0:W-:Y:S01]  /*9570*/  STL [R1+0x3b0], R0 ;  /* 0x0003b00001007387 */ /* 0x0001e20000100800 */
[----:B------:R-:W-:Y:S01]  /*9580*/  IMAD R14, R15, R6, R14 ;  /* 0x000000060f0e7224 */ /* 0x000fe200078e020e */
[----:B------:R-:W-:Y:S01]  /*9590*/  IABS R9, R9 ;  /* 0x0000000900097213 */ /* 0x000fe20000000000 */
[----:B------:R-:W-:-:S04]  /*95a0*/  IMAD.HI.U32 R4, R11, R8, RZ ;  /* 0x000000080b047227 */ /* 0x000fc800078e00ff */
[----:B------:R-:W-:Y:S02]  /*95b0*/  IMAD.MOV R4, RZ, RZ, -R4 ;  /* 0x000000ffff047224 */ /* 0x000fe400078e0a04 */
[----:B------:R-:W-:Y:S02]  /*95c0*/  @!P2 IMAD.IADD R3, R3, 0x1, -R15 ;  /* 0x000000010303a824 */ /* 0x000fe400078e0a0f */
[----:B0-----:R-:W-:Y:S02]  /*95d0*/  IMAD.MOV.U32 R0, RZ, RZ, R2 ;  /* 0x000000ffff007224 */ /* 0x001fe400078e0002 */
[----:B------:R-:W-:-:S04]  /*95e0*/  IMAD.HI.U32 R5, R11, R10, RZ ;  /* 0x0000000a0b057227 */ /* 0x000fc800078e00ff */
[----:B------:R-:W-:Y:S01]  /*95f0*/  @!P3 IMAD.MOV R0, RZ, RZ, -R0 ;  /* 0x000000ffff00b224 */ /* 0x000fe200078e0a00 */
[C---:B------:R-:W-:Y:S01]  /*9600*/  ISETP.GT.U32.AND P3, PT, R15.reuse, R14, PT ;  /* 0x0000000e0f00720c */ /* 0x040fe20003f64070 */
[----:B------:R-:W-:Y:S02]  /*9610*/  IMAD R8, R15, R4, R8 ;  /* 0x000000040f087224 */ /* 0x000fe400078e0208 */
[----:B------:R-:W-:Y:S01]  /*9620*/  IMAD.MOV R5, RZ, RZ, -R5 ;  /* 0x000000ffff057224 */ /* 0x000fe200078e0a05 */
[----:B------:R0:W-:Y:S01]  /*9630*/  STL [R1+0x3a4], R0 ;  /* 0x0003a40001007387 */ /* 0x0001e20000100800 */
[----:B------:R-:W-:-:S04]  /*9640*/  IMAD.HI.U32 R2, R11, R9, RZ ;  /* 0x000000090b027227 */ /* 0x000fc800078e00ff */
[C---:B------:R-:W-:Y:S02]  /*9650*/  IMAD R10, R15.reuse, R5, R10 ;  /* 0x000000050f0a7224 */ /* 0x040fe400078e020a */
[----:B------:R-:W-:Y:S02]  /*9660*/  IMAD.MOV R2, RZ, RZ, -R2 ;  /* 0x000000ffff027224 */ /* 0x000fe400078e0a02 */
[----:B------:R-:W-:Y:S01]  /*9670*/  @!P3 IMAD.IADD R14, R14, 0x1, -R15 ;  /* 0x000000010e0eb824 */ /* 0x000fe200078e0a0f */
[C---:B------:R-:W-:Y:S01]  /*9680*/  ISETP.GT.U32.AND P2, PT, R15.reuse, R10, PT ;  /* 0x0000000a0f00720c */ /* 0x040fe20003f44070 */
[----:B0-----:R-:W-:Y:S01]  /*9690*/  IMAD.MOV.U32 R0, RZ, RZ, R3 ;  /* 0x000000ffff007224 */ /* 0x001fe200078e0003 */
[----:B------:R-:W-:Y:S01]  /*96a0*/  IABS R3, R19 ;  /* 0x0000001300037213 */ /* 0x000fe20000000000 */
[C---:B------:R-:W-:Y:S01]  /*96b0*/  IMAD R9, R15.reuse, R2, R9 ;  /* 0x000000020f097224 */ /* 0x040fe200078e0209 */
[C---:B------:R-:W-:Y:S01]  /*96c0*/  ISETP.GT.U32.AND P3, PT, R15.reuse, R14, PT ;  /* 0x0000000e0f00720c */ /* 0x040fe20003f64070 */
[----:B------:R-:W-:Y:S01]  /*96d0*/  @!P6 IMAD.MOV R0, RZ, RZ, -R0 ;  /* 0x000000ffff00e224 */ /* 0x000fe200078e0a00 */
[----:B------:R-:W-:Y:S01]  /*96e0*/  ISETP.GT.U32.AND P6, PT, R15, R8, PT ;  /* 0x000000080f00720c */ /* 0x000fe20003fc4070 */
[----:B------:R-:W-:-:S03]  /*96f0*/  IMAD.HI.U32 R6, R11, R17, RZ ;  /* 0x000000110b067227 */ /* 0x000fc600078e00ff */
[----:B------:R0:W-:Y:S01]  /*9700*/  STL [R1+0x3a8], R0 ;  /* 0x0003a80001007387 */ /* 0x0001e20000100800 */
[----:B------:R-:W-:Y:S02]  /*9710*/  IMAD.MOV R6, RZ, RZ, -R6 ;  /* 0x000000ffff067224 */ /* 0x000fe400078e0a06 */
[----:B------:R-:W-:Y:S02]  /*9720*/  @!P2 IMAD.IADD R10, R10, 0x1, -R15 ;  /* 0x000000010a0aa824 */ /* 0x000fe400078e0a0f */
[----:B------:R-:W-:-:S03]  /*9730*/  IMAD.HI.U32 R12, R11, R3, RZ ;  /* 0x000000030b0c7227 */ /* 0x000fc600078e00ff */
[C---:B------:R-:W-:Y:S01]  /*9740*/  ISETP.GT.U32.AND P2, PT, R15.reuse, R10, PT ;  /* 0x0000000a0f00720c */ /* 0x040fe20003f44070 */
[--C-:B------:R-:W-:Y:S02]  /*9750*/  @!P6 IMAD.IADD R8, R8, 0x1, -R15.reuse ;  /* 0x000000010808e824 */ /* 0x100fe400078e0a0f */
[----:B------:R-:W-:Y:S01]  /*9760*/  @!P3 IMAD.IADD R14, R14, 0x1, -R15 ;  /* 0x000000010e0eb824 */ /* 0x000fe200078e0a0f */
[C---:B------:R-:W-:Y:S01]  /*9770*/  ISETP.GT.U32.AND P3, PT, R15.reuse, R9, PT ;  /* 0x000000090f00720c */ /* 0x040fe20003f64070 */
[C---:B------:R-:W-:Y:S01]  /*9780*/  IMAD R17, R15.reuse, R6, R17 ;  /* 0x000000060f117224 */ /* 0x040fe200078e0211 */
[----:B------:R-:W-:Y:S01]  /*9790*/  ISETP.GT.U32.AND P6, PT, R15, R8, PT ;  /* 0x000000080f00720c */ /* 0x000fe20003fc4070 */
[----:B------:R-:W-:Y:S02]  /*97a0*/  IMAD.MOV R12, RZ, RZ, -R12 ;  /* 0x000000ffff0c7224 */ /* 0x000fe400078e0a0c */
[----:B------:R-:W-:Y:S02]  /*97b0*/  VIADD R2, R7, 0x132 ;  /* 0x0000013207027836 */ /* 0x000fe40000000000 */
[----:B------:R-:W-:-:S02]  /*97c0*/  IMAD R3, R15, R12, R3 ;  /* 0x0000000c0f037224 */ /* 0x000fc400078e0203 */
[----:B0-----:R-:W-:Y:S01]  /*97d0*/  IMAD.MOV.U32 R0, RZ, RZ, R14 ;  /* 0x000000ffff007224 */ /* 0x001fe200078e000e */
[----:B------:R-:W-:Y:S01]  /*97e0*/  IABS R4, R2 ;  /* 0x0000000200047213 */ /* 0x000fe20000000000 */
[--C-:B------:R-:W-:Y:S01]  /*97f0*/  @!P2 IMAD.IADD R10, R10, 0x1, -R15.reuse ;  /* 0x000000010a0aa824 */ /* 0x100fe200078e0a0f */
[----:B------:R-:W-:Y:S01]  /*9800*/  ISETP.GT.U32.AND P2, PT, R15, R3, PT ;  /* 0x000000030f00720c */ /* 0x000fe20003f44070 */
[--C-:B------:R-:W-:Y:S01]  /*9810*/  @!P3 IMAD.IADD R9, R9, 0x1, -R15.reuse ;  /* 0x000000010909b824 */ /* 0x100fe200078e0a0f */
[----:B------:R-:W-:Y:S01]  /*9820*/  ISETP.GE.AND P3, PT, R19, RZ, PT ;  /* 0x000000ff1300720c */ /* 0x000fe20003f66270 */
[----:B------:R-:W-:Y:S01]  /*9830*/  @!P6 IMAD.IADD R8, R8, 0x1, -R15 ;  /* 0x000000010808e824 */ /* 0x000fe200078e0a0f */
[----:B------:R-:W-:Y:S01]  /*9840*/  ISETP.GT.U32.AND P6, PT, R15, R17, PT ;  /* 0x000000110f00720c */ /* 0x000fe20003fc4070 */
[C---:B------:R-:W-:Y:S02]  /*9850*/  VIADD R5, R7.reuse, 0x130 ;  /* 0x0000013007057836 */ /* 0x040fe40000000000 */
[----:B------:R-:W-:-:S02]  /*9860*/  VIADD R6, R7, 0x12e ;  /* 0x0000012e07067836 */ /* 0x000fc40000000000 */
[----:B------:R-:W-:Y:S01]  /*9870*/  @!P1 IMAD.MOV R0, RZ, RZ, -R0 ;  /* 0x000000ffff009224 */ /* 0x000fe200078e0a00 */
[----:B------:R-:W-:Y:S01]  /*9880*/  ISETP.GT.U32.AND P1, PT, R15, R9, PT ;  /* 0x000000090f00720c */ /* 0x000fe20003f24070 */
[----:B------:R-:W-:Y:S01]  /*9890*/  IMAD.HI.U32 R18, R11, R4, RZ ;  /* 0x000000040b127227 */ /* 0x000fe200078e00ff */
[----:B------:R-:W-:Y:S02]  /*98a0*/  IABS R16, R5 ;  /* 0x0000000500107213 */ /* 0x000fe40000000000 */
[----:B------:R-:W-:Y:S01]  /*98b0*/  IABS R14, R6 ;  /* 0x00000006000e7213 */ /* 0x000fe20000000000 */
[----:B------:R0:W-:Y:S01]  /*98c0*/  STL [R1+0x394], R0 ;  /* 0x0003940001007387 */ /* 0x0001e20000100800 */
[----:B------:R-:W-:Y:S02]  /*98d0*/  IMAD.MOV R18, RZ, RZ, -R18 ;  /* 0x000000ffff127224 */ /* 0x000fe400078e0a12 */
[----:B------:R-:W-:Y:S02]  /*98e0*/  @!P6 IMAD.IADD R17, R17, 0x1, -R15 ;  /* 0x000000011111e824 */ /* 0x000fe400078e0a0f */
[----:B------:R-:W-:-:S03]  /*98f0*/  IMAD.HI.U32 R12, R11, R16, RZ ;  /* 0x000000100b0c7227 */ /* 0x000fc600078e00ff */
[----:B------:R-:W-:Y:S01]  /*9900*/  ISETP.GT.U32.AND P6, PT, R15, R17, PT ;  /* 0x000000110f00720c */ /* 0x000fe20003fc4070 */
[----:B------:R-:W-:Y:S01]  /*9910*/  @!P2 IMAD.IADD R3, R3, 0x1, -R15 ;  /* 0x000000010303a824 */ /* 0x000fe200078e0a0f */
[----:B------:R-:W-:Y:S01]  /*9920*/  ISETP.GE.AND P2, PT, R13, RZ, PT ;  /* 0x000000ff0d00720c */ /* 0x000fe20003f46270 */
[----:B0-----:R-:W-:Y:S02]  /*9930*/  IMAD.MOV.U32 R0, RZ, RZ, R10 ;  /* 0x000000ffff007224 */ /* 0x001fe400078e000a */
[----:B------:R-:W-:-:S04]  /*9940*/  IMAD.HI.U32 R10, R11, R14, RZ ;  /* 0x0000000e0b0a7227 */ /* 0x000fc800078e00ff */
[----:B------:R-:W-:Y:S01]  /*9950*/  @!P5 IMAD.MOV R0, RZ, RZ, -R0 ;  /* 0x000000ffff00d224 */ /* 0x000fe200078e0a00 */
[C---:B------:R-:W-:Y:S01]  /*9960*/  ISETP.GT.U32.AND P5, PT, R15.reuse, R3, PT ;  /* 0x000000030f00720c */ /* 0x040fe20003fa4070 */
[----:B------:R-:W-:Y:S02]  /*9970*/  IMAD.MOV R12, RZ, RZ, -R12 ;  /* 0x000000ffff0c7224 */ /* 0x000fe400078e0a0c */
[----:B------:R-:W-:Y:S01]  /*9980*/  IMAD R4, R15, R18, R4 ;  /* 0x000000120f047224 */ /* 0x000fe200078e0204 */
[----:B------:R0:W-:Y:S01]  /*9990*/  STL [R1+0x390], R0 ;  /* 0x0003900001007387 */ /* 0x0001e20000100800 */
[----:B------:R-:W-:Y:S02]  /*99a0*/  @!P1 IMAD.IADD R9, R9, 0x1, -R15 ;  /* 0x0000000109099824 */ /* 0x000fe400078e0a0f */
[----:B------:R-:W-:Y:S01]  /*99b0*/  IMAD.MOV R10, RZ, RZ, -R10 ;  /* 0x000000ffff0a7224 */ /* 0x000fe200078e0a0a */
[C---:B------:R-:W-:Y:S01]  /*99c0*/  ISETP.GT.U32.AND P1, PT, R15.reuse, R4, PT ;  /* 0x000000040f00720c */ /* 0x040fe20003f24070 */
[----:B------:R-:W-:-:S02]  /*99d0*/  IMAD R16, R15, R12, R16 ;  /* 0x0000000c0f107224 */ /* 0x000fc400078e0210 */
[----:B------:R-:W-:Y:S02]  /*99e0*/  IMAD R14, R15, R10, R14 ;  /* 0x0000000a0f0e7224 */ /* 0x000fe400078e020e */
[----:B------:R-:W-:Y:S02]  /*99f0*/  @!P6 IMAD.IADD R17, R17, 0x1, -R15 ;  /* 0x000000011111e824 */ /* 0x000fe400078e0a0f */
[----:B0-----:R-:W-:Y:S01]  /*9a00*/  IMAD.MOV.U32 R0, RZ, RZ, R9 ;  /* 0x000000ffff007224 */ /* 0x001fe200078e0009 */
[C---:B------:R-:W-:Y:S01]  /*9a10*/  ISETP.GT.U32.AND P6, PT, R15.reuse, R14, PT ;  /* 0x0000000e0f00720c */ /* 0x040fe20003fc4070 */
[----:B------:R-:W-:Y:S01]  /*9a20*/  @!P0 IMAD.MOV R8, RZ, RZ, -R8 ;  /* 0x000000ffff088224 */ /* 0x000fe200078e0a08 */
[----:B------:R-:W-:Y:S01]  /*9a30*/  ISETP.GE.AND P0, PT, R2, RZ, PT ;  /* 0x000000ff0200720c */ /* 0x000fe20003f06270 */
[----:B------:R-:W-:Y:S01]  /*9a40*/  @!P4 IMAD.MOV R0, RZ, RZ, -R0 ;  /* 0x000000ffff00c224 */ /* 0x000fe200078e0a00 */
[----:B------:R-:W-:Y:S01]  /*9a50*/  ISETP.GT.U32.AND P4, PT, R15, R16, PT ;  /* 0x000000100f00720c */ /* 0x000fe20003f84070 */
[----:B------:R-:W-:Y:S01]  /*9a60*/  VIADD R2, R7, 0x12c ;  /* 0x0000012c07027836 */ /* 0x000fe20000000000 */
[----:B------:R0:W-:Y:S01]  /*9a70*/  STL [R1+0x38c], R8 ;  /* 0x00038c0801007387 */ /* 0x0001e20000100800 */
[--C-:B------:R-:W-:Y:S01]  /*9a80*/  @!P5 IMAD.IADD R3, R3, 0x1, -R15.reuse ;  /* 0x000000010303d824 */ /* 0x100fe200078e0a0f */
[----:B------:R-:W-:Y:S01]  /*9a90*/  ISETP.GE.AND P5, PT, R5, RZ, PT ;  /* 0x000000ff0500720c */ /* 0x000fe20003fa6270 */
[----:B------:R-:W-:Y:S01]  /*9aa0*/  VIADD R5, R7, 0x12a ;  /* 0x0000012a07057836 */ /* 0x000fe20000000000 */
[----:B------:R-:W-:Y:S01]  /*9ab0*/  IABS R9, R2 ;  /* 0x0000000200097213 */ /* 0x000fe20000000000 */
[--C-:B------:R-:W-:Y:S01]  /*9ac0*/  @!P1 IMAD.IADD R4, R4, 0x1, -R15.reuse ;  /* 0x0000000104049824 */ /* 0x100fe200078e0a0f */
[----:B------:R1:W-:Y:S01]  /*9ad0*/  STL [R1+0x380], R0 ;  /* 0x0003800001007387 */ /* 0x0003e20000100800 */
[----:B------:R-:W-:Y:S01]  /*9ae0*/  ISETP.GE.AND P1, PT, R6, RZ, PT ;  /* 0x000000ff0600720c */ /* 0x000fe20003f26270 */
[----:B------:R-:W-:Y:S01]  /*9af0*/  @!P6 IMAD.IADD R14, R14, 0x1, -R15 ;  /* 0x000000010e0ee824 */ /* 0x000fe200078e0a0f */
[----:B------:R-:W-:Y:S01]  /*9b00*/  IABS R6, R5 ;  /* 0x0000000500067213 */ /* 0x000fe20000000000 */
[----:B0-----:R-:W-:-:S04]  /*9b10*/  IMAD.HI.U32 R8, R11, R9, RZ ;  /* 0x000000090b087227 */ /* 0x001fc800078e00ff */
[----:B------:R-:W-:Y:S01]  /*9b20*/  @!P4 IMAD.IADD R16, R16, 0x1, -R15 ;  /* 0x000000011010c824 */ /* 0x000fe200078e0a0f */
[C---:B------:R-:W-:Y:S01]  /*9b30*/  ISETP.GT.U32.AND P4, PT, R15.reuse, R4, PT ;  /* 0x000000040f00720c */ /* 0x040fe20003f84070 */
[----:B-1----:R-:W-:Y:S02]  /*9b40*/  IMAD.MOV.U32 R0, RZ, RZ, R3 ;  /* 0x000000ffff007224 */ /* 0x002fe400078e0003 */
[----:B------:R-:W-:Y:S01]  /*9b50*/  IMAD.MOV R8, RZ, RZ, -R8 ;  /* 0x000000ffff087224 */ /* 0x000fe200078e0a08 */
[C---:B------:R-:W-:Y:S01]  /*9b60*/  ISETP.GT.U32.AND P6, PT, R15.reuse, R16, PT ;  /* 0x000000100f00720c */ /* 0x040fe20003fc4070 */
[----:B------:R-:W-:Y:S01]  /*9b70*/  @!P3 IMAD.MOV R0, RZ, RZ, -R0 ;  /* 0x000000ffff00b224 */ /* 0x000fe200078e0a00 */
[----:B------:R-:W-:Y:S01]  /*9b80*/  ISETP.GT.U32.AND P3, PT, R15, R14, PT ;  /* 0x0000000e0f00720c */ /* 0x000fe20003f64070 */
[----:B------:R-:W-:-:S03]  /*9b90*/  IMAD.HI.U32 R3, R11, R6, RZ ;  /* 0x000000060b037227 */ /* 0x000fc600078e00ff */
[----:B------:R0:W-:Y:S01]  /*9ba0*/  STL [R1+0x358], R0 ;  /* 0x0003580001007387 */ /* 0x0001e20000100800 */
[C---:B------:R-:W-:Y:S02]  /*9bb0*/  IMAD R9, R15.reuse, R8, R9 ;  /* 0x000000080f097224 */ /* 0x040fe400078e0209 */
[----:B------:R-:W-:Y:S02]  /*9bc0*/  IMAD.MOV R3, RZ, RZ, -R3 ;  /* 0x000000ffff037224 */ /* 0x000fe400078e0a03 */
[--C-:B------:R-:W-:Y:S01]  /*9bd0*/  @!P4 IMAD.IADD R4, R4, 0x1, -R15.reuse ;  /* 0x000000010404c824 */ /* 0x100fe200078e0a0f */
[C---:B------:R-:W-:Y:S01]  /*9be0*/  ISETP.GT.U32.AND P4, PT, R15.reuse, R9, PT ;  /* 0x000000090f00720c */ /* 0x040fe20003f84070 */
[----:B------:R-:W-:Y:S02]  /*9bf0*/  IMAD R6, R15, R3, R6 ;  /* 0x000000030f067224 */ /* 0x000fe400078e0206 */
[----:B------:R-:W-:Y:S02]  /*9c00*/  VIADD R13, R7, 0x128 ;  /* 0x00000128070d7836 */ /* 0x000fe40000000000 */
[--C-:B------:R-:W-:Y:S01]  /*9c10*/  @!P3 IMAD.IADD R14, R14, 0x1, -R15.reuse ;  /* 0x000000010e0eb824 */ /* 0x100fe200078e0a0f */
[----:B------:R-:W-:Y:S01]  /*9c20*/  ISETP.GT.U32.AND P3, PT, R15, R6, PT ;  /* 0x000000060f00720c */ /* 0x000fe20003f64070 */
[C---:B------:R-:W-:Y:S01]  /*9c30*/  VIADD R10, R7.reuse, 0x126 ;  /* 0x00000126070a7836 */ /* 0x040fe20000000000 */
[----:B------:R-:W-:Y:S01]  /*9c40*/  IABS R12, R13 ;  /* 0x0000000d000c7213 */ /* 0x000fe20000000000 */
[----:B------:R-:W-:Y:S01]  /*9c50*/  @!P6 IMAD.IADD R16, R16, 0x1, -R15 ;  /* 0x000000011010e824 */ /* 0x000fe200078e0a0f */
[----:B------:R-:W-:Y:S01]  /*9c60*/  ISETP.GE.AND P6, PT, R2, RZ, PT ;  /* 0x000000ff0200720c */ /* 0x000fe20003fc6270 */
[----:B------:R-:W-:Y:S01]  /*9c70*/  VIADD R2, R7, 0x124 ;  /* 0x0000012407027836 */ /* 0x000fe20000000000 */
[----:B------:R-:W-:Y:S01]  /*9c80*/  IABS R19, R10 ;  /* 0x0000000a00137213 */ /* 0x000fe20000000000 */
[----:B------:R-:W-:-:S04]  /*9c90*/  IMAD.HI.U32 R3, R11, R12, RZ ;  /* 0x0000000c0b037227 */ /* 0x000fc800078e00ff */
[----:B------:R-:W-:Y:S01]  /*9ca0*/  @!P4 IMAD.IADD R9, R9, 0x1, -R15 ;  /* 0x000000010909c824 */ /* 0x000fe200078e0a0f */
[----:B------:R-:W-:Y:S01]  /*9cb0*/  ISETP.GE.AND P4, PT, R5, RZ, PT ;  /* 0x000000ff0500720c */ /* 0x000fe20003f86270 */
[----:B------:R-:W-:-:S04]  /*9cc0*/  IMAD.HI.U32 R8, R11, R19, RZ ;  /* 0x000000130b087227 */ /* 0x000fc800078e00ff */
[----:B------:R-:W-:Y:S02]  /*9cd0*/  IMAD.MOV R3, RZ, RZ, -R3 ;  /* 0x000000ffff037224 */ /* 0x000fe400078e0a03 */
[----:B------:R-:W-:Y:S01]  /*9ce0*/  @!P3 IMAD.IADD R6, R6, 0x1, -R15 ;  /* 0x000000010606b824 */ /* 0x000fe200078e0a0f */
[----:B------:R-:W-:Y:S01]  /*9cf0*/  ISETP.GT.U32.AND P3, PT, R15, R9, PT ;  /* 0x000000090f00720c */ /* 0x000fe20003f64070 */
[----:B0-----:R-:W-:Y:S02]  /*9d00*/  IMAD.MOV.U32 R0, RZ, RZ, R4 ;  /* 0x000000ffff007224 */ /* 0x001fe400078e0004 */
[----:B------:R-:W-:Y:S02]  /*9d10*/  IMAD.MOV R8, RZ, RZ, -R8 ;  /* 0x000000ffff087224 */ /* 0x000fe400078e0a08 */
[----:B------:R-:W-:Y:S02]  /*9d20*/  VIADD R5, R7, 0x122 ;  /* 0x0000012207057836 */ /* 0x000fe40000000000 */
[C---:B------:R-:W-:Y:S01]  /*9d30*/  IMAD R12, R15.reuse, R3, R12 ;  /* 0x000000030f0c7224 */ /* 0x040fe200078e020c */
[----:B------:R-:W-:Y:S01]  /*9d40*/  IABS R3, R2 ;  /* 0x0000000200037213 */ /* 0x000fe20000000000 */
[----:B------:R-:W-:Y:S01]  /*9d50*/  @!P0 IMAD.MOV R0, RZ, RZ, -R0 ;  /* 0x000000ffff008224 */ /* 0x000fe200078e0a00 */
[C---:B------:R-:W-:Y:S01]  /*9d60*/  ISETP.GT.U32.AND P0, PT, R15.reuse, R6, PT ;  /* 0x000000060f00720c */ /* 0x040fe20003f04070 */
[----:B------:R-:W-:Y:S01]  /*9d70*/  @!P2 IMAD.MOV R17, RZ, RZ, -R17 ;  /* 0x000000ffff11a224 */ /* 0x000fe200078e0a11 */
[C---:B------:R-:W-:Y:S01]  /*9d80*/  ISETP.GT.U32.AND P2, PT, R15.reuse, R12, PT ;  /* 0x0000000c0f00720c */ /* 0x040fe20003f44070 */
[----:B------:R-:W-:Y:S01]  /*9d90*/  IMAD R19, R15, R8, R19 ;  /* 0x000000080f137224 */ /* 0x000fe200078e0213 */
[----:B------:R-:W-:Y:S01]  /*9da0*/  IABS R8, R5 ;  /* 0x0000000500087213 */ /* 0x000fe20000000000 */
[----:B------:R-:W-:Y:S01]  /*9db0*/  IMAD.HI.U32 R4, R11, R3, RZ ;  /* 0x000000030b047227 */ /* 0x000fe200078e00ff */
[----:B------:R-:W-:Y:S03]  /*9dc0*/  STL [R1+0x35c], R17 ;  /* 0x00035c1101007387 */ /* 0x000fe60000100800 */
[----:B------:R-:W-:Y:S01]  /*9dd0*/  @!P5 IMAD.MOV R16, RZ, RZ, -R16 ;  /* 0x000000ffff10d224 */ /* 0x000fe200078e0a10 */
[----:B------:R0:W-:Y:S01]  /*9de0*/  STL [R1+0x37c], R0 ;  /* 0x00037c0001007387 */ /* 0x0001e20000100800 */
[----:B------:R-:W-:Y:S01]  /*9df0*/  ISETP.GT.U32.AND P5, PT, R15, R19, PT ;  /* 0x000000130f00720c */ /* 0x000fe20003fa4070 */
[--C-:B------:R-:W-:Y:S01]  /*9e00*/  @!P3 IMAD.IADD R9, R9, 0x1, -R15.reuse ;  /* 0x000000010909b824 */ /* 0x100fe200078e0a0f */
[----:B------:R-:W-:Y:S01]  /*9e10*/  ISETP.GE.AND P3, PT, R10, RZ, PT ;  /* 0x000000ff0a00720c */ /* 0x000fe20003f66270 */
[----:B------:R-:W-:Y:S01]  /*9e20*/  IMAD.MOV R4, RZ, RZ, -R4 ;  /* 0x000000ffff047224 */ /* 0x000fe200078e0a04 */
[----:B------:R1:W-:Y:S01]  /*9e30*/  STL [R1+0x368], R16 ;  /* 0x0003681001007387 */ /* 0x0003e20000100800 */
[----:B------:R-:W-:Y:S01]  /*9e40*/  @!P0 IMAD.IADD R6, R6, 0x1, -R15 ;  /* 0x0000000106068824 */ /* 0x000fe200078e0a0f */
[----:B------:R-:W-:Y:S01]  /*9e50*/  ISETP.GE.AND P0, PT, R2, RZ, PT ;  /* 0x000000ff0200720c */ /* 0x000fe20003f06270 */
[----:B------:R-:W-:-:S02]  /*9e60*/  IMAD R3, R15, R4, R3 ;  /* 0x000000040f037224 */ /* 0x000fc400078e0203 */
[----:B0-----:R-:W-:Y:S02]  /*9e70*/  IMAD.MOV.U32 R0, RZ, RZ, R14 ;  /* 0x000000ffff007224 */ /* 0x001fe400078e000e */
[----:B------:R-:W-:-:S04]  /*9e80*/  IMAD.HI.U32 R14, R11, R8, RZ ;  /* 0x000000080b0e7227 */ /* 0x000fc800078e00ff */
[----:B------:R-:W-:Y:S01]  /*9e90*/  @!P1 IMAD.MOV R0, RZ, RZ, -R0 ;  /* 0x000000ffff009224 */ /* 0x000fe200078e0a00 */
[----:B------:R-:W-:Y:S01]  /*9ea0*/  ISETP.GE.AND P1, PT, R13, RZ, PT ;  /* 0x000000ff0d00720c */ /* 0x000fe20003f26270 */
[----:B------:R-:W-:Y:S02]  /*9eb0*/  IMAD.MOV R14, RZ, RZ, -R14 ;  /* 0x000000ffff0e7224 */ /* 0x000fe400078e0a0e */
[----:B-1----:R-:W-:Y:S01]  /*9ec0*/  IMAD.MOV.U32 R16, RZ, RZ, R9 ;  /* 0x000000ffff107224 */ /* 0x002fe200078e0009 */
[----:B------:R0:W-:Y:S01]  /*9ed0*/  STL [R1+0x378], R0 ;  /* 0x0003780001007387 */ /* 0x0001e20000100800 */
[C---:B------:R-:W-:Y:S02]  /*9ee0*/  IMAD R8, R15.reuse, R14, R8 ;  /* 0x0000000e0f087224 */ /* 0x040fe400078e0208 */
[----:B------:R-:W-:Y:S01]  /*9ef0*/  @!P6 IMAD.MOV R16, RZ, RZ, -R16 ;  /* 0x000000ffff10e224 */ /* 0x000fe200078e0a10 */
[----:B------:R-:W-:Y:S01]  /*9f00*/  ISETP.GT.U32.AND P6, PT, R15, R3, PT ;  /* 0x000000030f00720c */ /* 0x000fe20003fc4070 */
[----:B------:R-:W-:-:S02]  /*9f10*/  @!P5 IMAD.IADD R19, R19, 0x1, -R15 ;  /* 0x000000011313d824 */ /* 0x000fc400078e0a0f */
[----:B------:R-:W-:Y:S01]  /*9f20*/  VIADD R2, R7, 0x120 ;  /* 0x0000012007027836 */ /* 0x000fe20000000000 */
[----:B------:R1:W-:Y:S01]  /*9f30*/  STL [R1+0x36c], R16 ;  /* 0x00036c1001007387 */ /* 0x0003e20000100800 */
[--C-:B------:R-:W-:Y:S01]  /*9f40*/  @!P2 IMAD.IADD R12, R12, 0x1, -R15.reuse ;  /* 0x000000010c0ca824 */ /* 0x100fe200078e0a0f */
[----:B------:R-:W-:Y:S01]  /*9f50*/  ISETP.GT.U32.AND P5, PT, R15, R19, PT ;  /* 0x000000130f00720c */ /* 0x000fe20003fa4070 */
[----:B0-----:R-:W-:Y:S01]  /*9f60*/  IMAD.MOV.U32 R0, RZ, RZ, R6 ;  /* 0x000000ffff007224 */ /* 0x001fe200078e0006 */
[----:B------:R-:W-:Y:S01]  /*9f70*/  IABS R10, R2 ;  /* 0x00000002000a7213 */ /* 0x000fe20000000000 */
[----:B------:R-:W-:Y:S01]  /*9f80*/  VIADD R4, R7, 0x11e ;  /* 0x0000011e07047836 */ /* 0x000fe20000000000 */
[C---:B------:R-:W-:Y:S01]  /*9f90*/  ISETP.GT.U32.AND P2, PT, R15.reuse, R12, PT ;  /* 0x0000000c0f00720c */ /* 0x040fe20003f44070 */
[----:B------:R-:W-:Y:S01]  /*9fa0*/  @!P4 IMAD.MOV R0, RZ, RZ, -R0 ;  /* 0x000000ffff00c224 */ /* 0x000fe200078e0a00 */
[----:B------:R-:W-:Y:S01]  /*9fb0*/  ISETP.GT.U32.AND P4, PT, R15, R8, PT ;  /* 0x000000080f00720c */ /* 0x000fe20003f84070 */
[--C-:B------:R-:W-:Y:S01]  /*9fc0*/  @!P6 IMAD.IADD R3, R3, 0x1, -R15.reuse ;  /* 0x000000010303e824 */ /* 0x100fe200078e0a0f */
[----:B------:R-:W-:Y:S01]  /*9fd0*/  IABS R6, R4 ;  /* 0x0000000400067213 */ /* 0x000fe20000000000 */
[----:B------:R-:W-:Y:S01]  /*9fe0*/  IMAD.HI.U32 R9, R11, R10, RZ ;  /* 0x0000000a0b097227 */ /* 0x000fe200078e00ff */
[----:B------:R0:W-:Y:S02]  /*9ff0*/  STL [R1+0x374], R0 ;  /* 0x0003740001007387 */ /* 0x0001e40000100800 */
[----:B------:R-:W-:Y:S01]  /*a000*/  ISETP.GT.U32.AND P6, PT, R15, R3, PT ;  /* 0x000000030f00720c */ /* 0x000fe20003fc4070 */
[----:B------:R-:W-:Y:S01]  /*a010*/  @!P5 IMAD.IADD R19, R19, 0x1, -R15 ;  /* 0x000000011313d824 */ /* 0x000fe200078e0a0f */
[----:B------:R-:W-:Y:S01]  /*a020*/  ISETP.GE.AND P5, PT, R2, RZ, PT ;  /* 0x000000ff0200720c */ /* 0x000fe20003fa6270 */
[----:B------:R-:W-:-:S04]  /*a030*/  IMAD.HI.U32 R2, R11, R6, RZ ;  /* 0x000000060b027227 */ /* 0x000fc800078e00ff */
[----:B------:R-:W-:Y:S02]  /*a040*/  @!P4 IMAD.IADD R8, R8, 0x1, -R15 ;  /* 0x000000010808c824 */ /* 0x000fe400078e0a0f */
[----:B------:R-:W-:Y:S02]  /*a050*/  IMAD.MOV R9, RZ, RZ, -R9 ;  /* 0x000000ffff097224 */ /* 0x000fe400078e0a09 */
[----:B------:R-:W-:Y:S01]  /*a060*/  IMAD.MOV R2, RZ, RZ, -R2 ;  /* 0x000000ffff027224 */ /* 0x000fe200078e0a02 */
[C---:B------:R-:W-:Y:S01]  /*a070*/  ISETP.GT.U32.AND P4, PT, R15.reuse, R8, PT ;  /* 0x000000080f00720c */ /* 0x040fe20003f84070 */
[----:B------:R-:W-:Y:S02]  /*a080*/  IMAD R10, R15, R9, R10 ;  /* 0x000000090f0a7224 */ /* 0x000fe400078e020a */
[----:B------:R-:W-:Y:S01]  /*a090*/  @!P2 IMAD.IADD R12, R12, 0x1, -R15 ;  /* 0x000000010c0ca824 */ /* 0x000fe200078e0a0f */
[----:B------:R-:W-:Y:S01]  /*a0a0*/  ISETP.GE.AND P2, PT, R5, RZ, PT ;  /* 0x000000ff0500720c */ /* 0x000fe20003f46270 */
[----:B-1----:R-:W-:-:S02]  /*a0b0*/  VIADD R16, R7, 0x11c ;  /* 0x0000011c07107836 */ /* 0x002fc40000000000 */
[----:B------:R-:W-:Y:S02]  /*a0c0*/  IMAD R6, R15, R2, R6 ;  /* 0x000000020f067224 */ /* 0x000fe400078e0206 */
[--C-:B------:R-:W-:Y:S01]  /*a0d0*/  @!P6 IMAD.IADD R3, R3, 0x1, -R15.reuse ;  /* 0x000000010303e824 */ /* 0x100fe200078e0a0f */
[C---:B------:R-:W-:Y:S01]  /*a0e0*/  ISETP.GT.U32.AND P6, PT, R15.reuse, R10, PT ;  /* 0x0000000a0f00720c */ /* 0x040fe20003fc4070 */
[----:B0-----:R-:W-:Y:S01]  /*a0f0*/  IMAD.MOV.U32 R0, RZ, RZ, R12 ;  /* 0x000000ffff007224 */ /* 0x001fe200078e000c */
[----:B------:R-:W-:Y:S01]  /*a100*/  IABS R5, R16 ;  /* 0x0000001000057213 */ /* 0x000fe20000000000 */
[----:B------:R-:W-:Y:S01]  /*a110*/  @!P4 IMAD.IADD R8, R8, 0x1, -R15 ;  /* 0x000000010808c824 */ /* 0x000fe200078e0a0f */
[----:B------:R-:W-:Y:S01]  /*a120*/  ISETP.GT.U32.AND P4, PT, R15, R6, PT ;  /* 0x000000060f00720c */ /* 0x000fe20003f84070 */
[----:B------:R-:W-:Y:S01]  /*a130*/  @!P1 IMAD.MOV R0, RZ, RZ, -R0 ;  /* 0x000000ffff009224 */ /* 0x000fe200078e0a00 */
[----:B------:R-:W-:Y:S01]  /*a140*/  ISETP.GE.AND P1, PT, R4, RZ, PT ;  /* 0x000000ff0400720c */ /* 0x000fe20003f26270 */
[----:B------:R-:W-:-:S02]  /*a150*/  VIADD R12, R7, 0x11a ;  /* 0x0000011a070c7836 */ /* 0x000fc40000000000 */
[----:B------:R-:W-:Y:S01]  /*a160*/  IMAD.HI.U32 R4, R11, R5, RZ ;  /* 0x000000050b047227 */ /* 0x000fe200078e00ff */
[----:B------:R0:W-:Y:S02]  /*a170*/  STL [R1+0x370], R0 ;  /* 0x0003700001007387 */ /* 0x0001e40000100800 */
[----:B------:R-:W-:Y:S01]  /*a180*/  IABS R17, R12 ;  /* 0x0000000c00117213 */ /* 0x000fe20000000000 */
[----:B------:R-:W-:Y:S02]  /*a190*/  IMAD.MOV R4, RZ, RZ, -R4 ;  /* 0x000000ffff047224 */ /* 0x000fe400078e0a04 */
[----:B------:R-:W-:Y:S02]  /*a1a0*/  @!P6 IMAD.IADD R10, R10, 0x1, -R15 ;  /* 0x000000010a0ae824 */ /* 0x000fe400078e0a0f */
[----:B------:R-:W-:Y:S02]  /*a1b0*/  VIADD R13, R7, 0x118 ;  /* 0x00000118070d7836 */ /* 0x000fe40000000000 */
[----:B------:R-:W-:-:S02]  /*a1c0*/  IMAD R5, R15, R4, R5 ;  /* 0x000000040f057224 */ /* 0x000fc400078e0205 */
[----:B0-----:R-:W-:Y:S01]  /*a1d0*/  IMAD.MOV.U32 R0, RZ, RZ, R19 ;  /* 0x000000ffff007224 */ /* 0x001fe200078e0013 */
[----:B------:R-:W-:Y:S01]  /*a1e0*/  IABS R14, R13 ;  /* 0x0000000d000e7213 */ /* 0x000fe20000000000 */
[----:B------:R-:W-:Y:S01]  /*a1f0*/  @!P4 IMAD.IADD R6, R6, 0x1, -R15 ;  /* 0x000000010606c824 */ /* 0x000fe200078e0a0f */
[----:B------:R-:W-:Y:S01]  /*a200*/  ISETP.GT.U32.AND P4, PT, R15, R10, PT ;  /* 0x0000000a0f00720c */ /* 0x000fe20003f84070 */
[----:B------:R-:W-:Y:S01]  /*a210*/  VIADD R2, R7, 0x116 ;  /* 0x0000011607027836 */ /* 0x000fe20000000000 */
[----:B------:R-:W-:Y:S01]  /*a220*/  ISETP.GT.U32.AND P6, PT, R15, R5, PT ;  /* 0x000000050f00720c */ /* 0x000fe20003fc4070 */
[----:B------:R-:W-:-:S03]  /*a230*/  IMAD.HI.U32 R20, R11, R17, RZ ;  /* 0x000000110b147227 */ /* 0x000fc600078e00ff */
[----:B------:R-:W-:Y:S01]  /*a240*/  IABS R4, R2 ;  /* 0x0000000200047213 */ /* 0x000fe20000000000 */
[----:B------:R-:W-:Y:S01]  /*a250*/  @!P3 IMAD.MOV R0, RZ, RZ, -R0 ;  /* 0x000000ffff00b224 */ /* 0x000fe200078e0a00 */
[----:B------:R-:W-:Y:S01]  /*a260*/  ISETP.GE.AND P3, PT, R16, RZ, PT ;  /* 0x000000ff1000720c */ /* 0x000fe20003f66270 */
[----:B------:R-:W-:Y:S02]  /*a270*/  IMAD.MOV R20, RZ, RZ, -R20 ;  /* 0x000000ffff147224 */ /* 0x000fe400078e0a14 */
[----:B------:R-:W-:Y:S01]  /*a280*/  IMAD.HI.U32 R18, R11, R14, RZ ;  /* 0x0000000e0b127227 */ /* 0x000fe200078e00ff */
[----:B------:R0:W-:Y:S03]  /*a290*/  STL [R1+0x364], R0 ;  /* 0x0003640001007387 */ /* 0x0001e60000100800 */
[----:B------:R-:W-:Y:S02]  /*a2a0*/  IMAD R16, R15, R20, R17 ;  /* 0x000000140f107224 */ /* 0x000fe400078e0211 */
[----:B------:R-:W-:-:S02]  /*a2b0*/  IMAD.MOV.U32 R19, RZ, RZ, R4 ;  /* 0x000000ffff137224 */ /* 0x000fc400078e0004 */
[----:B------:R-:W-:Y:S02]  /*a2c0*/  IMAD.MOV R18, RZ, RZ, -R18 ;  /* 0x000000ffff127224 */ /* 0x000fe400078e0a12 */
[----:B------:R-:W-:Y:S01]  /*a2d0*/  @!P4 IMAD.IADD R10, R10, 0x1, -R15 ;  /* 0x000000010a0ac824 */ /* 0x000fe200078e0a0f */
[----:B------:R-:W-:Y:S01]  /*a2e0*/  ISETP.GT.U32.AND P4, PT, R15, R16, PT ;  /* 0x000000100f00720c */ /* 0x000fe20003f84070 */
[----:B0-----:R-:W-:Y:S02]  /*a2f0*/  IMAD.MOV.U32 R0, RZ, RZ, R3 ;  /* 0x000000ffff007224 */ /* 0x001fe400078e0003 */
[----:B------:R-:W-:-:S04]  /*a300*/  IMAD.HI.U32 R3, R11, R19, RZ ;  /* 0x000000130b037227 */ /* 0x000fc800078e00ff */
[----:B------:R-:W-:Y:S02]  /*a310*/  @!P0 IMAD.MOV R0, RZ, RZ, -R0 ;  /* 0x000000ffff008224 */ /* 0x000fe400078e0a00 */
[----:B------:R-:W-:Y:S02]  /*a320*/  IMAD R4, R15, R18, R14 ;  /* 0x000000120f047224 */ /* 0x000fe400078e020e */
[----:B------:R-:W-:Y:S01]  /*a330*/  @!P6 IMAD.IADD R5, R5, 0x1, -R15 ;  /* 0x000000010505e824 */ /* 0x000fe200078e0a0f */
[----:B------:R0:W-:Y:S01]  /*a340*/  STL [R1+0x354], R0 ;  /* 0x0003540001007387 */ /* 0x0001e20000100800 */
[----:B------:R-:W-:Y:S01]  /*a350*/  IMAD.MOV.U32 R14, RZ, RZ, R8 ;  /* 0x000000ffff0e7224 */ /* 0x000fe200078e0008 */
[C---:B------:R-:W-:Y:S01]  /*a360*/  ISETP.GT.U32.AND P6, PT, R15.reuse, R6, PT ;  /* 0x000000060f00720c */ /* 0x040fe20003fc4070 */
[----:B------:R-:W-:Y:S01]  /*a370*/  IMAD.MOV R3, RZ, RZ, -R3 ;  /* 0x000000ffff037224 */ /* 0x000fe200078e0a03 */
[----:B------:R-:W-:Y:S01]  /*a380*/  ISETP.GT.U32.AND P0, PT, R15, R5, PT ;  /* 0x000000050f00720c */ /* 0x000fe20003f04070 */
[----:B------:R-:W-:Y:S01]  /*a390*/  @!P2 IMAD.MOV R14, RZ, RZ, -R14 ;  /* 0x000000ffff0ea224 */ /* 0x000fe200078e0a0e */
[----:B------:R-:W-:Y:S01]  /*a3a0*/  ISETP.GE.AND P2, PT, R12, RZ, PT ;  /* 0x000000ff0c00720c */ /* 0x000fe20003f46270 */
[----:B------:R-:W-:-:S02]  /*a3b0*/  VIADD R9, R7, 0x114 ;  /* 0x0000011407097836 */ /* 0x000fc40000000000 */
[C---:B------:R-:W-:Y:S01]  /*a3c0*/  IMAD R12, R15.reuse, R3, R19 ;  /* 0x000000030f0c7224 */ /* 0x040fe200078e0213 */
[----:B------:R-:W-:Y:S01]  /*a3d0*/  STL [R1+0x350], R14 ;  /* 0x0003500e01007387 */ /* 0x000fe20000100800 */
[----:B0-----:R-:W-:Y:S01]  /*a3e0*/  IMAD.MOV.U32 R0, RZ, RZ, R10 ;  /* 0x000000ffff007224 */ /* 0x001fe200078e000a */
[----:B------:R-:W-:Y:S01]  /*a3f0*/  IABS R17, R9 ;  /* 0x0000000900117213 */ /* 0x000fe20000000000 */
[--C-:B------:R-:W-:Y:S01]  /*a400*/  @!P4 IMAD.IADD R16, R16, 0x1, -R15.reuse ;  /* 0x000000011010c824 */ /* 0x100fe200078e0a0f */
[C---:B------:R-:W-:Y:S01]  /*a410*/  ISETP.GT.U32.AND P4, PT, R15.reuse, R12, PT ;  /* 0x0000000c0f00720c */ /* 0x040fe20003f84070 */
[----:B------:R-:W-:Y:S01]  /*a420*/  @!P5 IMAD.MOV R0, RZ, RZ, -R0 ;  /* 0x000000ffff00d224 */ /* 0x000fe200078e0a00 */
[----:B------:R-:W-:Y:S01]  /*a430*/  ISETP.GT.U32.AND P5, PT, R15, R4, PT ;  /* 0x000000040f00720c */ /* 0x000fe20003fa4070 */
[----:B------:R-:W-:Y:S01]  /*a440*/  @!P6 IMAD.IADD R6, R6, 0x1, -R15 ;  /* 0x000000010606e824 */ /* 0x000fe200078e0a0f */
[----:B------:R-:W-:Y:S01]  /*a450*/  ISETP.GE.AND P6, PT, R13, RZ, PT ;  /* 0x000000ff0d00720c */ /* 0x000fe20003fc6270 */
[----:B------:R-:W-:Y:S01]  /*a460*/  IMAD.HI.U32 R8, R11, R17, RZ ;  /* 0x000000110b087227 */ /* 0x000fe200078e00ff */
[----:B------:R0:W-:Y:S03]  /*a470*/  STL [R1+0x34c], R0 ;  /* 0x00034c0001007387 */ /* 0x0001e60000100800 */
[----:B------:R-:W-:-:S02]  /*a480*/  IMAD.MOV R8, RZ, RZ, -R8 ;  /* 0x000000ffff087224 */ /* 0x000fc400078e0a08 */
[----:B------:R-:W-:Y:S02]  /*a490*/  VIADD R3, R7, 0x112 ;  /* 0x0000011207037836 */ /* 0x000fe40000000000 */
[--C-:B------:R-:W-:Y:S01]  /*a4a0*/  @!P0 IMAD.IADD R5, R5, 0x1, -R15.reuse ;  /* 0x0000000105058824 */ /* 0x100fe200078e0a0f */
[----:B------:R-:W-:Y:S01]  /*a4b0*/  ISETP.GE.AND P0, PT, R2, RZ, PT ;  /* 0x000000ff0200720c */ /* 0x000fe20003f06270 */
[----:B------:R-:W-:Y:S01]  /*a4c0*/  @!P5 IMAD.IADD R4, R4, 0x1, -R15 ;  /* 0x000000010404d824 */ /* 0x000fe200078e0a0f */
[C---:B------:R-:W-:Y:S01]  /*a4d0*/  ISETP.GT.U32.AND P5, PT, R15.reuse, R16, PT ;  /* 0x000000100f00720c */ /* 0x040fe20003fa4070 */
[----:B0-----:R-:W-:Y:S02]  /*a4e0*/  IMAD.MOV.U32 R0, RZ, RZ, R6 ;  /* 0x000000ffff007224 */ /* 0x001fe400078e0006 */
[C---:B------:R-:W-:Y:S01]  /*a4f0*/  IMAD R2, R15.reuse, R8, R17 ;  /* 0x000000080f027224 */ /* 0x040fe200078e0211 */
[----:B------:R-:W-:Y:S01]  /*a500*/  IABS R17, R3 ;  /* 0x0000000300117213 */ /* 0x000fe20000000000 */
[----:B------:R-:W-:Y:S01]  /*a510*/  @!P1 IMAD.MOV R0, RZ, RZ, -R0 ;  /* 0x000000ffff009224 */ /* 0x000fe200078e0a00 */
[----:B------:R-:W-:Y:S01]  /*a520*/  ISETP.GT.U32.AND P1, PT, R15, R4, PT ;  /* 0x000000040f00720c */ /* 0x000fe20003f24070 */
[----:B------:R-:W-:-:S02]  /*a530*/  @!P4 IMAD.IADD R12, R12, 0x1, -R15 ;  /* 0x000000010c0cc824 */ /* 0x000fc400078e0a0f */
[----:B------:R-:W-:Y:S01]  /*a540*/  IMAD.HI.U32 R19, R11, R17, RZ ;  /* 0x000000110b137227 */ /* 0x000fe200078e00ff */
[----:B------:R0:W-:Y:S02]  /*a550*/  STL [R1+0x348], R0 ;  /* 0x0003480001007387 */ /* 0x0001e40000100800 */
[----:B------:R-:W-:Y:S01]  /*a560*/  ISETP.GT.U32.AND P4, PT, R15, R12, PT ;  /* 0x0000000c0f00720c */ /* 0x000fe20003f84070 */
[----:B------:R-:W-:Y:S02]  /*a570*/  IMAD.MOV R19, RZ, RZ, -R19 ;  /* 0x000000ffff137224 */ /* 0x000fe400078e0a13 */
[----:B------:R-:W-:Y:S02]  /*a580*/  VIADD R8, R7, 0x10e ;  /* 0x0000010e07087836 */ /* 0x000fe40000000000 */
[--C-:B------:R-:W-:Y:S01]  /*a590*/  @!P5 IMAD.IADD R16, R16, 0x1, -R15.reuse ;  /* 0x000000011010d824 */ /* 0x100fe200078e0a0f */
[----:B------:R-:W-:Y:S01]  /*a5a0*/  ISETP.GT.U32.AND P5, PT, R15, R2, PT ;  /* 0x000000020f00720c */ /* 0x000fe20003fa4070 */
[----:B------:R-:W-:Y:S01]  /*a5b0*/  @!P1 IMAD.IADD R4, R4, 0x1, -R15 ;  /* 0x0000000104049824 */ /* 0x000fe200078e0a0f */
[----:B------:R-:W-:Y:S01]  /*a5c0*/  ISETP.GE.AND P1, PT, R9, RZ, PT ;  /* 0x000000ff0900720c */ /* 0x000fe20003f26270 */
[----:B------:R-:W-:Y:S01]  /*a5d0*/  IMAD R9, R15, R19, R17 ;  /* 0x000000130f097224 */ /* 0x000fe200078e0211 */
[----:B------:R-:W-:Y:S01]  /*a5e0*/  IABS R10, R8 ;  /* 0x00000008000a7213 */ /* 0x000fe20000000000 */
[----:B------:R-:W-:-:S02]  /*a5f0*/  VIADD R14, R7, 0x110 ;  /* 0x00000110070e7836 */ /* 0x000fc40000000000 */
[----:B------:R-:W-:Y:S01]  /*a600*/  @!P4 IMAD.IADD R12, R12, 0x1, -R15 ;  /* 0x000000010c0cc824 */ /* 0x000fe200078e0a0f */
[----:B------:R-:W-:Y:S01]  /*a610*/  ISETP.GT.U32.AND P4, PT, R15, R9, PT ;  /* 0x000000090f00720c */ /* 0x000fe20003f84070 */
[----:B------:R-:W-:Y:S01]  /*a620*/  IMAD.HI.U32 R20, R11, R10, RZ ;  /* 0x0000000a0b147227 */ /* 0x000fe200078e00ff */
[----:B------:R-:W-:-:S03]  /*a630*/  IABS R18, R14 ;  /* 0x0000000e00127213 */ /* 0x000fc60000000000 */
[----:B------:R-:W-:Y:S02]  /*a640*/  IMAD.MOV R20, RZ, RZ, -R20 ;  /* 0x000000ffff147224 */ /* 0x000fe400078e0a14 */
[----:B------:R-:W-:-:S04]  /*a650*/  IMAD.HI.U32 R17, R11, R18, RZ ;  /* 0x000000120b117227 */ /* 0x000fc800078e00ff */
[----:B------:R-:W-:Y:S01]  /*a660*/  @!P5 IMAD.IADD R2, R2, 0x1, -R15 ;  /* 0x000000010202d824 */ /* 0x000fe200078e0a0f */
[----:B------:R-:W-:Y:S01]  /*a670*/  ISETP.GE.AND P5, PT, R3, RZ, PT ;  /* 0x000000ff0300720c */ /* 0x000fe20003fa6270 */
[----:B------:R-:W-:Y:S02]  /*a680*/  IMAD.MOV.U32 R21, RZ, RZ, R5 ;  /* 0x000000ffff157224 */ /* 0x000fe400078e0005 */
[----:B0-----:R-:W-:Y:S02]  /*a690*/  IMAD.MOV.U32 R0, RZ, RZ, R16 ;  /* 0x000000ffff007224 */ /* 0x001fe400078e0010 */
[----:B------:R-:W-:Y:S02]  /*a6a0*/  VIADD R13, R7, 0x10c ;  /* 0x0000010c070d7836 */ /* 0x000fe40000000000 */
[----:B------:R-:W-:Y:S02]  /*a6b0*/  IMAD.MOV R17, RZ, RZ, -R17 ;  /* 0x000000ffff117224 */ /* 0x000fe400078e0a11 */
[----:B------:R-:W-:Y:S01]  /*a6c0*/  IMAD R10, R15, R20, R10 ;  /* 0x000000140f0a7224 */ /* 0x000fe200078e020a */
[----:B------:R-:W-:Y:S01]  /*a6d0*/  IABS R6, R13 ;  /* 0x0000000d00067213 */ /* 0x000fe20000000000 */
[----:B------:R-:W-:Y:S01]  /*a6e0*/  @!P4 IMAD.IADD R9, R9, 0x1, -R15 ;  /* 0x000000010909c824 */ /* 0x000fe200078e0a0f */
[----:B------:R-:W-:Y:S01]  /*a6f0*/  ISETP.GT.U32.AND P4, PT, R15, R2, PT ;  /* 0x000000020f00720c */ /* 0x000fe20003f84070 */
[----:B------:R-:W-:-:S02]  /*a700*/  @!P3 IMAD.MOV R21, RZ, RZ, -R21 ;  /* 0x000000ffff15b224 */ /* 0x000fc400078e0a15 */
[----:B------:R-:W-:Y:S01]  /*a710*/  @!P2 IMAD.MOV R0, RZ, RZ, -R0 ;  /* 0x000000ffff00a224 */ /* 0x000fe200078e0a00 */
[C---:B------:R-:W-:Y:S01]  /*a720*/  ISETP.GT.U32.AND P2, PT, R15.reuse, R9, PT ;  /* 0x000000090f00720c */ /* 0x040fe20003f44070 */
[C---:B------:R-:W-:Y:S01]  /*a730*/  IMAD R17, R15.reuse, R17, R18 ;  /* 0x000000110f117224 */ /* 0x040fe200078e0212 */
[----:B------:R-:W-:Y:S01]  /*a740*/  STL [R1+0x344], R21 ;  /* 0x0003441501007387 */ /* 0x000fe20000100800 */
[----:B------:R-:W-:Y:S01]  /*a750*/  @!P6 IMAD.MOV R4, RZ, RZ, -R4 ;  /* 0x000000ffff04e224 */ /* 0x000fe200078e0a04 */
[----:B------:R-:W-:Y:S01]  /*a760*/  ISETP.GT.U32.AND P6, PT, R15, R10, PT ;  /* 0x0000000a0f00720c */ /* 0x000fe20003fc4070 */
[----:B------:R-:W-:Y:S01]  /*a770*/  IMAD.HI.U32 R19, R11, R6, RZ ;  /* 0x000000060b137227 */ /* 0x000fe200078e00ff */
[----:B------:R0:W-:Y:S01]  /*a780*/  STL [R1+0x340], R0 ;  /* 0x0003400001007387 */ /* 0x0001e20000100800 */
[----:B------:R-:W-:Y:S02]  /*a790*/  ISETP.GT.U32.AND P3, PT, R15, R17, PT ;  /* 0x000000110f00720c */ /* 0x000fe40003f64070 */
[C---:B------:R-:W-:Y:S01]  /*a7a0*/  VIADD R3, R7.reuse, 0x10a ;  /* 0x0000010a07037836 */ /* 0x040fe20000000000 */
[----:B------:R1:W-:Y:S01]  /*a7b0*/  STL [R1+0x33c], R4 ;  /* 0x00033c0401007387 */ /* 0x0003e20000100800 */
[----:B------:R-:W-:-:S02]  /*a7c0*/  VIADD R18, R7, 0x108 ;  /* 0x0000010807127836 */ /* 0x000fc40000000000 */
[----:B------:R-:W-:Y:S01]  /*a7d0*/  IMAD.MOV R19, RZ, RZ, -R19 ;  /* 0x000000ffff137224 */ /* 0x000fe200078e0a13 */
[----:B------:R-:W-:Y:S01]  /*a7e0*/  IABS R5, R3 ;  /* 0x0000000300057213 */ /* 0x000fe20000000000 */
[--C-:B------:R-:W-:Y:S01]  /*a7f0*/  @!P4 IMAD.IADD R2, R2, 0x1, -R15.reuse ;  /* 0x000000010202c824 */ /* 0x100fe200078e0a0f */
[----:B------:R-:W-:Y:S01]  /*a800*/  IABS R16, R18 ;  /* 0x0000001200107213 */ /* 0x000fe20000000000 */
[----:B0-----:R-:W-:Y:S02]  /*a810*/  IMAD.MOV.U32 R0, RZ, RZ, R12 ;  /* 0x000000ffff007224 */ /* 0x001fe400078e000c */
[C---:B------:R-:W-:Y:S02]  /*a820*/  IMAD R6, R15.reuse, R19, R6 ;  /* 0x000000130f067224 */ /* 0x040fe400078e0206 */
[----:B------:R-:W-:Y:S01]  /*a830*/  @!P0 IMAD.MOV R0, RZ, RZ, -R0 ;  /* 0x000000ffff008224 */ /* 0x000fe200078e0a00 */
[----:B------:R-:W-:Y:S01]  /*a840*/  ISETP.GE.AND P0, PT, R14, RZ, PT ;  /* 0x000000ff0e00720c */ /* 0x000fe20003f06270 */
[----:B------:R-:W-:Y:S01]  /*a850*/  @!P6 IMAD.IADD R10, R10, 0x1, -R15 ;  /* 0x000000010a0ae824 */ /* 0x000fe200078e0a0f */
[----:B------:R-:W-:Y:S01]  /*a860*/  ISETP.GT.U32.AND P4, PT, R15, R6, PT ;  /* 0x000000060f00720c */ /* 0x000fe20003f84070 */
[----:B------:R-:W-:Y:S01]  /*a870*/  IMAD.HI.U32 R12, R11, R5, RZ ;  /* 0x000000050b0c7227 */ /* 0x000fe200078e00ff */
[----:B------:R0:W-:Y:S03]  /*a880*/  STL [R1+0x338], R0 ;  /* 0x0003380001007387 */ /* 0x0001e60000100800 */
[----:B-1----:R-:W-:-:S02]  /*a890*/  IMAD.MOV.U32 R4, RZ, RZ, R16 ;  /* 0x000000ffff047224 */ /* 0x002fc400078e0010 */
[--C-:B------:R-:W-:Y:S01]  /*a8a0*/  @!P3 IMAD.IADD R17, R17, 0x1, -R15.reuse ;  /* 0x000000011111b824 */ /* 0x100fe200078e0a0f */
[----:B------:R-:W-:Y:S01]  /*a8b0*/  ISETP.GE.AND P3, PT, R13, RZ, PT ;  /* 0x000000ff0d00720c */ /* 0x000fe20003f66270 */
[----:B------:R-:W-:Y:S02]  /*a8c0*/  IMAD.MOV R12, RZ, RZ, -R12 ;  /* 0x000000ffff0c7224 */ /* 0x000fe400078e0a0c */
[----:B------:R-:W-:Y:S01]  /*a8d0*/  @!P2 IMAD.IADD R9, R9, 0x1, -R15 ;  /* 0x000000010909a824 */ /* 0x000fe200078e0a0f */
[----:B------:R-:W-:Y:S01]  /*a8e0*/  ISETP.GE.AND P2, PT, R8, RZ, PT ;  /* 0x000000ff0800720c */ /* 0x000fe20003f46270 */
[----:B0-----:R-:W-:Y:S01]  /*a8f0*/  IMAD.MOV.U32 R0, RZ, RZ, R2 ;  /* 0x000000ffff007224 */ /* 0x001fe200078e0002 */
[----:B------:R-:W-:Y:S01]  /*a900*/  ISETP.GT.U32.AND P6, PT, R15, R17, PT ;  /* 0x000000110f00720c */ /* 0x000fe20003fc4070 */
[----:B------:R-:W-:-:S04]  /*a910*/  IMAD.HI.U32 R13, R11, R4, RZ ;  /* 0x000000040b0d7227 */ /* 0x000fc800078e00ff */
[----:B------:R-:W-:Y:S01]  /*a920*/  @!P1 IMAD.MOV R0, RZ, RZ, -R0 ;  /* 0x000000ffff009224 */ /* 0x000fe200078e0a00 */
[C---:B------:R-:W-:Y:S01]  /*a930*/  ISETP.GT.U32.AND P1, PT, R15.reuse, R10, PT ;  /* 0x0000000a0f00720c */ /* 0x040fe20003f24070 */
[C---:B------:R-:W-:Y:S02]  /*a940*/  IMAD R8, R15.reuse, R12, R5 ;  /* 0x0000000c0f087224 */ /* 0x040fe400078e0205 */
[----:B------:R-:W-:Y:S01]  /*a950*/  IMAD.MOV R2, RZ, RZ, -R13 ;  /* 0x000000ffff027224 */ /* 0x000fe200078e0a0d */
[----:B------:R0:W-:Y:S01]  /*a960*/  STL [R1+0x314], R0 ;  /* 0x0003140001007387 */ /* 0x0001e20000100800 */
[--C-:B------:R-:W-:Y:S02]  /*a970*/  @!P4 IMAD.IADD R6, R6, 0x1, -R15.reuse ;  /* 0x000000010606c824 */ /* 0x100fe400078e0a0f */
[----:B------:R-:W-:Y:S02]  /*a980*/  IMAD R2, R15, R2, R4 ;  /* 0x000000020f027224 */ /* 0x000fe400078e0204 */
[--C-:B------:R-:W-:Y:S01]  /*a990*/  @!P6 IMAD.IADD R17, R17, 0x1, -R15.reuse ;  /* 0x000000011111e824 */ /* 0x100fe200078e0a0f */
[----:B------:R-:W-:Y:S01]  /*a9a0*/  ISETP.GT.U32.AND P4, PT, R15, R6, PT ;  /* 0x000000060f00720c */ /* 0x000fe20003f84070 */
[----:B------:R-:W-:Y:S01]  /*a9b0*/  VIADD R4, R7, 0x104 ;  /* 0x0000010407047836 */ /* 0x000fe20000000000 */
[----:B------:R-:W-:Y:S01]  /*a9c0*/  ISETP.GE.AND P6, PT, R3, RZ, PT ;  /* 0x000000ff0300720c */ /* 0x000fe20003fc6270 */
[----:B------:R-:W-:Y:S01]  /*a9d0*/  @!P1 IMAD.IADD R10, R10, 0x1, -R15 ;  /* 0x000000010a0a9824 */ /* 0x000fe200078e0a0f */
[----:B------:R-:W-:Y:S01]  /*a9e0*/  ISETP.GT.U32.AND P1, PT, R15, R2, PT ;  /* 0x000000020f00720c */ /* 0x000fe20003f24070 */
[----:B0-----:R-:W-:Y:S01]  /*a9f0*/  IMAD.MOV.U32 R0, RZ, RZ, R9 ;  /* 0x000000ffff007224 */ /* 0x001fe200078e0009 */
[----:B------:R-:W-:Y:S01]  /*aa00*/  IABS R3, R4 ;  /* 0x0000000400037213 */ /* 0x000fe20000000000 */
[----:B------:R-:W-:-:S02]  /*aa10*/  VIADD R13, R7, 0x106 ;  /* 0x00000106070d7836 */ /* 0x000fc40000000000 */
[----:B------:R-:W-:Y:S01]  /*aa20*/  @!P5 IMAD.MOV R0, RZ, RZ, -R0 ;  /* 0x000000ffff00d224 */ /* 0x000fe200078e0a00 */
[----:B------:R-:W-:Y:S01]  /*aa30*/  ISETP.GT.U32.AND P5, PT, R15, R8, PT ;  /* 0x000000080f00720c */ /* 0x000fe20003fa4070 */
[----:B------:R-:W-:Y:S01]  /*aa40*/  VIADD R12, R7, 0x102 ;  /* 0x00000102070c7836 */ /* 0x000fe20000000000 */
[----:B------:R-:W-:Y:S01]  /*aa50*/  IABS R5, R13 ;  /* 0x0000000d00057213 */ /* 0x000fe20000000000 */
[--C-:B------:R-:W-:Y:S01]  /*aa60*/  @!P4 IMAD.IADD R6, R6, 0x1, -R15.reuse ;  /* 0x000000010606c824 */ /* 0x100fe200078e0a0f */
[----:B------:R0:W-:Y:S01]  /*aa70*/  STL [R1+0x310], R0 ;  /* 0x0003100001007387 */ /* 0x0001e20000100800 */
[----:B------:R-:W-:Y:S01]  /*aa80*/  IMAD.HI.U32 R14, R11, R3, RZ ;  /* 0x000000030b0e7227 */ /* 0x000fe200078e00ff */
[----:B------:R-:W-:Y:S02]  /*aa90*/  IABS R9, R12 ;  /* 0x0000000c00097213 */ /* 0x000fe40000000000 */
[----:B------:R-:W-:Y:S01]  /*aaa0*/  ISETP.GE.AND P4, PT, R18, RZ, PT ;  /* 0x000000ff1200720c */ /* 0x000fe20003f86270 */
[----:B------:R-:W-:-:S02]  /*aab0*/  @!P1 IMAD.IADD R2, R2, 0x1, -R15 ;  /* 0x0000000102029824 */ /* 0x000fc400078e0a0f */
[----:B------:R-:W-:-:S04]  /*aac0*/  IMAD.HI.U32 R16, R11, R5, RZ ;  /* 0x000000050b107227 */ /* 0x000fc800078e00ff */
[----:B------:R-:W-:Y:S01]  /*aad0*/  @!P5 IMAD.IADD R8, R8, 0x1, -R15 ;  /* 0x000000010808d824 */ /* 0x000fe200078e0a0f */
[----:B------:R-:W-:Y:S01]  /*aae0*/  ISETP.GE.AND P5, PT, R13, RZ, PT ;  /* 0x000000ff0d00720c */ /* 0x000fe20003fa6270 */
[----:B0-----:R-:W-:Y:S02]  /*aaf0*/  IMAD.MOV.U32 R0, RZ, RZ, R17 ;  /* 0x000000ffff007224 */ /* 0x001fe400078e0011 */
[----:B------:R-:W-:Y:S01]  /*ab00*/  IMAD.MOV R13, RZ, RZ, -R14 ;  /* 0x000000ffff0d7224 */ /* 0x000fe200078e0a0e */
[C---:B------:R-:W-:Y:S01]  /*ab10*/  ISETP.GT.U32.AND P1, PT, R15.reuse, R8, PT ;  /* 0x000000080f00720c */ /* 0x040fe20003f24070 */
[----:B------:R-:W-:Y:S01]  /*ab20*/  @!P0 IMAD.MOV R0, RZ, RZ, -R0 ;  /* 0x000000ffff008224 */ /* 0x000fe200078e0a00 */
[C---:B------:R-:W-:Y:S01]  /*ab30*/  ISETP.GT.U32.AND P0, PT, R15.reuse, R2, PT ;  /* 0x000000020f00720c */ /* 0x040fe20003f04070 */
[----:B------:R-:W-:Y:S02]  /*ab40*/  IMAD.MOV R16, RZ, RZ, -R16 ;  /* 0x000000ffff107224 */ /* 0x000fe400078e0a10 */
[C---:B------:R-:W-:Y:S01]  /*ab50*/  IMAD R3, R15.reuse, R13, R3 ;  /* 0x0000000d0f037224 */ /* 0x040fe200078e0203 */
[----:B------:R0:W-:Y:S01]  /*ab60*/  STL [R1+0x30c], R0 ;  /* 0x00030c0001007387 */ /* 0x0001e20000100800 */
[----:B------:R-:W-:-:S02]  /*ab70*/  IMAD R5, R15, R16, R5 ;  /* 0x000000100f057224 */ /* 0x000fc400078e0205 */
[----:B------:R-:W-:Y:S02]  /*ab80*/  @!P2 IMAD.MOV R10, RZ, RZ, -R10 ;  /* 0x000000ffff0aa224 */ /* 0x000fe400078e0a0a */
[----:B------:R-:W-:Y:S01]  /*ab90*/  VIADD R17, R7, 0xf6 ;  /* 0x000000f607117836 */ /* 0x000fe20000000000 */
[C---:B------:R-:W-:Y:S01]  /*aba0*/  ISETP.GT.U32.AND P2, PT, R15.reuse, R5, PT ;  /* 0x000000050f00720c */ /* 0x040fe20003f44070 */
[----:B------:R-:W-:Y:S01]  /*abb0*/  @!P1 IMAD.IADD R8, R8, 0x1, -R15 ;  /* 0x0000000108089824 */ /* 0x000fe200078e0a0f */
[----:B------:R-:W-:Y:S01]  /*abc0*/  ISETP.GT.U32.AND P1, PT, R15, R3, PT ;  /* 0x000000030f00720c */ /* 0x000fe20003f24070 */
[----:B------:R1:W-:Y:S01]  /*abd0*/  STL [R1+0x2d0], R10 ;  /* 0x0002d00a01007387 */ /* 0x0003e20000100800 */
[----:B0-----:R-:W-:Y:S02]  /*abe0*/  IMAD.MOV.U32 R0, RZ, RZ, R6 ;  /* 0x000000ffff007224 */ /* 0x001fe400078e0006 */
[----:B------:R-:W-:-:S04]  /*abf0*/  IMAD.HI.U32 R6, R11, R9, RZ ;  /* 0x000000090b067227 */ /* 0x000fc800078e00ff */
[----:B------:R-:W-:Y:S01]  /*ac00*/  @!P3 IMAD.MOV R0, RZ, RZ, -R0 ;  /* 0x000000ffff00b224 */ /* 0x000fe200078e0a00 */
[----:B------:R-:W-:Y:S01]  /*ac10*/  ISETP.GE.AND P3, PT, R4, RZ, PT ;  /* 0x000000ff0400720c */ /* 0x000fe20003f66270 */
[----:B------:R-:W-:Y:S02]  /*ac20*/  IMAD.MOV R4, RZ, RZ, -R6 ;  /* 0x000000ffff047224 */ /* 0x000fe400078e0a06 */
[----:B------:R-:W-:Y:S01]  /*ac30*/  IMAD.MOV.U32 R13, RZ, RZ, R8 ;  /* 0x000000ffff0d7224 */ /* 0x000fe200078e0008 */
[----:B------:R0:W-:Y:S01]  /*ac40*/  STL [R1+0x2ec], R0 ;  /* 0x0002ec0001007387 */ /* 0x0001e20000100800 */
[----:B------:R-:W-:Y:S02]  /*ac50*/  IMAD R4, R15, R4, R9 ;  /* 0x000000040f047224 */ /* 0x000fe400078e0209 */
[----:B------:R-:W-:Y:S02]  /*ac60*/  @!P6 IMAD.MOV R13, RZ, RZ, -R13 ;  /* 0x000000ffff0de224 */ /* 0x000fe400078e0a0d */
[----:B-1----:R-:W-:Y:S01]  /*ac70*/  VIADD R10, R7, 0xfe ;  /* 0x000000fe070a7836 */ /* 0x002fe20000000000 */
[----:B------:R-:W-:Y:S01]  /*ac80*/  ISETP.GT.U32.AND P6, PT, R15, R4, PT ;  /* 0x000000040f00720c */ /* 0x000fe20003fc4070 */
[--C-:B------:R-:W-:Y:S01]  /*ac90*/  @!P2 IMAD.IADD R5, R5, 0x1, -R15.reuse ;  /* 0x000000010505a824 */ /* 0x100fe200078e0a0f */
[----:B------:R-:W-:Y:S01]  /*aca0*/  STL [R1+0x2f0], R13 ;  /* 0x0002f00d01007387 */ /* 0x000fe20000100800 */
[--C-:B------:R-:W-:Y:S01]  /*acb0*/  @!P0 IMAD.IADD R2, R2, 0x1, -R15.reuse ;  /* 0x0000000102028824 */ /* 0x100fe200078e0a0f */
[----:B------:R-:W-:Y:S01]  /*acc0*/  IABS R21, R10 ;  /* 0x0000000a00157213 */ /* 0x000fe20000000000 */
[----:B------:R-:W-:Y:S01]  /*acd0*/  @!P1 IMAD.IADD R3, R3, 0x1, -R15 ;  /* 0x0000000103039824 */ /* 0x000fe200078e0a0f */
[----:B------:R-:W-:Y:S01]  /*ace0*/  ISETP.GE.AND P0, PT, R12, RZ, PT ;  /* 0x000000ff0c00720c */ /* 0x000fe20003f06270 */
[----:B------:R-:W-:Y:S01]  /*acf0*/  VIADD R12, R7, 0x100 ;  /* 0x00000100070c7836 */ /* 0x000fe20000000000 */
[----:B------:R-:W-:Y:S01]  /*ad00*/  ISETP.GT.U32.AND P2, PT, R15, R5, PT ;  /* 0x000000050f00720c */ /* 0x000fe20003f44070 */
[----:B------:R-:W-:Y:S01]  /*ad10*/  IMAD.HI.U32 R8, R11, R21, RZ ;  /* 0x000000150b087227 */ /* 0x000fe200078e00ff */
[----:B------:R-:W-:-:S02]  /*ad20*/  ISETP.GT.U32.AND P1, PT, R15, R3, PT ;  /* 0x000000030f00720c */ /* 0x000fc40003f24070 */
[----:B------:R-:W-:Y:S01]  /*ad30*/  IABS R20, R12 ;  /* 0x0000000c00147213 */ /* 0x000fe20000000000 */
[----:B------:R-:W-:Y:S02]  /*ad40*/  @!P6 IMAD.IADD R4, R4, 0x1, -R15 ;  /* 0x000000010404e824 */ /* 0x000fe400078e0a0f */
[----:B0-----:R-:W-:Y:S02]  /*ad50*/  IMAD.MOV.U32 R0, RZ, RZ, R2 ;  /* 0x000000ffff007224 */ /* 0x001fe400078e0002 */
[----:B------:R-:W-:Y:S01]  /*ad60*/  IMAD.MOV R8, RZ, RZ, -R8 ;  /* 0x000000ffff087224 */ /* 0x000fe200078e0a08 */
[C---:B------:R-:W-:Y:S01]  /*ad70*/  ISETP.GT.U32.AND P6, PT, R15.reuse, R4, PT ;  /* 0x000000040f00720c */ /* 0x040fe20003fc4070 */
[----:B------:R-:W-:Y:S01]  /*ad80*/  @!P4 IMAD.MOV R0, RZ, RZ, -R0 ;  /* 0x000000ffff00c224 */ /* 0x000fe200078e0a00 */
[----:B------:R-:W-:Y:S01]  /*ad90*/  ISETP.GE.AND P4, PT, R12, RZ, PT ;  /* 0x000000ff0c00720c */ /* 0x000fe20003f86270 */
[----:B------:R-:W-:Y:S02]  /*ada0*/  IMAD R21, R15, R8, R21 ;  /* 0x000000080f157224 */ /* 0x000fe400078e0215 */
[----:B------:R-:W-:Y:S01]  /*adb0*/  IMAD.HI.U32 R12, R11, R20, RZ ;  /* 0x000000140b0c7227 */ /* 0x000fe200078e00ff */
[----:B------:R0:W-:Y:S03]  /*adc0*/  STL [R1+0x2f8], R0 ;  /* 0x0002f80001007387 */ /* 0x0001e60000100800 */
[----:B------:R-:W-:-:S02]  /*add0*/  VIADD R9, R7, 0xfc ;  /* 0x000000fc07097836 */ /* 0x000fc40000000000 */
[--C-:B------:R-:W-:Y:S01]  /*ade0*/  @!P2 IMAD.IADD R5, R5, 0x1, -R15.reuse ;  /* 0x000000010505a824 */ /* 0x100fe200078e0a0f */
[----:B------:R-:W-:Y:S01]  /*adf0*/  ISETP.GE.AND P2, PT, R10, RZ, PT ;  /* 0x000000ff0a00720c */ /* 0x000fe20003f46270 */
[--C-:B------:R-:W-:Y:S01]  /*ae00*/  @!P6 IMAD.IADD R4, R4, 0x1, -R15.reuse ;  /* 0x000000010404e824 */ /* 0x100fe200078e0a0f */
[----:B------:R-:W-:Y:S01]  /*ae10*/  ISETP.GT.U32.AND P6, PT, R15, R21, PT ;  /* 0x000000150f00720c */ /* 0x000fe20003fc4070 */
[----:B------:R-:W-:Y:S01]  /*ae20*/  IMAD.MOV R10, RZ, RZ, -R12 ;  /* 0x000000ffff0a7224 */ /* 0x000fe200078e0a0c */
[----:B------:R-:W-:Y:S01]  /*ae30*/  IABS R6, R9 ;  /* 0x0000000900067213 */ /* 0x000fe20000000000 */
[----:B------:R-:W-:Y:S01]  /*ae40*/  @!P1 IMAD.IADD R3, R3, 0x1, -R15 ;  /* 0x0000000103039824 */ /* 0x000fe200078e0a0f */
[----:B------:R-:W-:Y:S01]  /*ae50*/  ISETP.GE.AND P1, PT, R9, RZ, PT ;  /* 0x000000ff0900720c */ /* 0x000fe20003f26270 */
[----:B------:R-:W-:Y:S01]  /*ae60*/  IMAD R20, R15, R10, R20 ;  /* 0x0000000a0f147224 */ /* 0x000fe200078e0214 */
[----:B------:R-:W-:Y:S01]  /*ae70*/  IABS R9, R17 ;  /* 0x0000001100097213 */ /* 0x000fe20000000000 */
[----:B------:R-:W-:-:S02]  /*ae80*/  IMAD.MOV.U32 R14, RZ, RZ, R5 ;  /* 0x000000ffff0e7224 */ /* 0x000fc400078e0005 */
[----:B0-----:R-:W-:Y:S02]  /*ae90*/  IMAD.MOV.U32 R0, RZ, RZ, R3 ;  /* 0x000000ffff007224 */ /* 0x001fe400078e0003 */
[----:B------:R-:W-:Y:S02]  /*aea0*/  VIADD R13, R7, 0xfa ;  /* 0x000000fa070d7836 */ /* 0x000fe40000000000 */
[----:B------:R-:W-:-:S04]  /*aeb0*/  IMAD.HI.U32 R2, R11, R6, RZ ;  /* 0x000000060b027227 */ /* 0x000fc800078e00ff */
[----:B------:R-:W-:Y:S01]  /*aec0*/  @!P5 IMAD.MOV R14, RZ, RZ, -R14 ;  /* 0x000000ffff0ed224 */ /* 0x000fe200078e0a0e */
[----:B------:R-:W-:Y:S01]  /*aed0*/  ISETP.GT.U32.AND P5, PT, R15, R20, PT ;  /* 0x000000140f00720c */ /* 0x000fe20003fa4070 */
[----:B------:R-:W-:Y:S01]  /*aee0*/  @!P3 IMAD.MOV R0, RZ, RZ, -R0 ;  /* 0x000000ffff00b224 */ /* 0x000fe200078e0a00 */
[----:B------:R-:W-:Y:S01]  /*aef0*/  ISETP.GE.AND P3, PT, R13, RZ, PT ;  /* 0x000000ff0d00720c */ /* 0x000fe20003f66270 */
[----:B------:R-:W-:Y:S01]  /*af00*/  IMAD.MOV R2, RZ, RZ, -R2 ;  /* 0x000000ffff027224 */ /* 0x000fe200078e0a02 */
[----:B------:R-:W-:Y:S01]  /*af10*/  IABS R13, R13 ;  /* 0x0000000d000d7213 */ /* 0x000fe20000000000 */
[----:B------:R-:W-:Y:S01]  /*af20*/  VIADD R8, R7, 0xf8 ;  /* 0x000000f807087836 */ /* 0x000fe20000000000 */
[----:B------:R0:W-:Y:S01]  /*af30*/  STL [R1+0x304], R14 ;  /* 0x0003040e01007387 */ /* 0x0001e20000100800 */
[----:B------:R-:W-:Y:S02]  /*af40*/  @!P6 IMAD.IADD R21, R21, 0x1, -R15 ;  /* 0x000000011515e824 */ /* 0x000fe400078e0a0f */
[----:B------:R-:W-:Y:S01]  /*af50*/  IMAD R2, R15, R2, R6 ;  /* 0x000000020f027224 */ /* 0x000fe200078e0206 */
[----:B------:R1:W-:Y:S01]  /*af60*/  STL [R1+0x308], R0 ;  /* 0x0003080001007387 */ /* 0x0003e20000100800 */
[----:B------:R-:W-:Y:S01]  /*af70*/  IMAD.HI.U32 R10, R11, R13, RZ ;  /* 0x0000000d0b0a7227 */ /* 0x000fe200078e00ff */
[----:B------:R-:W-:-:S03]  /*af80*/  ISETP.GT.U32.AND P6, PT, R15, R21, PT ;  /* 0x000000150f00720c */ /* 0x000fc60003fc4070 */
[----:B------:R-:W-:Y:S01]  /*af90*/  @!P5 IMAD.IADD R20, R20, 0x1, -R15 ;  /* 0x000000011414d824 */ /* 0x000fe200078e0a0f */
[----:B0-----:R-:W-:Y:S01]  /*afa0*/  IABS R14, R8 ;  /* 0x00000008000e7213 */ /* 0x001fe20000000000 */
[----:B------:R-:W-:Y:S02]  /*afb0*/  IMAD.MOV R10, RZ, RZ, -R10 ;  /* 0x000000ffff0a7224 */ /* 0x000fe400078e0a0a */
[----:B------:R-:W-:Y:S01]  /*afc0*/  IMAD.HI.U32 R12, R11, R9, RZ ;  /* 0x000000090b0c7227 */ /* 0x000fe200078e00ff */
[----:B------:R-:W-:-:S03]  /*afd0*/  ISETP.GT.U32.AND P5, PT, R15, R20, PT ;  /* 0x000000140f00720c */ /* 0x000fc60003fa4070 */
[----:B-1----:R-:W-:Y:S02]  /*afe0*/  IMAD.MOV.U32 R0, RZ, RZ, R4 ;  /* 0x000000ffff007224 */ /* 0x002fe400078e0004 */
[----:B------:R-:W-:-:S04]  /*aff0*/  IMAD.HI.U32 R6, R11, R14, RZ ;  /* 0x0000000e0b067227 */ /* 0x000fc800078e00ff */
[----:B------:R-:W-:Y:S01]  /*b000*/  @!P0 IMAD.MOV R0, RZ, RZ, -R0 ;  /* 0x000000ffff008224 */ /* 0x000fe200078e0a00 */
[C---:B------:R-:W-:Y:S01]  /*b010*/  ISETP.GT.U32.AND P0, PT, R15.reuse, R2, PT ;  /* 0x000000020f00720c */ /* 0x040fe20003f04070 */
[----:B------:R-:W-:Y:S02]  /*b020*/  IMAD.MOV R6, RZ, RZ, -R6 ;  /* 0x000000ffff067224 */ /* 0x000fe400078e0a06 */
[C---:B------:R-:W-:Y:S01]  /*b030*/  IMAD R13, R15.reuse, R10, R13 ;  /* 0x0000000a0f0d7224 */ /* 0x040fe200078e020d */
[----:B------:R0:W-:Y:S01]  /*b040*/  STL [R1+0x2f4], R0 ;  /* 0x0002f40001007387 */ /* 0x0001e20000100800 */
[----:B------:R-:W-:Y:S02]  /*b050*/  IMAD R14, R15, R6, R14 ;  /* 0x000000060f0e7224 */ /* 0x000fe400078e020e */
[----:B------:R-:W-:Y:S01]  /*b060*/  @!P6 IMAD.IADD R21, R21, 0x1, -R15 ;  /* 0x000000011515e824 */ /* 0x000fe200078e0a0f */
[----:B------:R-:W-:Y:S01]  /*b070*/  ISETP.GT.U32.AND P6, PT, R15, R13, PT ;  /* 0x0000000d0f00720c */ /* 0x000fe20003fc4070 */
[----:B------:R-:W-:-:S02]  /*b080*/  IMAD.MOV R4, RZ, RZ, -R12 ;  /* 0x000000ffff047224 */ /* 0x000fc400078e0a0c */
[----:B------:R-:W-:Y:S02]  /*b090*/  VIADD R5, R7, 0xf4 ;  /* 0x000000f407057836 */ /* 0x000fe40000000000 */
[--C-:B------:R-:W-:Y:S01]  /*b0a0*/  @!P0 IMAD.IADD R2, R2, 0x1, -R15.reuse ;  /* 0x0000000102028824 */ /* 0x100fe200078e0a0f */
[----:B------:R-:W-:Y:S01]  /*b0b0*/  ISETP.GT.U32.AND P0, PT, R15, R14, PT ;  /* 0x0000000e0f00720c */ /* 0x000fe20003f04070 */
[----:B------:R-:W-:Y:S01]  /*b0c0*/  @!P5 IMAD.IADD R20, R20, 0x1, -R15 ;  /* 0x000000011414d824 */ /* 0x000fe200078e0a0f */
[----:B------:R-:W-:Y:S01]  /*b0d0*/  IABS R16, R5 ;  /* 0x0000000500107213 */ /* 0x000fe20000000000 */
[----:B------:R-:W-:Y:S01]  /*b0e0*/  VIADD R12, R7, 0xf2 ;  /* 0x000000f2070c7836 */ /* 0x000fe20000000000 */
[----:B------:R-:W-:Y:S01]  /*b0f0*/  ISETP.GE.AND P5, PT, R8, RZ, PT ;  /* 0x000000ff0800720c */ /* 0x000fe20003fa6270 */
[----:B------:R-:W-:Y:S02]  /*b100*/  IMAD R9, R15, R4, R9 ;  /* 0x000000040f097224 */ /* 0x000fe400078e0209 */
[----:B------:R-:W-:Y:S01]  /*b110*/  @!P6 IMAD.IADD R13, R13, 0x1, -R15 ;  /* 0x000000010d0de824 */ /* 0x000fe200078e0a0f */
[----:B------:R-:W-:Y:S01]  /*b120*/  IABS R4, R12 ;  /* 0x0000000c00047213 */ /* 0x000fe20000000000 */
[----:B0-----:R-:W-:Y:S01]  /*b130*/  IMAD.MOV.U32 R0, RZ, RZ, R20 ;  /* 0x000000ffff007224 */ /* 0x001fe200078e0014 */
[----:B------:R-:W-:Y:S01]  /*b140*/  ISETP.GT.U32.AND P6, PT, R15, R2, PT ;  /* 0x000000020f00720c */ /* 0x000fe20003fc4070 */
[----:B------:R-:W-:-:S02]  /*b150*/  VIADD R8, R7, 0xf0 ;  /* 0x000000f007087836 */ /* 0x000fc40000000000 */
[----:B------:R-:W-:Y:S01]  /*b160*/  @!P0 IMAD.IADD R14, R14, 0x1, -R15 ;  /* 0x000000010e0e8824 */ /* 0x000fe200078e0a0f */
[----:B------:R-:W-:Y:S01]  /*b170*/  ISETP.GT.U32.AND P0, PT, R15, R13, PT ;  /* 0x0000000d0f00720c */ /* 0x000fe20003f04070 */
[----:B------:R-:W-:Y:S01]  /*b180*/  @!P4 IMAD.MOV R0, RZ, RZ, -R0 ;  /* 0x000000ffff00c224 */ /* 0x000fe200078e0a00 */
[----:B------:R-:W-:Y:S01]  /*b190*/  IABS R18, R8 ;  /* 0x0000000800127213 */ /* 0x000fe20000000000 */
[----:B------:R-:W-:Y:S01]  /*b1a0*/  IMAD.HI.U32 R3, R11, R16, RZ ;  /* 0x000000100b037227 */ /* 0x000fe200078e00ff */
[----:B------:R-:W-:Y:S02]  /*b1b0*/  ISETP.GT.U32.AND P4, PT, R15, R14, PT ;  /* 0x0000000e0f00720c */ /* 0x000fe40003f84070 */
[----:B------:R0:W-:Y:S01]  /*b1c0*/  STL [R1+0x2bc], R0 ;  /* 0x0002bc0001007387 */ /* 0x0001e20000100800 */
[----:B------:R-:W-:-:S04]  /*b1d0*/  IMAD.HI.U32 R22, R11, R4, RZ ;  /* 0x000000040b167227 */ /* 0x000fc800078e00ff */
[----:B------:R-:W-:Y:S02]  /*b1e0*/  IMAD.MOV R3, RZ, RZ, -R3 ;  /* 0x000000ffff037224 */ /* 0x000fe400078e0a03 */
[----:B------:R-:W-:Y:S02]  /*b1f0*/  IMAD.MOV R22, RZ, RZ, -R22 ;  /* 0x000000ffff167224 */ /* 0x000fe400078e0a16 */
[----:B------:R-:W-:Y:S02]  /*b200*/  IMAD R16, R15, R3, R16 ;  /* 0x000000030f107224 */ /* 0x000fe400078e0210 */
[----:B0-----:R-:W-:Y:S02]  /*b210*/  IMAD.MOV.U32 R0, RZ, RZ, R21 ;  /* 0x000000ffff007224 */ /* 0x001fe400078e0015 */
[----:B------:R-:W-:-:S04]  /*b220*/  IMAD.HI.U32 R20, R11, R18, RZ ;  /* 0x000000120b147227 */ /* 0x000fc800078e00ff */
[----:B------:R-:W-:Y:S01]  /*b230*/  @!P2 IMAD.MOV R0, RZ, RZ, -R0 ;  /* 0x000000ffff00a224 */ /* 0x000fe200078e0a00 */
[C---:B------:R-:W-:Y:S01]  /*b240*/  ISETP.GT.U32.AND P2, PT, R15.reuse, R9, PT ;  /* 0x000000090f00720c */ /* 0x040fe20003f44070 */
[----:B------:R-:W-:Y:S02]  /*b250*/  IMAD R4, R15, R22, R4 ;  /* 0x000000160f047224 */ /* 0x000fe400078e0204 */
[----:B------:R-:W-:Y:S01]  /*b260*/  VIADD R10, R7, 0xee ;  /* 0x000000ee070a7836 */ /* 0x000fe20000000000 */
[----:B------:R0:W-:Y:S01]  /*b270*/  STL [R1+0x2b8], R0 ;  /* 0x0002b80001007387 */ /* 0x0001e20000100800 */
[----:B------:R-:W-:Y:S02]  /*b280*/  IMAD.MOV R20, RZ, RZ, -R20 ;  /* 0x000000ffff147224 */ /* 0x000fe400078e0a14 */
[--C-:B------:R-:W-:Y:S01]  /*b290*/  @!P6 IMAD.IADD R2, R2, 0x1, -R15.reuse ;  /* 0x000000010202e824 */ /* 0x100fe200078e0a0f */
[----:B------:R-:W-:Y:S01]  /*b2a0*/  ISETP.GT.U32.AND P6, PT, R15, R16, PT ;  /* 0x000000100f00720c */ /* 0x000fe20003fc4070 */
[----:B------:R-:W-:Y:S01]  /*b2b0*/  @!P0 IMAD.IADD R13, R13, 0x1, -R15 ;  /* 0x000000010d0d8824 */ /* 0x000fe200078e0a0f */
[C---:B------:R-:W-:Y:S01]  /*b2c0*/  ISETP.GT.U32.AND P0, PT, R15.reuse, R4, PT ;  /* 0x000000040f00720c */ /* 0x040fe20003f04070 */
[----:B------:R-:W-:Y:S01]  /*b2d0*/  IMAD R18, R15, R20, R18 ;  /* 0x000000140f127224 */ /* 0x000fe200078e0212 */
[----:B------:R-:W-:Y:S01]  /*b2e0*/  IABS R19, R10 ;  /* 0x0000000a00137213 */ /* 0x000fe20000000000 */
[----:B------:R-:W-:-:S02]  /*b2f0*/  IMAD.MOV.U32 R23, RZ, RZ, R2 ;  /* 0x000000ffff177224 */ /* 0x000fc400078e0002 */
[----:B------:R-:W-:Y:S01]  /*b300*/  @!P4 IMAD.IADD R14, R14, 0x1, -R15 ;  /* 0x000000010e0ec824 */ /* 0x000fe200078e0a0f */
[----:B------:R-:W-:Y:S01]  /*b310*/  ISETP.GT.U32.AND P4, PT, R15, R18, PT ;  /* 0x000000120f00720c */ /* 0x000fe20003f84070 */
[----:B0-----:R-:W-:Y:S02]  /*b320*/  IMAD.MOV.U32 R0, RZ, RZ, R13 ;  /* 0x000000ffff007224 */ /* 0x001fe400078e000d */
[----:B------:R-:W-:-:S04]  /*b330*/  IMAD.HI.U32 R21, R11, R19, RZ ;  /* 0x000000130b157227 */ /* 0x000fc800078e00ff */
[----:B------:R-:W-:Y:S01]  /*b340*/  @!P2 IMAD.IADD R9, R9, 0x1, -R15 ;  /* 0x000000010909a824 */ /* 0x000fe200078e0a0f */
[----:B------:R-:W-:Y:S01]  /*b350*/  ISETP.GE.AND P2, PT, R17, RZ, PT ;  /* 0x000000ff1100720c */ /* 0x000fe20003f46270 */
[----:B------:R-:W-:Y:S02]  /*b360*/  @!P1 IMAD.MOV R23, RZ, RZ, -R23 ;  /* 0x000000ffff179224 */ /* 0x000fe400078e0a17 */
[----:B------:R-:W-:Y:S02]  /*b370*/  @!P3 IMAD.MOV R0, RZ, RZ, -R0 ;  /* 0x000000ffff00b224 */ /* 0x000fe400078e0a00 */
[----:B------:R-:W-:Y:S01]  /*b380*/  VIADD R6, R7, 0xec ;  /* 0x000000ec07067836 */ /* 0x000fe20000000000 */
[----:B------:R-:W-:Y:S01]  /*b390*/  STL [R1+0x2b4], R23 ;  /* 0x0002b41701007387 */ /* 0x000fe20000100800 */
[----:B------:R-:W-:Y:S02]  /*b3a0*/  IMAD.MOV R21, RZ, RZ, -R21 ;  /* 0x000000ffff157224 */ /* 0x000fe400078e0a15 */
[--C-:B------:R-:W-:Y:S01]  /*b3b0*/  @!P6 IMAD.IADD R16, R16, 0x1, -R15.reuse ;  /* 0x000000011010e824 */ /* 0x100fe200078e0a0f */
[----:B------:R0:W-:Y:S01]  /*b3c0*/  STL [R1+0x2b0], R0 ;  /* 0x0002b00001007387 */ /* 0x0001e20000100800 */
[----:B------:R-:W-:Y:S01]  /*b3d0*/  @!P0 IMAD.IADD R4, R4, 0x1, -R15 ;  /* 0x0000000104048824 */ /* 0x000fe200078e0a0f */
[C---:B------:R-:W-:Y:S01]  /*b3e0*/  ISETP.GT.U32.AND P0, PT, R15.reuse, R9, PT ;  /* 0x000000090f00720c */ /* 0x040fe20003f04070 */
[----:B------:R-:W-:Y:S01]  /*b3f0*/  IMAD R19, R15, R21, R19 ;  /* 0x000000150f137224 */ /* 0x000fe200078e0213 */
[----:B------:R-:W-:Y:S01]  /*b400*/  IABS R3, R6 ;  /* 0x0000000600037213 */ /* 0x000fe20000000000 */
[----:B------:R-:W-:Y:S01]  /*b410*/  VIADD R17, R7, 0xea ;  /* 0x000000ea07117836 */ /* 0x000fe20000000000 */
[C---:B------:R-:W-:Y:S01]  /*b420*/  ISETP.GT.U32.AND P1, PT, R15.reuse, R16, PT ;  /* 0x000000100f00720c */ /* 0x040fe20003f24070 */
[----:B------:R-:W-:Y:S01]  /*b430*/  @!P4 IMAD.IADD R18, R18, 0x1, -R15 ;  /* 0x000000011212c824 */ /* 0x000fe200078e0a0f */
[----:B------:R-:W-:Y:S01]  /*b440*/  ISETP.GT.U32.AND P4, PT, R15, R4, PT ;  /* 0x000000040f00720c */ /* 0x000fe20003f84070 */
[----:B------:R-:W-:Y:S01]  /*b450*/  IMAD.HI.U32 R22, R11, R3, RZ ;  /* 0x000000030b167227 */ /* 0x000fe200078e00ff */
[----:B------:R-:W-:-:S02]  /*b460*/  IABS R13, R17 ;  /* 0x00000011000d7213 */ /* 0x000fc40000000000 */
[----:B------:R-:W-:Y:S01]  /*b470*/  ISETP.GE.AND P6, PT, R5, RZ, PT ;  /* 0x000000ff0500720c */ /* 0x000fe20003fc6270 */
[----:B0-----:R-:W-:Y:S01]  /*b480*/  IMAD.MOV.U32 R0, RZ, RZ, R14 ;  /* 0x000000ffff007224 */ /* 0x001fe200078e000e */
[C---:B------:R-:W-:Y:S01]  /*b490*/  ISETP.GT.U32.AND P3, PT, R15.reuse, R18, PT ;  /* 0x000000120f00720c */ /* 0x040fe20003f64070 */
[----:B------:R-:W-:Y:S02]  /*b4a0*/  IMAD.MOV R22, RZ, RZ, -R22 ;  /* 0x000000ffff167224 */ /* 0x000fe400078e0a16 */
[----:B------:R-:W-:Y:S01]  /*b4b0*/  @!P5 IMAD.MOV R0, RZ, RZ, -R0 ;  /* 0x000000ffff00d224 */ /* 0x000fe200078e0a00 */
[----:B------:R-:W-:Y:S01]  /*b4c0*/  ISETP.GT.U32.AND P5, PT, R15, R19, PT ;  /* 0x000000130f00720c */ /* 0x000fe20003fa4070 */
[----:B------:R-:W-:Y:S02]  /*b4d0*/  VIADD R5, R7, 0xe8 ;  /* 0x000000e807057836 */ /* 0x000fe40000000000 */
[----:B------:R-:W-:Y:S01]  /*b4e0*/  @!P0 IMAD.IADD R9, R9, 0x1, -R15 ;  /* 0x0000000109098824 */ /* 0x000fe200078e0a0f */
[----:B------:R-:W-:Y:S01]  /*b4f0*/  ISETP.GE.AND P0, PT, R12, RZ, PT ;  /* 0x000000ff0c00720c */ /* 0x000fe20003f06270 */
[----:B------:R-:W-:Y:S01]  /*b500*/  IMAD.MOV.U32 R12, RZ, RZ, R13 ;  /* 0x000000ffff0c7224 */ /* 0x000fe200078e000d */
[----:B------:R-:W-:Y:S01]  /*b510*/  IABS R2, R5 ;  /* 0x0000000500027213 */ /* 0x000fe20000000000 */
[----:B------:R-:W-:Y:S01]  /*b520*/  IMAD R3, R15, R22, R3 ;  /* 0x000000160f037224 */ /* 0x000fe200078e0203 */
[----:B------:R0:W-:Y:S01]  /*b530*/  STL [R1+0x2ac], R0 ;  /* 0x0002ac0001007387 */ /* 0x0001e20000100800 */
[----:B------:R-:W-:-:S02]  /*b540*/  @!P1 IMAD.IADD R16, R16, 0x1, -R15 ;  /* 0x0000000110109824 */ /* 0x000fc400078e0a0f */
[----:B------:R-:W-:Y:S01]  /*b550*/  IMAD.HI.U32 R13, R11, R12, RZ ;  /* 0x0000000c0b0d7227 */ /* 0x000fe200078e00ff */
[----:B------:R-:W-:-:S03]  /*b560*/  ISETP.GT.U32.AND P1, PT, R15, R3, PT ;  /* 0x000000030f00720c */ /* 0x000fc60003f24070 */
[----:B------:R-:W-:Y:S02]  /*b570*/  IMAD.MOV.U32 R14, RZ, RZ, R9 ;  /* 0x000000ffff0e7224 */ /* 0x000fe400078e0009 */
[--C-:B------:R-:W-:Y:S01]  /*b580*/  @!P4 IMAD.IADD R4, R4, 0x1, -R15.reuse ;  /* 0x000000010404c824 */ /* 0x100fe200078e0a0f */
[----:B------:R-:W-:Y:S01]  /*b590*/  ISETP.GE.AND P4, PT, R8, RZ, PT ;  /* 0x000000ff0800720c */ /* 0x000fe20003f86270 */
[----:B------:R-:W-:Y:S01]  /*b5a0*/  @!P5 IMAD.IADD R19, R19, 0x1, -R15 ;  /* 0x000000011313d824 */ /* 0x000fe200078e0a0f */
[----:B------:R-:W-:Y:S01]  /*b5b0*/  ISETP.GE.AND P5, PT, R6, RZ, PT ;  /* 0x000000ff0600720c */ /* 0x000fe20003fa6270 */
[----:B0-----:R-:W-:Y:S02]  /*b5c0*/  IMAD.MOV.U32 R0, RZ, RZ, R16 ;  /* 0x000000ffff007224 */ /* 0x001fe400078e0010 */
[----:B------:R-:W-:-:S04]  /*b5d0*/  IMAD.HI.U32 R8, R11, R2, RZ ;  /* 0x000000020b087227 */ /* 0x000fc800078e00ff */
[----:B------:R-:W-:Y:S02]  /*b5e0*/  IMAD.MOV R6, RZ, RZ, -R13 ;  /* 0x000000ffff067224 */ /* 0x000fe400078e0a0d */
[----:B------:R-:W-:Y:S02]  /*b5f0*/  @!P2 IMAD.MOV R14, RZ, RZ, -R14 ;  /* 0x000000ffff0ea224 */ /* 0x000fe400078e0a0e */
[----:B------:R-:W-:Y:S01]  /*b600*/  @!P6 IMAD.MOV R0, RZ, RZ, -R0 ;  /* 0x000000ffff00e224 */ /* 0x000fe200078e0a00 */
[----:B------:R-:W-:Y:S01]  /*b610*/  ISETP.GE.AND P6, PT, R17, RZ, PT ;  /* 0x000000ff1100720c */ /* 0x000fe20003fc6270 */
[----:B------:R-:W-:Y:S01]  /*b620*/  @!P3 IMAD.IADD R18, R18, 0x1, -R15 ;  /* 0x000000011212b824 */ /* 0x000fe200078e0a0f */
[----:B------:R-:W-:Y:S01]  /*b630*/  STL [R1+0x2a8], R14 ;  /* 0x0002a80e01007387 */ /* 0x000fe20000100800 */
[----:B------:R-:W-:Y:S01]  /*b640*/  IMAD.MOV R8, RZ, RZ, -R8 ;  /* 0x000000ffff087224 */ /* 0x000fe200078e0a08 */
[----:B------:R-:W-:Y:S01]  /*b650*/  ISETP.GE.AND P3, PT, R10, RZ, PT ;  /* 0x000000ff0a00720c */ /* 0x000fe20003f66270 */
[C---:B------:R-:W-:Y:S01]  /*b660*/  IMAD R6, R15.reuse, R6, R12 ;  /* 0x000000060f067224 */ /* 0x040fe200078e020c */
[----:B------:R0:W-:Y:S01]  /*b670*/  STL [R1+0x2a4], R0 ;  /* 0x0002a40001007387 */ /* 0x0001e20000100800 */
[----:B------:R-:W-:-:S02]  /*b680*/  IMAD R2, R15, R8, R2 ;  /* 0x000000080f027224 */ /* 0x000fc400078e0202 */
[----:B------:R-:W-:Y:S01]  /*b690*/  @!P0 IMAD.MOV R4, RZ, RZ, -R4 ;  /* 0x000000ffff048224 */ /* 0x000fe200078e0a04 */
[----:B------:R-:W-:Y:S01]  /*b6a0*/  ISETP.GT.U32.AND P0, PT, R15, R6, PT ;  /* 0x000000060f00720c */ /* 0x000fe20003f04070 */
[----:B------:R-:W-:Y:S01]  /*b6b0*/  @!P1 IMAD.IADD R3, R3, 0x1, -R15 ;  /* 0x0000000103039824 */ /* 0x000fe200078e0a0f */
[----:B------:R-:W-:Y:S01]  /*b6c0*/  ISETP.GT.U32.AND P1, PT, R15, R19, PT ;  /* 0x000000130f00720c */ /* 0x000fe20003f24070 */
[C---:B------:R-:W-:Y:S01]  /*b6d0*/  VIADD R8, R7.reuse, 0xe6 ;  /* 0x000000e607087836 */ /* 0x040fe20000000000 */
[----:B------:R1:W-:Y:S01]  /*b6e0*/  STL [R1+0x2a0], R4 ;  /* 0x0002a00401007387 */ /* 0x0003e20000100800 */
[----:B------:R-:W-:Y:S01]  /*b6f0*/  VIADD R12, R7, 0xe2 ;  /* 0x000000e2070c7836 */ /* 0x000fe20000000000 */
[----:B------:R-:W-:Y:S01]  /*b700*/  ISETP.GT.U32.AND P2, PT, R15, R3, PT ;  /* 0x000000030f00720c */ /* 0x000fe20003f44070 */
[----:B0-----:R-:W-:Y:S01]  /*b710*/  IMAD.MOV.U32 R0, RZ, RZ, R18 ;  /* 0x000000ffff007224 */ /* 0x001fe200078e0012 */
[----:B------:R-:W-:Y:S01]  /*b720*/  IABS R13, R8 ;  /* 0x00000008000d7213 */ /* 0x000fe20000000000 */
[----:B------:R-:W-:-:S02]  /*b730*/  VIADD R10, R7, 0xde ;  /* 0x000000de070a7836 */ /* 0x000fc40000000000 */
[----:B------:R-:W-:Y:S01]  /*b740*/  @!P4 IMAD.MOV R0, RZ, RZ, -R0 ;  /* 0x000000ffff00c224 */ /* 0x000fe200078e0a00 */
[----:B------:R-:W-:Y:S01]  /*b750*/  ISETP.GT.U32.AND P4, PT, R15, R2, PT ;  /* 0x000000020f00720c */ /* 0x000fe20003f84070 */
[--C-:B------:R-:W-:Y:S02]  /*b760*/  @!P0 IMAD.IADD R6, R6, 0x1, -R15.reuse ;  /* 0x0000000106068824 */ /* 0x100fe400078e0a0f */
[----:B-1----:R-:W-:Y:S01]  /*b770*/  VIADD R4, R7, 0xe4 ;  /* 0x000000e407047836 */ /* 0x002fe20000000000 */
[----:B------:R0:W-:Y:S01]  /*b780*/  STL [R1+0x284], R0 ;  /* 0x0002840001007387 */ /* 0x0001e20000100800 */
[--C-:B------:R-:W-:Y:S01]  /*b790*/  @!P1 IMAD.IADD R19, R19, 0x1, -R15.reuse ;  /* 0x0000000113139824 */ /* 0x100fe200078e0a0f */
[----:B------:R-:W-:Y:S01]  /*b7a0*/  ISETP.GE.AND P1, PT, R5, RZ, PT ;  /* 0x000000ff0500720c */ /* 0x000fe20003f26270 */
[----:B------:R-:W-:Y:S01]  /*b7b0*/  @!P2 IMAD.IADD R3, R3, 0x1, -R15 ;  /* 0x000000010303a824 */ /* 0x000fe200078e0a0f */
[----:B------:R-:W-:Y:S01]  /*b7c0*/  IABS R5, R4 ;  /* 0x0000000400057213 */ /* 0x000fe20000000000 */
[----:B------:R-:W-:Y:S01]  /*b7d0*/  VIADD R16, R7, 0xd8 ;  /* 0x000000d807107836 */ /* 0x000fe20000000000 */
[----:B------:R-:W-:Y:S01]  /*b7e0*/  ISETP.GE.AND P0, PT, R4, RZ, PT ;  /* 0x000000ff0400720c */ /* 0x000fe20003f06270 */
[----:B------:R-:W-:Y:S01]  /*b7f0*/  IMAD.HI.U32 R4, R11, R13, RZ ;  /* 0x0000000d0b047227 */ /* 0x000fe200078e00ff */
[----:B------:R-:W-:-:S03]  /*b800*/  ISETP.GE.AND P2, PT, R8, RZ, PT ;  /* 0x000000ff0800720c */ /* 0x000fc60003f46270 */
[----:B------:R-:W-:Y:S01]  /*b810*/  @!P4 IMAD.IADD R2, R2, 0x1, -R15 ;  /* 0x000000010202c824 */ /* 0x000fe200078e0a0f */
[C---:B------:R-:W-:Y:S01]  /*b820*/  ISETP.GT.U32.AND P4, PT, R15.reuse, R6, PT ;  /* 0x000000060f00720c */ /* 0x040fe20003f84070 */
[----:B0-----:R-:W-:Y:S02]  /*b830*/  IMAD.MOV.U32 R0, RZ, RZ, R19 ;  /* 0x000000ffff007224 */ /* 0x001fe400078e0013 */
[----:B------:R-:W-:Y:S02]  /*b840*/  IMAD.MOV R4, RZ, RZ, -R4 ;  /* 0x000000ffff047224 */ /* 0x000fe400078e0a04 */
[----:B------:R-:W-:Y:S01]  /*b850*/  @!P3 IMAD.MOV R0, RZ, RZ, -R0 ;  /* 0x000000ffff00b224 */ /* 0x000fe200078e0a00 */
[C---:B------:R-:W-:Y:S01]  /*b860*/  ISETP.GT.U32.AND P3, PT, R15.reuse, R2, PT ;  /* 0x000000020f00720c */ /* 0x040fe20003f64070 */
[----:B------:R-:W-:Y:S02]  /*b870*/  IMAD R13, R15, R4, R13 ;  /* 0x000000040f0d7224 */ /* 0x000fe400078e020d */
[----:B------:R-:W-:Y:S01]  /*b880*/  IMAD.HI.U32 R8, R11, R5, RZ ;  /* 0x000000050b087227 */ /* 0x000fe200078e00ff */
[----:B------:R0:W-:Y:S03]  /*b890*/  STL [R1+0x288], R0 ;  /* 0x0002880001007387 */ /* 0x0001e60000100800 */
[----:B------:R-:W-:Y:S01]  /*b8a0*/  @!P4 IMAD.IADD R6, R6, 0x1, -R15 ;  /* 0x000000010606c824 */ /* 0x000fe200078e0a0f */
[----:B------:R-:W-:Y:S01]  /*b8b0*/  ISETP.GT.U32.AND P4, PT, R15, R13, PT ;  /* 0x0000000d0f00720c */ /* 0x000fe20003f84070 */
[----:B------:R-:W-:-:S02]  /*b8c0*/  VIADD R19, R7, 0xda ;  /* 0x000000da07137836 */ /* 0x000fc40000000000 */
[----:B------:R-:W-:Y:S02]  /*b8d0*/  IMAD.MOV.U32 R9, RZ, RZ, R6 ;  /* 0x000000ffff097224 */ /* 0x000fe400078e0006 */
[----:B------:R-:W-:Y:S02]  /*b8e0*/  @!P3 IMAD.IADD R2, R2, 0x1, -R15 ;  /* 0x000000010202b824 */ /* 0x000fe400078e0a0f */
[----:B0-----:R-:W-:Y:S02]  /*b8f0*/  IMAD.MOV.U32 R0, RZ, RZ, R3 ;  /* 0x000000ffff007224 */ /* 0x001fe400078e0003 */
[----:B------:R-:W-:Y:S02]  /*b900*/  IMAD.MOV R3, RZ, RZ, -R8 ;  /* 0x000000ffff037224 */ /* 0x000fe400078e0a08 */
[----:B------:R-:W-:Y:S02]  /*b910*/  @!P6 IMAD.MOV R9, RZ, RZ, -R9 ;  /* 0x000000ffff09e224 */ /* 0x000fe400078e0a09 */
[----:B------:R-:W-:-:S02]  /*b920*/  IMAD R5, R15, R3, R5 ;  /* 0x000000030f057224 */ /* 0x000fc400078e0205 */
[----:B------:R-:W-:Y:S01]  /*b930*/  @!P5 IMAD.MOV R0, RZ, RZ, -R0 ;  /* 0x000000ffff00d224 */ /* 0x000fe200078e0a00 */
[----:B------:R-:W-:Y:S01]  /*b940*/  ISETP.GE.AND P5, PT, R12, RZ, PT ;  /* 0x000000ff0c00720c */ /* 0x000fe20003fa6270 */
[----:B------:R-:W-:Y:S01]  /*b950*/  @!P4 IMAD.IADD R13, R13, 0x1, -R15 ;  /* 0x000000010d0dc824 */ /* 0x000fe200078e0a0f */
[----:B------:R-:W-:Y:S01]  /*b960*/  ISETP.GT.U32.AND P6, PT, R15, R5, PT ;  /* 0x000000050f00720c */ /* 0x000fe20003fc4070 */
[----:B------:R-:W-:Y:S01]  /*b970*/  VIADD R8, R7, 0xe0 ;  /* 0x000000e007087836 */ /* 0x000fe20000000000 */
[----:B------:R-:W-:Y:S01]  /*b980*/  IABS R12, R12 ;  /* 0x0000000c000c7213 */ /* 0x000fe20000000000 */
[----:B------:R0:W-:Y:S01]  /*b990*/  STL [R1+0x28c], R0 ;  /* 0x00028c0001007387 */ /* 0x0001e20000100800 */
[----:B------:R-:W-:Y:S01]  /*b9a0*/  ISETP.GT.U32.AND P4, PT, R15, R13, PT ;  /* 0x0000000d0f00720c */ /* 0x000fe20003f84070 */
[----:B------:R-:W-:Y:S01]  /*b9b0*/  VIADD R3, R7, 0xdc ;  /* 0x000000dc07037836 */ /* 0x000fe20000000000 */
[----:B------:R-:W-:Y:S01]  /*b9c0*/  ISETP.GE.AND P3, PT, R8, RZ, PT ;  /* 0x000000ff0800720c */ /* 0x000fe20003f66270 */
[----:B------:R-:W-:Y:S01]  /*b9d0*/  IMAD.HI.U32 R4, R11, R12, RZ ;  /* 0x0000000c0b047227 */ /* 0x000fe200078e00ff */
[----:B------:R1:W-:Y:S01]  /*b9e0*/  STL [R1+0x290], R9 ;  /* 0x0002900901007387 */ /* 0x0003e20000100800 */
[----:B------:R-:W-:-:S02]  /*b9f0*/  IABS R8, R8 ;  /* 0x0000000800087213 */ /* 0x000fc40000000000 */
[----:B------:R-:W-:Y:S02]  /*ba00*/  IMAD.MOV R4, RZ, RZ, -R4 ;  /* 0x000000ffff047224 */ /* 0x000fe400078e0a04 */
[----:B0-----:R-:W-:Y:S02]  /*ba10*/  IMAD.MOV.U32 R0, RZ, RZ, R2 ;  /* 0x000000ffff007224 */ /* 0x001fe400078e0002 */
[--C-:B------:R-:W-:Y:S02]  /*ba20*/  @!P6 IMAD.IADD R5, R5, 0x1, -R15.reuse ;  /* 0x000000010505e824 */ /* 0x100fe400078e0a0f */
[----:B------:R-:W-:Y:S01]  /*ba30*/  @!P1 IMAD.MOV R0, RZ, RZ, -R0 ;  /* 0x000000ffff009224 */ /* 0x000fe200078e0a00 */
[----:B------:R-:W-:Y:S01]  /*ba40*/  ISETP.GE.AND P1, PT, R10, RZ, PT ;  /* 0x000000ff0a00720c */ /* 0x000fe20003f26270 */
[----:B------:R-:W-:Y:S01]  /*ba50*/  IMAD R12, R15, R4, R12 ;  /* 0x000000040f0c7224 */ /* 0x000fe200078e020c */
[----:B------:R-:W-:Y:S01]  /*ba60*/  IABS R10, R10 ;  /* 0x0000000a000a7213 */ /* 0x000fe20000000000 */
[----:B------:R-:W-:Y:S01]  /*ba70*/  @!P4 IMAD.IADD R13, R13, 0x1, -R15 ;  /* 0x000000010d0dc824 */ /* 0x000fe200078e0a0f */
[----:B-1----:R-:W-:Y:S01]  /*ba80*/  IABS R9, R3 ;  /* 0x0000000300097213 */ /* 0x002fe20000000000 */
[----:B------:R-:W-:Y:S01]  /*ba90*/  IMAD.HI.U32 R2, R11, R8, RZ ;  /* 0x000000080b027227 */ /* 0x000fe200078e00ff */
[C---:B------:R-:W-:Y:S01]  /*baa0*/  ISETP.GT.U32.AND P6, PT, R15.reuse, R5, PT ;  /* 0x000000050f00720c */ /* 0x040fe20003fc4070 */
[----:B------:R0:W-:Y:S01]  /*bab0*/  STL [R1+0x29c], R0 ;  /* 0x00029c0001007387 */ /* 0x0001e20000100800 */
[----:B------:R-:W-:Y:S01]  /*bac0*/  ISETP.GT.U32.AND P4, PT, R15, R12, PT ;  /* 0x0000000c0f00720c */ /* 0x000fe20003f84070 */
[----:B------:R-:W-:-:S04]  /*bad0*/  IMAD.HI.U32 R4, R11, R10, RZ ;  /* 0x0000000a0b047227 */ /* 0x000fc800078e00ff */
[----:B------:R-:W-:-:S04]  /*bae0*/  IMAD.HI.U32 R6, R11, R9, RZ ;  /* 0x000000090b067227 */ /* 0x000fc800078e00ff */
[----:B------:R-:W-:Y:S02]  /*baf0*/  IMAD.MOV R4, RZ, RZ, -R4 ;  /* 0x000000ffff047224 */ /* 0x000fe400078e0a04 */
[----:B------:R-:W-:Y:S02]  /*bb00*/  IMAD.MOV R2, RZ, RZ, -R2 ;  /* 0x000000ffff027224 */ /* 0x000fe400078e0a02 */
[----:B------:R-:W-:Y:S02]  /*bb10*/  IMAD.MOV R6, RZ, RZ, -R6 ;  /* 0x000000ffff067224 */ /* 0x000fe400078e0a06 */
[C---:B------:R-:W-:Y:S02]  /*bb20*/  IMAD R10, R15.reuse, R4, R10 ;  /* 0x000000040f0a7224 */ /* 0x040fe400078e020a */
[C---:B------:R-:W-:Y:S01]  /*bb30*/  IMAD R8, R15.reuse, R2, R8 ;  /* 0x000000020f087224 */ /* 0x040fe200078e0208 */
[----:B------:R-:W-:Y:S01]  /*bb40*/  IABS R2, R19 ;  /* 0x0000001300027213 */ /* 0x000fe20000000000 */
[----:B0-----:R-:W-:Y:S01]  /*bb50*/  IMAD.MOV.U32 R0, RZ, RZ, R13 ;  /* 0x000000ffff007224 */ /* 0x001fe200078e000d */
[----:B------:R-:W-:Y:S01]  /*bb60*/  IABS R13, R16 ;  /* 0x00000010000d7213 */ /* 0x000fe20000000000 */
[----:B------:R-:W-:-:S02]  /*bb70*/  IMAD R9, R15, R6, R9 ;  /* 0x000000060f097224 */ /* 0x000fc400078e0209 */
        /* <DEDUP_REMOVED lines=32> */
[----:B------:R-:W-:Y:S01]  /*bd80*/  IABS R17, R4 ;  /* 0x0000000400117213 */ /* 0x000fe20000000000 */
[----:B------:R-:W-:Y:S01]  /*bd90*/  @!P0 IMAD.IADD R9, R9, 0x1, -R15 ;  /* 0x0000000109098824 */ /* 0x000fe200078e0a0f */
[----:B------:R-:W-:Y:S01]  /*bda0*/  ISETP.GE.AND P0, PT, R19, RZ, PT ;  /* 0x000000ff1300720c */ /* 0x000fe20003f06270 */
[----:B------:R-:W-:Y:S01]  /*bdb0*/  IMAD.MOV.U32 R20, RZ, RZ, R12 ;  /* 0x000000ffff147224 */ /* 0x000fe200078e000c */
[----:B------:R-:W-:Y:S01]  /*bdc0*/  IABS R19, R5 ;  /* 0x0000000500137213 */ /* 0x000fe20000000000 */
[----:B0-----:R-:W-:Y:S01]  /*bdd0*/  IMAD.MOV.U32 R0, RZ, RZ, R8 ;  /* 0x000000ffff007224 */ /* 0x001fe200078e0008 */
[----:B------:R-:W-:Y:S01]  /*bde0*/  ISETP.GE.AND P6, PT, R3, RZ, PT ;  /* 0x000000ff0300720c */ /* 0x000fe20003fc6270 */
[----:B------:R-:W-:-:S04]  /*bdf0*/  IMAD.HI.U32 R3, R11, R17, RZ ;  /* 0x000000110b037227 */ /* 0x000fc800078e00ff */
[--C-:B------:R-:W-:Y:S01]  /*be00*/  @!P2 IMAD.IADD R2, R2, 0x1, -R15.reuse ;  /* 0x000000010202a824 */ /* 0x100fe200078e0a0f */
[----:B------:R-:W-:Y:S01]  /*be10*/  ISETP.GE.AND P2, PT, R16, RZ, PT ;  /* 0x000000ff1000720c */ /* 0x000fe20003f46270 */
[----:B------:R-:W-:Y:S02]  /*be20*/  @!P4 IMAD.IADD R13, R13, 0x1, -R15 ;  /* 0x000000010d0dc824 */ /* 0x000fe400078e0a0f */
[----:B------:R-:W-:Y:S01]  /*be30*/  @!P5 IMAD.MOV R20, RZ, RZ, -R20 ;  /* 0x000000ffff14d224 */ /* 0x000fe200078e0a14 */
[C---:B------:R-:W-:Y:S01]  /*be40*/  ISETP.GT.U32.AND P4, PT, R15.reuse, R2, PT ;  /* 0x000000020f00720c */ /* 0x040fe20003f84070 */
[----:B------:R-:W-:Y:S02]  /*be50*/  IMAD.MOV.U32 R16, RZ, RZ, R19 ;  /* 0x000000ffff107224 */ /* 0x000fe400078e0013 */
[----:B------:R-:W-:Y:S01]  /*be60*/  @!P3 IMAD.MOV R0, RZ, RZ, -R0 ;  /* 0x000000ffff00b224 */ /* 0x000fe200078e0a00 */
[----:B------:R-:W-:Y:S01]  /*be70*/  ISETP.GT.U32.AND P3, PT, R15, R13, PT ;  /* 0x0000000d0f00720c */ /* 0x000fe20003f64070 */
[----:B------:R-:W-:Y:S01]  /*be80*/  IMAD.MOV R3, RZ, RZ, -R3 ;  /* 0x000000ffff037224 */ /* 0x000fe200078e0a03 */
[----:B------:R-:W-:Y:S01]  /*be90*/  STL [R1+0x270], R20 ;  /* 0x0002701401007387 */ /* 0x000fe20000100800 */
[----:B------:R-:W-:-:S03]  /*bea0*/  IMAD.HI.U32 R14, R11, R18, RZ ;  /* 0x000000120b0e7227 */ /* 0x000fc600078e00ff */
[----:B------:R0:W-:Y:S01]  /*beb0*/  STL [R1+0x274], R0 ;  /* 0x0002740001007387 */ /* 0x0001e20000100800 */
[----:B------:R-:W-:-:S04]  /*bec0*/  IMAD.HI.U32 R12, R11, R16, RZ ;  /* 0x000000100b0c7227 */ /* 0x000fc800078e00ff */
[C---:B------:R-:W-:Y:S02]  /*bed0*/  IMAD R17, R15.reuse, R3, R17 ;  /* 0x000000030f117224 */ /* 0x040fe400078e0211 */
[----:B------:R-:W-:Y:S02]  /*bee0*/  IMAD.MOV R14, RZ, RZ, -R14 ;  /* 0x000000ffff0e7224 */ /* 0x000fe400078e0a0e */
[----:B------:R-:W-:Y:S02]  /*bef0*/  IMAD.MOV R8, RZ, RZ, -R12 ;  /* 0x000000ffff087224 */ /* 0x000fe400078e0a0c */
[----:B0-----:R-:W-:Y:S02]  /*bf00*/  IMAD.MOV.U32 R0, RZ, RZ, R9 ;  /* 0x000000ffff007224 */ /* 0x001fe400078e0009 */
[C---:B------:R-:W-:Y:S02]  /*bf10*/  IMAD R18, R15.reuse, R14, R18 ;  /* 0x0000000e0f127224 */ /* 0x040fe400078e0212 */
[----:B------:R-:W-:Y:S01]  /*bf20*/  @!P6 IMAD.MOV R0, RZ, RZ, -R0 ;  /* 0x000000ffff00e224 */ /* 0x000fe200078e0a00 */
[C---:B------:R-:W-:Y:S01]  /*bf30*/  ISETP.GT.U32.AND P6, PT, R15.reuse, R17, PT ;  /* 0x000000110f00720c */ /* 0x040fe20003fc4070 */
[C---:B------:R-:W-:Y:S01]  /*bf40*/  IMAD R16, R15.reuse, R8, R16 ;  /* 0x000000080f107224 */ /* 0x040fe200078e0210 */
[----:B------:R-:W-:Y:S01]  /*bf50*/  ISETP.GT.U32.AND P5, PT, R15, R18, PT ;  /* 0x000000120f00720c */ /* 0x000fe20003fa4070 */
[----:B------:R-:W-:-:S02]  /*bf60*/  @!P3 IMAD.IADD R13, R13, 0x1, -R15 ;  /* 0x000000010d0db824 */ /* 0x000fc400078e0a0f */
[----:B------:R-:W-:Y:S01]  /*bf70*/  @!P1 IMAD.MOV R10, RZ, RZ, -R10 ;  /* 0x000000ffff0a9224 */ /* 0x000fe200078e0a0a */
[----:B------:R-:W-:Y:S01]  /*bf80*/  ISETP.GT.U32.AND P3, PT, R15, R16, PT ;  /* 0x000000100f00720c */ /* 0x000fe20003f64070 */
[--C-:B------:R-:W-:Y:S01]  /*bf90*/  @!P4 IMAD.IADD R2, R2, 0x1, -R15.reuse ;  /* 0x000000010202c824 */ /* 0x100fe200078e0a0f */
[----:B------:R-:W-:Y:S01]  /*bfa0*/  ISETP.GE.AND P4, PT, R4, RZ, PT ;  /* 0x000000ff0400720c */ /* 0x000fe20003f86270 */
[C---:B------:R-:W-:Y:S01]  /*bfb0*/  VIADD R4, R7.reuse, 0xce ;  /* 0x000000ce07047836 */ /* 0x040fe20000000000 */
[----:B------:R-:W-:Y:S01]  /*bfc0*/  STL [R1+0x278], R10 ;  /* 0x0002780a01007387 */ /* 0x000fe20000100800 */
[----:B------:R-:W-:Y:S01]  /*bfd0*/  VIADD R3, R7, 0xd0 ;  /* 0x000000d007037836 */ /* 0x000fe20000000000 */
[----:B------:R-:W-:Y:S01]  /*bfe0*/  ISETP.GE.AND P1, PT, R6, RZ, PT ;  /* 0x000000ff0600720c */ /* 0x000fe20003f26270 */
[--C-:B------:R-:W-:Y:S01]  /*bff0*/  @!P6 IMAD.IADD R17, R17, 0x1, -R15.reuse ;  /* 0x000000011111e824 */ /* 0x100fe200078e0a0f */
[----:B------:R0:W-:Y:S01]  /*c000*/  STL [R1+0x27c], R0 ;  /* 0x00027c0001007387 */ /* 0x0001e20000100800 */
[--C-:B------:R-:W-:Y:S01]  /*c010*/  @!P5 IMAD.IADD R18, R18, 0x1, -R15.reuse ;  /* 0x000000011212d824 */ /* 0x100fe200078e0a0f */
[----:B------:R-:W-:Y:S01]  /*c020*/  ISETP.GE.AND P5, PT, R5, RZ, PT ;  /* 0x000000ff0500720c */ /* 0x000fe20003fa6270 */
[----:B------:R-:W-:Y:S01]  /*c030*/  VIADD R8, R7, 0xcc ;  /* 0x000000cc07087836 */ /* 0x000fe20000000000 */
[----:B------:R-:W-:Y:S01]  /*c040*/  IABS R5, R4 ;  /* 0x0000000400057213 */ /* 0x000fe20000000000 */
[----:B------:R-:W-:Y:S01]  /*c050*/  @!P3 IMAD.IADD R16, R16, 0x1, -R15 ;  /* 0x000000011010b824 */ /* 0x000fe200078e0a0f */
[----:B------:R-:W-:Y:S01]  /*c060*/  IABS R12, R3 ;  /* 0x00000003000c7213 */ /* 0x000fe20000000000 */
[----:B------:R-:W-:Y:S01]  /*c070*/  IMAD.MOV.U32 R20, RZ, RZ, R13 ;  /* 0x000000ffff147224 */ /* 0x000fe200078e000d */
[----:B------:R-:W-:Y:S01]  /*c080*/  ISETP.GT.U32.AND P6, PT, R15, R18, PT ;  /* 0x000000120f00720c */ /* 0x000fe20003fc4070 */
[----:B------:R-:W-:Y:S01]  /*c090*/  IMAD.HI.U32 R9, R11, R5, RZ ;  /* 0x000000050b097227 */ /* 0x000fe200078e00ff */
[----:B------:R-:W-:-:S02]  /*c0a0*/  ISETP.GT.U32.AND P3, PT, R15, R16, PT ;  /* 0x000000100f00720c */ /* 0x000fc40003f64070 */
[----:B------:R-:W-:Y:S01]  /*c0b0*/  IABS R14, R8 ;  /* 0x00000008000e7213 */ /* 0x000fe20000000000 */
[----:B0-----:R-:W-:Y:S02]  /*c0c0*/  IMAD.MOV.U32 R0, RZ, RZ, R2 ;  /* 0x000000ffff007224 */ /* 0x001fe400078e0002 */
[----:B------:R-:W-:Y:S02]  /*c0d0*/  IMAD.MOV R9, RZ, RZ, -R9 ;  /* 0x000000ffff097224 */ /* 0x000fe400078e0a09 */
[----:B------:R-:W-:Y:S01]  /*c0e0*/  @!P0 IMAD.MOV R0, RZ, RZ, -R0 ;  /* 0x000000ffff008224 */ /* 0x000fe200078e0a00 */
[----:B------:R-:W-:Y:S01]  /*c0f0*/  ISETP.GT.U32.AND P0, PT, R15, R17, PT ;  /* 0x000000110f00720c */ /* 0x000fe20003f04070 */
[----:B------:R-:W-:-:S03]  /*c100*/  IMAD.HI.U32 R6, R11, R12, RZ ;  /* 0x0000000c0b067227 */ /* 0x000fc600078e00ff */
[----:B------:R0:W-:Y:S01]  /*c110*/  STL [R1+0x280], R0 ;  /* 0x0002800001007387 */ /* 0x0001e20000100800 */
[----:B------:R-:W-:Y:S02]  /*c120*/  IMAD.MOV R6, RZ, RZ, -R6 ;  /* 0x000000ffff067224 */ /* 0x000fe400078e0a06 */
[--C-:B------:R-:W-:Y:S02]  /*c130*/  @!P3 IMAD.IADD R16, R16, 0x1, -R15.reuse ;  /* 0x000000011010b824 */ /* 0x100fe400078e0a0f */
[----:B------:R-:W-:Y:S02]  /*c140*/  IMAD R12, R15, R6, R12 ;  /* 0x000000060f0c7224 */ /* 0x000fe400078e020c */
[--C-:B------:R-:W-:Y:S02]  /*c150*/  @!P6 IMAD.IADD R18, R18, 0x1, -R15.reuse ;  /* 0x000000011212e824 */ /* 0x100fe400078e0a0f */
[----:B------:R-:W-:Y:S01]  /*c160*/  @!P0 IMAD.IADD R17, R17, 0x1, -R15 ;  /* 0x0000000111118824 */ /* 0x000fe200078e0a0f */
[----:B------:R-:W-:Y:S01]  /*c170*/  ISETP.GE.AND P0, PT, R3, RZ, PT ;  /* 0x000000ff0300720c */ /* 0x000fe20003f06270 */
[C---:B------:R-:W-:Y:S01]  /*c180*/  IMAD R3, R15.reuse, R9, R5 ;  /* 0x000000090f037224 */ /* 0x040fe200078e0205 */
[----:B------:R-:W-:Y:S01]  /*c190*/  ISETP.GT.U32.AND P6, PT, R15, R12, PT ;  /* 0x0000000c0f00720c */ /* 0x000fe20003fc4070 */
[----:B------:R-:W-:-:S02]  /*c1a0*/  VIADD R5, R7, 0xc8 ;  /* 0x000000c807057836 */ /* 0x000fc40000000000 */
[----:B0-----:R-:W-:Y:S01]  /*c1b0*/  IMAD.MOV.U32 R0, RZ, RZ, R18 ;  /* 0x000000ffff007224 */ /* 0x001fe200078e0012 */
[----:B------:R-:W-:Y:S01]  /*c1c0*/  ISETP.GT.U32.AND P3, PT, R15, R3, PT ;  /* 0x000000030f00720c */ /* 0x000fe20003f64070 */
[----:B------:R-:W-:Y:S01]  /*c1d0*/  VIADD R2, R7, 0xca ;  /* 0x000000ca07027836 */ /* 0x000fe20000000000 */
[----:B------:R-:W-:Y:S01]  /*c1e0*/  IABS R10, R5 ;  /* 0x00000005000a7213 */ /* 0x000fe20000000000 */
[----:B------:R-:W-:Y:S02]  /*c1f0*/  @!P1 IMAD.MOV R0, RZ, RZ, -R0 ;  /* 0x000000ffff009224 */ /* 0x000fe400078e0a00 */
[----:B------:R-:W-:Y:S01]  /*c200*/  IMAD.HI.U32 R19, R11, R14, RZ ;  /* 0x0000000e0b137227 */ /* 0x000fe200078e00ff */
[----:B------:R-:W-:-:S03]  /*c210*/  IABS R6, R2 ;  /* 0x0000000200067213 */ /* 0x000fc60000000000 */
[----:B------:R-:W-:Y:S01]  /*c220*/  @!P6 IMAD.IADD R12, R12, 0x1, -R15 ;  /* 0x000000010c0ce824 */ /* 0x000fe200078e0a0f */
[----:B------:R-:W-:Y:S01]  /*c230*/  ISETP.GE.AND P6, PT, R4, RZ, PT ;  /* 0x000000ff0400720c */ /* 0x000fe20003fc6270 */
[----:B------:R-:W-:-:S04]  /*c240*/  IMAD.HI.U32 R13, R11, R10, RZ ;  /* 0x0000000a0b0d7227 */ /* 0x000fc800078e00ff */
[----:B------:R-:W-:Y:S02]  /*c250*/  @!P3 IMAD.IADD R3, R3, 0x1, -R15 ;  /* 0x000000010303b824 */ /* 0x000fe400078e0a0f */
[----:B------:R-:W-:Y:S01]  /*c260*/  @!P2 IMAD.MOV R20, RZ, RZ, -R20 ;  /* 0x000000ffff14a224 */ /* 0x000fe200078e0a14 */
[C---:B------:R-:W-:Y:S01]  /*c270*/  ISETP.GT.U32.AND P2, PT, R15.reuse, R12, PT ;  /* 0x0000000c0f00720c */ /* 0x040fe20003f44070 */
[----:B------:R-:W-:Y:S01]  /*c280*/  IMAD.MOV R13, RZ, RZ, -R13 ;  /* 0x000000ffff0d7224 */ /* 0x000fe200078e0a0d */
[----:B------:R-:W-:Y:S01]  /*c290*/  ISETP.GT.U32.AND P1, PT, R15, R3, PT ;  /* 0x000000030f00720c */ /* 0x000fe20003f24070 */
[----:B------:R-:W-:Y:S01]  /*c2a0*/  IMAD.HI.U32 R9, R11, R6, RZ ;  /* 0x000000060b097227 */ /* 0x000fe200078e00ff */
[----:B------:R-:W-:Y:S03]  /*c2b0*/  STL [R1+0x190], R20 ;  /* 0x0001901401007387 */ /* 0x000fe60000100800 */
[----:B------:R-:W-:Y:S01]  /*c2c0*/  IMAD.MOV R19, RZ, RZ, -R19 ;  /* 0x000000ffff137224 */ /* 0x000fe200078e0a13 */
[----:B------:R0:W-:Y:S01]  /*c2d0*/  STL [R1+0x18c], R0 ;  /* 0x00018c0001007387 */ /* 0x0001e20000100800 */
[----:B------:R-:W-:Y:S01]  /*c2e0*/  @!P4 IMAD.MOV R17, RZ, RZ, -R17 ;  /* 0x000000ffff11c224 */ /* 0x000fe200078e0a11 */
[----:B------:R-:W-:Y:S01]  /*c2f0*/  ISETP.GE.AND P4, PT, R8, RZ, PT ;  /* 0x000000ff0800720c */ /* 0x000fe20003f86270 */
[----:B------:R-:W-:-:S02]  /*c300*/  IMAD R8, R15, R13, R10 ;  /* 0x0000000d0f087224 */ /* 0x000fc400078e020a */
[----:B------:R-:W-:Y:S01]  /*c310*/  IMAD.MOV R9, RZ, RZ, -R9 ;  /* 0x000000ffff097224 */ /* 0x000fe200078e0a09 */
[----:B------:R-:W-:Y:S01]  /*c320*/  STL [R1+0x198], R17 ;  /* 0x0001981101007387 */ /* 0x000fe20000100800 */
[----:B------:R-:W-:Y:S02]  /*c330*/  IMAD R14, R15, R19, R14 ;  /* 0x000000130f0e7224 */ /* 0x000fe400078e020e */
[----:B------:R-:W-:Y:S01]  /*c340*/  @!P1 IMAD.IADD R3, R3, 0x1, -R15 ;  /* 0x0000000103039824 */ /* 0x000fe200078e0a0f */
[C---:B------:R-:W-:Y:S01]  /*c350*/  ISETP.GT.U32.AND P1, PT, R15.reuse, R8, PT ;  /* 0x000000080f00720c */ /* 0x040fe20003f24070 */
[----:B0-----:R-:W-:Y:S01]  /*c360*/  IMAD.MOV.U32 R0, RZ, RZ, R16 ;  /* 0x000000ffff007224 */ /* 0x001fe200078e0010 */
[C---:B------:R-:W-:Y:S01]  /*c370*/  ISETP.GT.U32.AND P3, PT, R15.reuse, R14, PT ;  /* 0x0000000e0f00720c */ /* 0x040fe20003f64070 */
[----:B------:R-:W-:Y:S02]  /*c380*/  IMAD R6, R15, R9, R6 ;  /* 0x000000090f067224 */ /* 0x000fe400078e0206 */
[----:B------:R-:W-:-:S02]  /*c390*/  @!P5 IMAD.MOV R0, RZ, RZ, -R0 ;  /* 0x000000ffff00d224 */ /* 0x000fc400078e0a00 */
[--C-:B------:R-:W-:Y:S01]  /*c3a0*/  @!P2 IMAD.IADD R12, R12, 0x1, -R15.reuse ;  /* 0x000000010c0ca824 */ /* 0x100fe200078e0a0f */
[----:B------:R-:W-:Y:S01]  /*c3b0*/  ISETP.GT.U32.AND P5, PT, R15, R6, PT ;  /* 0x000000060f00720c */ /* 0x000fe20003fa4070 */
[C---:B------:R-:W-:Y:S01]  /*c3c0*/  VIADD R4, R7.reuse, 0xc6 ;  /* 0x000000c607047836 */ /* 0x040fe20000000000 */
[----:B------:R0:W-:Y:S01]  /*c3d0*/  STL [R1+0x1c4], R0 ;  /* 0x0001c40001007387 */ /* 0x0001e20000100800 */
[----:B------:R-:W-:Y:S01]  /*c3e0*/  ISETP.GE.AND P2, PT, R2, RZ, PT ;  /* 0x000000ff0200720c */ /* 0x000fe20003f46270 */
[C---:B------:R-:W-:Y:S02]  /*c3f0*/  VIADD R2, R7.reuse, 0xc4 ;  /* 0x000000c407027836 */ /* 0x040fe40000000000 */
[--C-:B------:R-:W-:Y:S01]  /*c400*/  @!P1 IMAD.IADD R8, R8, 0x1, -R15.reuse ;  /* 0x0000000108089824 */ /* 0x100fe200078e0a0f */
[----:B------:R-:W-:Y:S01]  /*c410*/  IABS R9, R4 ;  /* 0x0000000400097213 */ /* 0x000fe20000000000 */
[--C-:B------:R-:W-:Y:S01]  /*c420*/  @!P3 IMAD.IADD R14, R14, 0x1, -R15.reuse ;  /* 0x000000010e0eb824 */ /* 0x100fe200078e0a0f */
[----:B------:R-:W-:Y:S01]  /*c430*/  IABS R13, R2 ;  /* 0x00000002000d7213 */ /* 0x000fe20000000000 */
[----:B------:R-:W-:Y:S01]  /*c440*/  VIADD R19, R7, 0x9c ;  /* 0x0000009c07137836 */ /* 0x000fe20000000000 */
[----:B------:R-:W-:Y:S01]  /*c450*/  ISETP.GT.U32.AND P1, PT, R15, R8, PT ;  /* 0x000000080f00720c */ /* 0x000fe20003f24070 */
[----:B0-----:R-:W-:Y:S01]  /*c460*/  IMAD.MOV.U32 R0, RZ, RZ, R12 ;  /* 0x000000ffff007224 */ /* 0x001fe200078e000c */
[----:B------:R-:W-:Y:S01]  /*c470*/  ISETP.GE.AND P3, PT, R5, RZ, PT ;  /* 0x000000ff0500720c */ /* 0x000fe20003f66270 */
[----:B------:R-:W-:Y:S01]  /*c480*/  @!P5 IMAD.IADD R6, R6, 0x1, -R15 ;  /* 0x000000010606d824 */ /* 0x000fe200078e0a0f */
[----:B------:R-:W-:Y:S01]  /*c490*/  ISETP.GT.U32.AND P5, PT, R15, R14, PT ;  /* 0x0000000e0f00720c */ /* 0x000fe20003fa4070 */
[----:B------:R-:W-:Y:S01]  /*c4a0*/  @!P0 IMAD.MOV R0, RZ, RZ, -R0 ;  /* 0x000000ffff008224 */ /* 0x000fe200078e0a00 */
[----:B------:R-:W-:Y:S01]  /*c4b0*/  IABS R20, R19 ;  /* 0x0000001300147213 */ /* 0x000fe20000000000 */
[----:B------:R-:W-:Y:S01]  /*c4c0*/  IMAD.HI.U32 R10, R11, R9, RZ ;  /* 0x000000090b0a7227 */ /* 0x000fe200078e00ff */
[----:B------:R-:W-:-:S02]  /*c4d0*/  ISETP.GT.U32.AND P0, PT, R15, R6, PT ;  /* 0x000000060f00720c */ /* 0x000fc40003f04070 */
[----:B------:R0:W-:Y:S01]  /*c4e0*/  STL [R1+0x254], R0 ;  /* 0x0002540001007387 */ /* 0x0001e20000100800 */
[----:B------:R-:W-:Y:S02]  /*c4f0*/  IMAD.MOV R10, RZ, RZ, -R10 ;  /* 0x000000ffff0a7224 */ /* 0x000fe400078e0a0a */
[----:B------:R-:W-:Y:S02]  /*c500*/  VIADD R5, R7, 0xc2 ;  /* 0x000000c207057836 */ /* 0x000fe40000000000 */
[C---:B------:R-:W-:Y:S02]  /*c510*/  IMAD R9, R15.reuse, R10, R9 ;  /* 0x0000000a0f097224 */ /* 0x040fe400078e0209 */
[--C-:B------:R-:W-:Y:S01]  /*c520*/  @!P1 IMAD.IADD R8, R8, 0x1, -R15.reuse ;  /* 0x0000000108089824 */ /* 0x100fe200078e0a0f */
[----:B------:R-:W-:Y:S01]  /*c530*/  IABS R12, R5 ;  /* 0x00000005000c7213 */ /* 0x000fe20000000000 */
[----:B------:R-:W-:Y:S01]  /*c540*/  @!P5 IMAD.IADD R14, R14, 0x1, -R15 ;  /* 0x000000010e0ed824 */ /* 0x000fe200078e0a0f */
[----:B------:R-:W-:Y:S01]  /*c550*/  ISETP.GT.U32.AND P5, PT, R15, R9, PT ;  /* 0x000000090f00720c */ /* 0x000fe20003fa4070 */
[----:B0-----:R-:W-:-:S02]  /*c560*/  IMAD.MOV.U32 R0, RZ, RZ, R3 ;  /* 0x000000ffff007224 */ /* 0x001fc400078e0003 */
[----:B------:R-:W-:-:S04]  /*c570*/  IMAD.HI.U32 R3, R11, R13, RZ ;  /* 0x0000000d0b037227 */ /* 0x000fc800078e00ff */
[----:B------:R-:W-:Y:S02]  /*c580*/  IMAD.MOV R3, RZ, RZ, -R3 ;  /* 0x000000ffff037224 */ /* 0x000fe400078e0a03 */
[----:B------:R-:W-:Y:S01]  /*c590*/  @!P6 IMAD.MOV R0, RZ, RZ, -R0 ;  /* 0x000000ffff00e224 */ /* 0x000fe200078e0a00 */
[----:B------:R-:W-:Y:S01]  /*c5a0*/  ISETP.GE.AND P6, PT, R4, RZ, PT ;  /* 0x000000ff0400720c */ /* 0x000fe20003fc6270 */
[----:B------:R-:W-:Y:S02]  /*c5b0*/  IMAD R13, R15, R3, R13 ;  /* 0x000000030f0d7224 */ /* 0x000fe400078e020d */
[----:B------:R-:W-:Y:S01]  /*c5c0*/  VIADD R3, R7, 0xc0 ;  /* 0x000000c007037836 */ /* 0x000fe20000000000 */
[----:B------:R0:W-:Y:S01]  /*c5d0*/  STL [R1+0x25c], R0 ;  /* 0x00025c0001007387 */ /* 0x0001e20000100800 */
[----:B------:R-:W-:Y:S01]  /*c5e0*/  IMAD.HI.U32 R16, R11, R12, RZ ;  /* 0x0000000c0b107227 */ /* 0x000fe200078e00ff */
[----:B------:R-:W-:-:S03]  /*c5f0*/  ISETP.GT.U32.AND P1, PT, R15, R13, PT ;  /* 0x0000000d0f00720c */ /* 0x000fc60003f24070 */
[--C-:B------:R-:W-:Y:S01]  /*c600*/  @!P0 IMAD.IADD R6, R6, 0x1, -R15.reuse ;  /* 0x0000000106068824 */ /* 0x100fe200078e0a0f */
[----:B------:R-:W-:Y:S01]  /*c610*/  ISETP.GE.AND P0, PT, R2, RZ, PT ;  /* 0x000000ff0200720c */ /* 0x000fe20003f06270 */
[----:B------:R-:W-:Y:S01]  /*c620*/  IMAD.MOV R16, RZ, RZ, -R16 ;  /* 0x000000ffff107224 */ /* 0x000fe200078e0a10 */
[----:B------:R-:W-:Y:S01]  /*c630*/  IABS R2, R3 ;  /* 0x0000000300027213 */ /* 0x000fe20000000000 */
[--C-:B------:R-:W-:Y:S01]  /*c640*/  @!P5 IMAD.IADD R9, R9, 0x1, -R15.reuse ;  /* 0x000000010909d824 */ /* 0x100fe200078e0a0f */
[----:B------:R-:W-:Y:S01]  /*c650*/  ISETP.GE.AND P5, PT, R5, RZ, PT ;  /* 0x000000ff0500720c */ /* 0x000fe20003fa6270 */
[----:B0-----:R-:W-:Y:S02]  /*c660*/  IMAD.MOV.U32 R0, RZ, RZ, R14 ;  /* 0x000000ffff007224 */ /* 0x001fe400078e000e */
[----:B------:R-:W-:Y:S02]  /*c670*/  IMAD R12, R15, R16, R12 ;  /* 0x000000100f0c7224 */ /* 0x000fe400078e020c */
[----:B------:R-:W-:-:S02]  /*c680*/  @!P1 IMAD.IADD R13, R13, 0x1, -R15 ;  /* 0x000000010d0d9824 */ /* 0x000fc400078e0a0f */
[----:B------:R-:W-:Y:S02]  /*c690*/  IMAD.MOV.U32 R14, RZ, RZ, R6 ;  /* 0x000000ffff0e7224 */ /* 0x000fe400078e0006 */
[----:B------:R-:W-:Y:S01]  /*c6a0*/  VIADD R4, R7, 0xbe ;  /* 0x000000be07047836 */ /* 0x000fe20000000000 */
[C---:B------:R-:W-:Y:S01]  /*c6b0*/  ISETP.GT.U32.AND P1, PT, R15.reuse, R13, PT ;  /* 0x0000000d0f00720c */ /* 0x040fe20003f24070 */
[----:B------:R-:W-:Y:S01]  /*c6c0*/  @!P4 IMAD.MOV R0, RZ, RZ, -R0 ;  /* 0x000000ffff00c224 */ /* 0x000fe200078e0a00 */
[----:B------:R-:W-:Y:S01]  /*c6d0*/  ISETP.GT.U32.AND P4, PT, R15, R9, PT ;  /* 0x000000090f00720c */ /* 0x000fe20003f84070 */
[----:B------:R-:W-:Y:S01]  /*c6e0*/  IMAD.HI.U32 R5, R11, R2, RZ ;  /* 0x000000020b057227 */ /* 0x000fe200078e00ff */
[----:B------:R-:W-:Y:S02]  /*c6f0*/  IABS R10, R4 ;  /* 0x00000004000a7213 */ /* 0x000fe40000000000 */
[----:B------:R0:W-:Y:S01]  /*c700*/  STL [R1+0x258], R0 ;  /* 0x0002580001007387 */ /* 0x0001e20000100800 */
[----:B------:R-:W-:Y:S01]  /*c710*/  @!P2 IMAD.MOV R14, RZ, RZ, -R14 ;  /* 0x000000ffff0ea224 */ /* 0x000fe200078e0a0e */
[----:B------:R-:W-:Y:S01]  /*c720*/  ISETP.GT.U32.AND P2, PT, R15, R12, PT ;  /* 0x0000000c0f00720c */ /* 0x000fe20003f44070 */
[----:B------:R-:W-:-:S02]  /*c730*/  IMAD.MOV R5, RZ, RZ, -R5 ;  /* 0x000000ffff057224 */ /* 0x000fc400078e0a05 */
[----:B------:R-:W-:Y:S01]  /*c740*/  IMAD.HI.U32 R6, R11, R10, RZ ;  /* 0x0000000a0b067227 */ /* 0x000fe200078e00ff */
[----:B------:R1:W-:Y:S03]  /*c750*/  STL [R1+0x220], R14 ;  /* 0x0002200e01007387 */ /* 0x0003e60000100800 */
[----:B------:R-:W-:Y:S02]  /*c760*/  IMAD R2, R15, R5, R2 ;  /* 0x000000050f027224 */ /* 0x000fe400078e0202 */
[--C-:B------:R-:W-:Y:S02]  /*c770*/  @!P1 IMAD.IADD R13, R13, 0x1, -R15.reuse ;  /* 0x000000010d0d9824 */ /* 0x100fe400078e0a0f */
[----:B------:R-:W-:Y:S01]  /*c780*/  IMAD.MOV R6, RZ, RZ, -R6 ;  /* 0x000000ffff067224 */ /* 0x000fe200078e0a06 */
[----:B------:R-:W-:Y:S01]  /*c790*/  ISETP.GT.U32.AND P1, PT, R15, R2, PT ;  /* 0x000000020f00720c */ /* 0x000fe20003f24070 */
[--C-:B------:R-:W-:Y:S01]  /*c7a0*/  @!P4 IMAD.IADD R9, R9, 0x1, -R15.reuse ;  /* 0x000000010909c824 */ /* 0x100fe200078e0a0f */
[----:B------:R-:W-:Y:S01]  /*c7b0*/  ISETP.GE.AND P4, PT, R4, RZ, PT ;  /* 0x000000ff0400720c */ /* 0x000fe20003f86270 */
[----:B------:R-:W-:-:S02]  /*c7c0*/  @!P2 IMAD.IADD R12, R12, 0x1, -R15 ;  /* 0x000000010c0ca824 */ /* 0x000fc400078e0a0f */
[----:B0-----:R-:W-:Y:S02]  /*c7d0*/  IMAD.MOV.U32 R0, RZ, RZ, R8 ;  /* 0x000000ffff007224 */ /* 0x001fe400078e0008 */
[C---:B------:R-:W-:Y:S01]  /*c7e0*/  IMAD R10, R15.reuse, R6, R10 ;  /* 0x000000060f0a7224 */ /* 0x040fe200078e020a */
[----:B------:R-:W-:Y:S01]  /*c7f0*/  ISETP.GT.U32.AND P2, PT, R15, R12, PT ;  /* 0x0000000c0f00720c */ /* 0x000fe20003f44070 */
[----:B-1----:R-:W-:Y:S02]  /*c800*/  IMAD.MOV.U32 R14, RZ, RZ, R9 ;  /* 0x000000ffff0e7224 */ /* 0x002fe400078e0009 */
[----:B------:R-:W-:Y:S01]  /*c810*/  @!P3 IMAD.MOV R0, RZ, RZ, -R0 ;  /* 0x000000ffff00b224 */ /* 0x000fe200078e0a00 */
[----:B------:R-:W-:Y:S01]  /*c820*/  ISETP.GE.AND P3, PT, R3, RZ, PT ;  /* 0x000000ff0300720c */ /* 0x000fe20003f66270 */
[----:B------:R-:W-:Y:S01]  /*c830*/  @!P6 IMAD.MOV R14, RZ, RZ, -R14 ;  /* 0x000000ffff0ee224 */ /* 0x000fe200078e0a0e */
[----:B------:R-:W-:Y:S01]  /*c840*/  ISETP.GT.U32.AND P6, PT, R15, R10, PT ;  /* 0x0000000a0f00720c */ /* 0x000fe20003fc4070 */
[----:B------:R-:W-:Y:S01]  /*c850*/  @!P1 IMAD.IADD R2, R2, 0x1, -R15 ;  /* 0x0000000102029824 */ /* 0x000fe200078e0a0f */
[----:B------:R0:W-:Y:S01]  /*c860*/  STL [R1+0x23c], R0 ;  /* 0x00023c0001007387 */ /* 0x0001e20000100800 */
[----:B------:R-:W-:-:S02]  /*c870*/  VIADD R8, R7, 0xbc ;  /* 0x000000bc07087836 */ /* 0x000fc40000000000 */
        /* <DEDUP_REMOVED lines=8> */
[----:B0-----:R-:W-:Y:S02]  /*c900*/  IMAD.MOV.U32 R0, RZ, RZ, R13 ;  /* 0x000000ffff007224 */ /* 0x001fe400078e000d */
[----:B------:R-:W-:Y:S01]  /*c910*/  @!P6 IMAD.IADD R10, R10, 0x1, -R15 ;  /* 0x000000010a0ae824 */ /* 0x000fe200078e0a0f */
[----:B------:R-:W-:Y:S01]  /*c920*/  IABS R9, R4 ;  /* 0x0000000400097213 */ /* 0x000fe20000000000 */
[----:B------:R-:W-:Y:S01]  /*c930*/  @!P0 IMAD.MOV R0, RZ, RZ, -R0 ;  /* 0x000000ffff008224 */ /* 0x000fe200078e0a00 */
[----:B------:R-:W-:Y:S01]  /*c940*/  ISETP.GE.AND P0, PT, R8, RZ, PT ;  /* 0x000000ff0800720c */ /* 0x000fe20003f06270 */
[----:B------:R-:W-:Y:S01]  /*c950*/  IMAD.HI.U32 R13, R11, R3, RZ ;  /* 0x000000030b0d7227 */ /* 0x000fe200078e00ff */
[----:B------:R-:W-:-:S02]  /*c960*/  ISETP.GT.U32.AND P6, PT, R15, R10, PT ;  /* 0x0000000a0f00720c */ /* 0x000fc40003fc4070 */
[----:B------:R0:W-:Y:S01]  /*c970*/  STL [R1+0x24c], R0 ;  /* 0x00024c0001007387 */ /* 0x0001e20000100800 */
[----:B------:R-:W-:-:S04]  /*c980*/  IMAD.HI.U32 R6, R11, R5, RZ ;  /* 0x000000050b067227 */ /* 0x000fc800078e00ff */
[----:B------:R-:W-:Y:S02]  /*c990*/  IMAD.MOV R13, RZ, RZ, -R13 ;  /* 0x000000ffff0d7224 */ /* 0x000fe400078e0a0d */
[----:B------:R-:W-:Y:S02]  /*c9a0*/  IMAD.MOV R6, RZ, RZ, -R6 ;  /* 0x000000ffff067224 */ /* 0x000fe400078e0a06 */
[----:B------:R-:W-:Y:S02]  /*c9b0*/  @!P1 IMAD.IADD R2, R2, 0x1, -R15 ;  /* 0x0000000102029824 */ /* 0x000fe400078e0a0f */
[----:B0-----:R-:W-:Y:S02]  /*c9c0*/  IMAD.MOV.U32 R0, RZ, RZ, R12 ;  /* 0x000000ffff007224 */ /* 0x001fe400078e000c */
[C---:B------:R-:W-:Y:S02]  /*c9d0*/  IMAD R3, R15.reuse, R13, R3 ;  /* 0x0000000d0f037224 */ /* 0x040fe400078e0203 */
        /* <DEDUP_REMOVED lines=15> */
[----:B------:R-:W-:Y:S01]  /*cad0*/  VIADD R13, R7, 0xb4 ;  /* 0x000000b4070d7836 */ /* 0x000fe20000000000 */
[----:B------:R-:W-:Y:S01]  /*cae0*/  ISETP.GT.U32.AND P1, PT, R15, R3, PT ;  /* 0x000000030f00720c */ /* 0x000fe20003f24070 */
[C---:B------:R-:W-:Y:S01]  /*caf0*/  VIADD R5, R7.reuse, 0xb2 ;  /* 0x000000b207057836 */ /* 0x040fe20000000000 */
[----:B------:R0:W-:Y:S01]  /*cb00*/  STL [R1+0x248], R0 ;  /* 0x0002480001007387 */ /* 0x0001e20000100800 */
[----:B------:R-:W-:Y:S01]  /*cb10*/  IABS R16, R16 ;  /* 0x0000001000107213 */ /* 0x000fe20000000000 */
[----:B------:R-:W-:Y:S01]  /*cb20*/  VIADD R8, R7, 0xb0 ;  /* 0x000000b007087836 */ /* 0x000fe20000000000 */
[----:B------:R-:W-:Y:S01]  /*cb30*/  IABS R12, R13 ;  /* 0x0000000d000c7213 */ /* 0x000fe20000000000 */
[----:B------:R-:W-:Y:S01]  /*cb40*/  IMAD.HI.U32 R23, R11, R20, RZ ;  /* 0x000000140b177227 */ /* 0x000fe200078e00ff */
[----:B------:R-:W-:-:S02]  /*cb50*/  IABS R6, R5 ;  /* 0x0000000500067213 */ /* 0x000fc40000000000 */
[----:B------:R-:W-:Y:S01]  /*cb60*/  IABS R2, R8 ;  /* 0x0000000800027213 */ /* 0x000fe20000000000 */
[----:B------:R-:W-:-:S04]  /*cb70*/  IMAD.HI.U32 R17, R11, R16, RZ ;  /* 0x000000100b117227 */ /* 0x000fc800078e00ff */
[----:B0-----:R-:W-:Y:S02]  /*cb80*/  IMAD.MOV.U32 R0, RZ, RZ, R10 ;  /* 0x000000ffff007224 */ /* 0x001fe400078e000a */
[----:B------:R-:W-:Y:S02]  /*cb90*/  @!P3 IMAD.IADD R4, R4, 0x1, -R15 ;  /* 0x000000010404b824 */ /* 0x000fe400078e0a0f */
[----:B------:R-:W-:Y:S01]  /*cba0*/  @!P4 IMAD.MOV R0, RZ, RZ, -R0 ;  /* 0x000000ffff00c224 */ /* 0x000fe200078e0a00 */
[C---:B------:R-:W-:Y:S01]  /*cbb0*/  ISETP.GT.U32.AND P4, PT, R15.reuse, R9, PT ;  /* 0x000000090f00720c */ /* 0x040fe20003f84070 */
[----:B------:R-:W-:Y:S01]  /*cbc0*/  IMAD.MOV R17, RZ, RZ, -R17 ;  /* 0x000000ffff117224 */ /* 0x000fe200078e0a11 */
[----:B------:R-:W-:Y:S01]  /*cbd0*/  ISETP.GT.U32.AND P3, PT, R15, R4, PT ;  /* 0x000000040f00720c */ /* 0x000fe20003f64070 */
[----:B------:R-:W-:Y:S01]  /*cbe0*/  @!P1 IMAD.IADD R3, R3, 0x1, -R15 ;  /* 0x0000000103039824 */ /* 0x000fe200078e0a0f */
[----:B------:R-:W-:Y:S01]  /*cbf0*/  ISETP.GE.AND P1, PT, R13, RZ, PT ;  /* 0x000000ff0d00720c */ /* 0x000fe20003f26270 */
[----:B------:R-:W-:Y:S01]  /*cc00*/  IMAD.HI.U32 R14, R11, R12, RZ ;  /* 0x0000000c0b0e7227 */ /* 0x000fe200078e00ff */
[----:B------:R0:W-:Y:S03]  /*cc10*/  STL [R1+0x240], R0 ;  /* 0x0002400001007387 */ /* 0x0001e60000100800 */
[----:B------:R-:W-:-:S02]  /*cc20*/  IMAD R13, R15, R17, R16 ;  /* 0x000000110f0d7224 */ /* 0x000fc400078e0210 */
[----:B------:R-:W-:Y:S02]  /*cc30*/  IMAD.MOV.U32 R18, RZ, RZ, R3 ;  /* 0x000000ffff127224 */ /* 0x000fe400078e0003 */
[--C-:B------:R-:W-:Y:S02]  /*cc40*/  @!P4 IMAD.IADD R9, R9, 0x1, -R15.reuse ;  /* 0x000000010909c824 */ /* 0x100fe400078e0a0f */
[----:B------:R-:W-:Y:S01]  /*cc50*/  @!P3 IMAD.IADD R4, R4, 0x1, -R15 ;  /* 0x000000010404b824 */ /* 0x000fe200078e0a0f */
[C---:B------:R-:W-:Y:S01]  /*cc60*/  ISETP.GT.U32.AND P3, PT, R15.reuse, R13, PT ;  /* 0x0000000d0f00720c */ /* 0x040fe20003f64070 */
[----:B------:R-:W-:Y:S01]  /*cc70*/  IMAD.MOV R14, RZ, RZ, -R14 ;  /* 0x000000ffff0e7224 */ /* 0x000fe200078e0a0e */
[----:B------:R-:W-:Y:S01]  /*cc80*/  ISETP.GT.U32.AND P4, PT, R15, R9, PT ;  /* 0x000000090f00720c */ /* 0x000fe20003f84070 */
[----:B0-----:R-:W-:Y:S02]  /*cc90*/  IMAD.MOV.U32 R0, RZ, RZ, R4 ;  /* 0x000000ffff007224 */ /* 0x001fe400078e0004 */
[----:B------:R-:W-:-:S04]  /*cca0*/  IMAD.HI.U32 R10, R11, R6, RZ ;  /* 0x000000060b0a7227 */ /* 0x000fc800078e00ff */
[----:B------:R-:W-:-:S04]  /*ccb0*/  IMAD.HI.U32 R16, R11, R2, RZ ;  /* 0x000000020b107227 */ /* 0x000fc800078e00ff */
[----:B------:R-:W-:Y:S02]  /*ccc0*/  @!P0 IMAD.MOV R18, RZ, RZ, -R18 ;  /* 0x000000ffff128224 */ /* 0x000fe400078e0a12 */
[C---:B------:R-:W-:Y:S02]  /*ccd0*/  IMAD R12, R15.reuse, R14, R12 ;  /* 0x0000000e0f0c7224 */ /* 0x040fe400078e020c */
[----:B------:R-:W-:Y:S01]  /*cce0*/  @!P2 IMAD.MOV R0, RZ, RZ, -R0 ;  /* 0x000000ffff00a224 */ /* 0x000fe200078e0a00 */
[----:B------:R-:W-:Y:S01]  /*ccf0*/  STL [R1+0x1e0], R18 ;  /* 0x0001e01201007387 */ /* 0x000fe20000100800 */
[----:B------:R-:W-:Y:S01]  /*cd00*/  IMAD.MOV R14, RZ, RZ, -R10 ;  /* 0x000000ffff0e7224 */ /* 0x000fe200078e0a0a */
[----:B------:R-:W-:Y:S01]  /*cd10*/  ISETP.GT.U32.AND P0, PT, R15, R12, PT ;  /* 0x0000000c0f00720c */ /* 0x000fe20003f04070 */
[----:B------:R-:W-:Y:S01]  /*cd20*/  IMAD.MOV R10, RZ, RZ, -R16 ;  /* 0x000000ffff0a7224 */ /* 0x000fe200078e0a10 */
[----:B------:R0:W-:Y:S01]  /*cd30*/  STL [R1+0x1cc], R0 ;  /* 0x0001cc0001007387 */ /* 0x0001e20000100800 */
[----:B------:R-:W-:Y:S01]  /*cd40*/  @!P4 IMAD.IADD R9, R9, 0x1, -R15 ;  /* 0x000000010909c824 */ /* 0x000fe200078e0a0f */
[----:B------:R-:W-:Y:S01]  /*cd50*/  ISETP.GE.AND P2, PT, R5, RZ, PT ;  /* 0x000000ff0500720c */ /* 0x000fe20003f46270 */
[----:B------:R-:W-:-:S02]  /*cd60*/  IMAD R2, R15, R10, R2 ;  /* 0x0000000a0f027224 */ /* 0x000fc400078e0202 */
[----:B------:R-:W-:Y:S02]  /*cd70*/  @!P3 IMAD.IADD R13, R13, 0x1, -R15 ;  /* 0x000000010d0db824 */ /* 0x000fe400078e0a0f */
[----:B------:R-:W-:Y:S02]  /*cd80*/  IMAD R3, R15, R14, R6 ;  /* 0x0000000e0f037224 */ /* 0x000fe400078e0206 */
[----:B------:R-:W-:Y:S01]  /*cd90*/  VIADD R4, R7, 0xae ;  /* 0x000000ae07047836 */ /* 0x000fe20000000000 */
[C---:B------:R-:W-:Y:S01]  /*cda0*/  ISETP.GT.U32.AND P3, PT, R15.reuse, R13, PT ;  /* 0x0000000d0f00720c */ /* 0x040fe20003f64070 */
[----:B0-----:R-:W-:Y:S01]  /*cdb0*/  IMAD.MOV.U32 R0, RZ, RZ, R9 ;  /* 0x000000ffff007224 */ /* 0x001fe200078e0009 */
[----:B------:R-:W-:Y:S01]  /*cdc0*/  ISETP.GT.U32.AND P4, PT, R15, R3, PT ;  /* 0x000000030f00720c */ /* 0x000fe20003f84070 */
[----:B------:R-:W-:Y:S01]  /*cdd0*/  VIADD R5, R7, 0xac ;  /* 0x000000ac07057836 */ /* 0x000fe20000000000 */
[----:B------:R-:W-:Y:S01]  /*cde0*/  IABS R10, R4 ;  /* 0x00000004000a7213 */ /* 0x000fe20000000000 */
        /* <DEDUP_REMOVED lines=9> */
[----:B------:R-:W-:-:S02]  /*ce80*/  IMAD.MOV R14, RZ, RZ, -R14 ;  /* 0x000000ffff0e7224 */ /* 0x000fc400078e0a0e */
[----:B------:R-:W-:-:S04]  /*ce90*/  IMAD.HI.U32 R8, R11, R9, RZ ;  /* 0x000000090b087227 */ /* 0x000fc800078e00ff */
[--C-:B------:R-:W-:Y:S02]  /*cea0*/  @!P5 IMAD.IADD R2, R2, 0x1, -R15.reuse ;  /* 0x000000010202d824 */ /* 0x100fe400078e0a0f */
[--C-:B------:R-:W-:Y:S02]  /*ceb0*/  @!P4 IMAD.IADD R3, R3, 0x1, -R15.reuse ;  /* 0x000000010303c824 */ /* 0x100fe400078e0a0f */
[C---:B------:R-:W-:Y:S01]  /*cec0*/  IMAD R10, R15.reuse, R14, R10 ;  /* 0x0000000e0f0a7224 */ /* 0x040fe200078e020a */
[C---:B------:R-:W-:Y:S01]  /*ced0*/  ISETP.GT.U32.AND P5, PT, R15.reuse, R2, PT ;  /* 0x000000020f00720c */ /* 0x040fe20003fa4070 */
[----:B------:R-:W-:Y:S01]  /*cee0*/  IMAD.MOV R8, RZ, RZ, -R8 ;  /* 0x000000ffff087224 */ /* 0x000fe200078e0a08 */
[C---:B------:R-:W-:Y:S01]  /*cef0*/  ISETP.GT.U32.AND P4, PT, R15.reuse, R3, PT ;  /* 0x000000030f00720c */ /* 0x040fe20003f84070 */
[----:B------:R-:W-:Y:S01]  /*cf00*/  @!P0 IMAD.IADD R12, R12, 0x1, -R15 ;  /* 0x000000010c0c8824 */ /* 0x000fe200078e0a0f */
[C---:B------:R-:W-:Y:S01]  /*cf10*/  ISETP.GT.U32.AND P0, PT, R15.reuse, R10, PT ;  /* 0x0000000a0f00720c */ /* 0x040fe20003f04070 */
[----:B------:R-:W-:-:S02]  /*cf20*/  IMAD R9, R15, R8, R9 ;  /* 0x000000080f097224 */ /* 0x000fc400078e0209 */
[----:B------:R-:W-:Y:S02]  /*cf30*/  IMAD.MOV.U32 R16, RZ, RZ, R13 ;  /* 0x000000ffff107224 */ /* 0x000fe400078e000d */
[----:B0-----:R-:W-:Y:S02]  /*cf40*/  IMAD.MOV.U32 R0, RZ, RZ, R12 ;  /* 0x000000ffff007224 */ /* 0x001fe400078e000c */
[----:B------:R-:W-:Y:S01]  /*cf50*/  @!P6 IMAD.MOV R16, RZ, RZ, -R16 ;  /* 0x000000ffff10e224 */ /* 0x000fe200078e0a10 */
[----:B------:R-:W-:Y:S01]  /*cf60*/  ISETP.GE.AND P6, PT, R4, RZ, PT ;  /* 0x000000ff0400720c */ /* 0x000fe20003fc6270 */
[--C-:B------:R-:W-:Y:S01]  /*cf70*/  @!P5 IMAD.IADD R2, R2, 0x1, -R15.reuse ;  /* 0x000000010202d824 */ /* 0x100fe200078e0a0f */
[----:B------:R-:W-:Y:S01]  /*cf80*/  ISETP.GT.U32.AND P5, PT, R15, R9, PT ;  /* 0x000000090f00720c */ /* 0x000fe20003fa4070 */
[--C-:B------:R-:W-:Y:S01]  /*cf90*/  @!P4 IMAD.IADD R3, R3, 0x1, -R15.reuse ;  /* 0x000000010303c824 */ /* 0x100fe200078e0a0f */
[----:B------:R-:W-:Y:S01]  /*cfa0*/  STL [R1+0x1ac], R16 ;  /* 0x0001ac1001007387 */ /* 0x000fe20000100800 */
[----:B------:R-:W-:-:S02]  /*cfb0*/  @!P0 IMAD.IADD R10, R10, 0x1, -R15 ;  /* 0x000000010a0a8824 */ /* 0x000fc400078e0a0f */
[----:B------:R-:W-:Y:S02]  /*cfc0*/  VIADD R4, R7, 0xa8 ;  /* 0x000000a807047836 */ /* 0x000fe40000000000 */
[----:B------:R-:W-:Y:S01]  /*cfd0*/  @!P1 IMAD.MOV R0, RZ, RZ, -R0 ;  /* 0x000000ffff009224 */ /* 0x000fe200078e0a00 */
[----:B------:R-:W-:Y:S01]  /*cfe0*/  ISETP.GE.AND P1, PT, R5, RZ, PT ;  /* 0x000000ff0500720c */ /* 0x000fe20003f26270 */
[----:B------:R-:W-:Y:S01]  /*cff0*/  VIADD R6, R7, 0xaa ;  /* 0x000000aa07067836 */ /* 0x000fe20000000000 */
[----:B------:R-:W-:Y:S01]  /*d000*/  ISETP.GT.U32.AND P0, PT, R15, R10, PT ;  /* 0x0000000a0f00720c */ /* 0x000fe20003f04070 */
[----:B------:R-:W-:Y:S01]  /*d010*/  IMAD.MOV.U32 R12, RZ, RZ, R3 ;  /* 0x000000ffff0c7224 */ /* 0x000fe200078e0003 */
[----:B------:R-:W-:Y:S01]  /*d020*/  IABS R5, R4 ;  /* 0x0000000400057213 */ /* 0x000fe20000000000 */
[----:B------:R-:W-:Y:S01]  /*d030*/  VIADD R3, R7, 0xa6 ;  /* 0x000000a607037836 */ /* 0x000fe20000000000 */
[----:B------:R0:W-:Y:S01]  /*d040*/  STL [R1+0x1b0], R0 ;  /* 0x0001b00001007387 */ /* 0x0001e20000100800 */
[----:B------:R-:W-:Y:S01]  /*d050*/  @!P5 IMAD.IADD R9, R9, 0x1, -R15 ;  /* 0x000000010909d824 */ /* 0x000fe200078e0a0f */
[----:B------:R-:W-:Y:S01]  /*d060*/  IABS R17, R6 ;  /* 0x0000000600117213 */ /* 0x000fe20000000000 */
[----:B------:R-:W-:Y:S01]  /*d070*/  IMAD.HI.U32 R8, R11, R5, RZ ;  /* 0x000000050b087227 */ /* 0x000fe200078e00ff */
[----:B------:R-:W-:-:S02]  /*d080*/  IABS R14, R3 ;  /* 0x00000003000e7213 */ /* 0x000fc40000000000 */
[----:B------:R-:W-:Y:S01]  /*d090*/  ISETP.GT.U32.AND P5, PT, R15, R9, PT ;  /* 0x000000090f00720c */ /* 0x000fe20003fa4070 */
[----:B------:R-:W-:Y:S01]  /*d0a0*/  IMAD.HI.U32 R13, R11, R17, RZ ;  /* 0x000000110b0d7227 */ /* 0x000fe200078e00ff */
[----:B------:R-:W-:-:S03]  /*d0b0*/  ISETP.GE.AND P4, PT, R6, RZ, PT ;  /* 0x000000ff0600720c */ /* 0x000fc60003f86270 */
[----:B0-----:R-:W-:Y:S02]  /*d0c0*/  IMAD.MOV.U32 R0, RZ, RZ, R2 ;  /* 0x000000ffff007224 */ /* 0x001fe400078e0002 */
[----:B------:R-:W-:Y:S02]  /*d0d0*/  IMAD.MOV R8, RZ, RZ, -R8 ;  /* 0x000000ffff087224 */ /* 0x000fe400078e0a08 */
[----:B------:R-:W-:Y:S01]  /*d0e0*/  @!P3 IMAD.MOV R0, RZ, RZ, -R0 ;  /* 0x000000ffff00b224 */ /* 0x000fe200078e0a00 */
[----:B------:R-:W-:Y:S01]  /*d0f0*/  ISETP.GE.AND P3, PT, R3, RZ, PT ;  /* 0x000000ff0300720c */ /* 0x000fe20003f66270 */
[----:B------:R-:W-:-:S04]  /*d100*/  IMAD.HI.U32 R3, R11, R14, RZ ;  /* 0x0000000e0b037227 */ /* 0x000fc800078e00ff */
[----:B------:R-:W-:Y:S02]  /*d110*/  IMAD.MOV R13, RZ, RZ, -R13 ;  /* 0x000000ffff0d7224 */ /* 0x000fe400078e0a0d */
[----:B------:R-:W-:Y:S02]  /*d120*/  @!P0 IMAD.IADD R10, R10, 0x1, -R15 ;  /* 0x000000010a0a8824 */ /* 0x000fe400078e0a0f */
[----:B------:R-:W-:Y:S02]  /*d130*/  IMAD.MOV R3, RZ, RZ, -R3 ;  /* 0x000000ffff037224 */ /* 0x000fe400078e0a03 */
[C---:B------:R-:W-:Y:S02]  /*d140*/  IMAD R5, R15.reuse, R8, R5 ;  /* 0x000000080f057224 */ /* 0x040fe400078e0205 */
[C---:B------:R-:W-:Y:S02]  /*d150*/  IMAD R17, R15.reuse, R13, R17 ;  /* 0x0000000d0f117224 */ /* 0x040fe400078e0211 */
[----:B------:R-:W-:-:S02]  /*d160*/  IMAD R14, R15, R3, R14 ;  /* 0x000000030f0e7224 */ /* 0x000fc400078e020e */
[----:B------:R-:W-:Y:S01]  /*d170*/  @!P5 IMAD.IADD R9, R9, 0x1, -R15 ;  /* 0x000000010909d824 */ /* 0x000fe200078e0a0f */
[C---:B------:R-:W-:Y:S01]  /*d180*/  ISETP.GT.U32.AND P5, PT, R15.reuse, R5, PT ;  /* 0x000000050f00720c */ /* 0x040fe20003fa4070 */
[----:B------:R-:W-:Y:S01]  /*d190*/  IMAD.MOV.U32 R13, RZ, RZ, R10 ;  /* 0x000000ffff0d7224 */ /* 0x000fe200078e000a */
[C---:B------:R-:W-:Y:S01]  /*d1a0*/  ISETP.GT.U32.AND P0, PT, R15.reuse, R17, PT ;  /* 0x000000110f00720c */ /* 0x040fe20003f04070 */
[----:B------:R-:W-:Y:S01]  /*d1b0*/  @!P2 IMAD.MOV R12, RZ, RZ, -R12 ;  /* 0x000000ffff0ca224 */ /* 0x000fe200078e0a0c */
[----:B------:R-:W-:Y:S01]  /*d1c0*/  ISETP.GE.AND P2, PT, R4, RZ, PT ;  /* 0x000000ff0400720c */ /* 0x000fe20003f46270 */
[----:B------:R-:W-:Y:S01]  /*d1d0*/  @!P6 IMAD.MOV R13, RZ, RZ, -R13 ;  /* 0x000000ffff0de224 */ /* 0x000fe200078e0a0d */
[----:B------:R-:W-:Y:S01]  /*d1e0*/  ISETP.GT.U32.AND P6, PT, R15, R14, PT ;  /* 0x0000000e0f00720c */ /* 0x000fe20003fc4070 */
[C---:B------:R-:W-:Y:S01]  /*d1f0*/  VIADD R6, R7.reuse, 0xa2 ;  /* 0x000000a207067836 */ /* 0x040fe20000000000 */
[----:B------:R0:W-:Y:S01]  /*d200*/  STL [R1+0x1bc], R12 ;  /* 0x0001bc0c01007387 */ /* 0x0001e20000100800 */
[----:B------:R-:W-:-:S02]  /*d210*/  VIADD R2, R7, 0xa4 ;  /* 0x000000a407027836 */ /* 0x000fc40000000000 */
[----:B------:R-:W-:Y:S01]  /*d220*/  VIADD R16, R7, 0xa0 ;  /* 0x000000a007107836 */ /* 0x000fe20000000000 */
[----:B------:R1:W-:Y:S01]  /*d230*/  STL [R1+0x1c0], R0 ;  /* 0x0001c00001007387 */ /* 0x0003e20000100800 */
[--C-:B------:R-:W-:Y:S01]  /*d240*/  @!P5 IMAD.IADD R5, R5, 0x1, -R15.reuse ;  /* 0x000000010505d824 */ /* 0x100fe200078e0a0f */
[----:B------:R-:W-:Y:S01]  /*d250*/  IABS R4, R2 ;  /* 0x0000000200047213 */ /* 0x000fe20000000000 */
[--C-:B------:R-:W-:Y:S01]  /*d260*/  @!P0 IMAD.IADD R17, R17, 0x1, -R15.reuse ;  /* 0x0000000111118824 */ /* 0x100fe200078e0a0f */
[----:B------:R2:W-:Y:S01]  /*d270*/  STL [R1+0x1b4], R13 ;  /* 0x0001b40d01007387 */ /* 0x0005e20000100800 */
[----:B------:R-:W-:Y:S01]  /*d280*/  VIADD R10, R7, 0x98 ;  /* 0x00000098070a7836 */ /* 0x000fe20000000000 */
[----:B0-----:R-:W-:Y:S01]  /*d290*/  IABS R12, R6 ;  /* 0x00000006000c7213 */ /* 0x001fe20000000000 */
[----:B------:R-:W-:Y:S01]  /*d2a0*/  @!P6 IMAD.IADD R14, R14, 0x1, -R15 ;  /* 0x000000010e0ee824 */ /* 0x000fe200078e0a0f */
[----:B------:R-:W-:Y:S01]  /*d2b0*/  ISETP.GT.U32.AND P5, PT, R15, R5, PT ;  /* 0x000000050f00720c */ /* 0x000fe20003fa4070 */
[----:B------:R-:W-:Y:S01]  /*d2c0*/  IMAD.HI.U32 R8, R11, R4, RZ ;  /* 0x000000040b087227 */ /* 0x000fe200078e00ff */
[----:B------:R-:W-:-:S02]  /*d2d0*/  ISETP.GT.U32.AND P0, PT, R15, R17, PT ;  /* 0x000000110f00720c */ /* 0x000fc40003f04070 */
[----:B------:R-:W-:Y:S01]  /*d2e0*/  ISETP.GT.U32.AND P6, PT, R15, R14, PT ;  /* 0x0000000e0f00720c */ /* 0x000fe20003fc4070 */
[----:B------:R-:W-:-:S04]  /*d2f0*/  IMAD.HI.U32 R3, R11, R12, RZ ;  /* 0x0000000c0b037227 */ /* 0x000fc800078e00ff */
[----:B-1----:R-:W-:Y:S01]  /*d300*/  IMAD.MOV.U32 R0, RZ, RZ, R9 ;  /* 0x000000ffff007224 */ /* 0x002fe200078e0009 */
[----:B------:R-:W-:Y:S01]  /*d310*/  IABS R9, R10 ;  /* 0x0000000a00097213 */ /* 0x000fe20000000000 */
[----:B------:R-:W-:Y:S02]  /*d320*/  IMAD.MOV R3, RZ, RZ, -R3 ;  /* 0x000000ffff037224 */ /* 0x000fe400078e0a03 */
[----:B------:R-:W-:Y:S02]  /*d330*/  IMAD.MOV R8, RZ, RZ, -R8 ;  /* 0x000000ffff087224 */ /* 0x000fe400078e0a08 */
[----:B------:R-:W-:Y:S01]  /*d340*/  @!P1 IMAD.MOV R0, RZ, RZ, -R0 ;  /* 0x000000ffff009224 */ /* 0x000fe200078e0a00 */
[----:B------:R-:W-:Y:S01]  /*d350*/  ISETP.GE.AND P1, PT, R2, RZ, PT ;  /* 0x000000ff0200720c */ /* 0x000fe20003f26270 */
[C---:B------:R-:W-:Y:S02]  /*d360*/  IMAD R12, R15.reuse, R3, R12 ;  /* 0x000000030f0c7224 */ /* 0x040fe400078e020c */
[----:B------:R-:W-:Y:S01]  /*d370*/  IMAD R2, R15, R8, R4 ;  /* 0x000000080f027224 */ /* 0x000fe200078e0204 */
[----:B------:R-:W-:Y:S01]  /*d380*/  IABS R8, R16 ;  /* 0x0000001000087213 */ /* 0x000fe20000000000 */
[----:B------:R-:W-:Y:S01]  /*d390*/  VIADD R3, R7, 0x9e ;  /* 0x0000009e07037836 */ /* 0x000fe20000000000 */
[----:B------:R0:W-:Y:S01]  /*d3a0*/  STL [R1+0x1b8], R0 ;  /* 0x0001b80001007387 */ /* 0x0001e20000100800 */
[----:B------:R-:W-:Y:S01]  /*d3b0*/  @!P5 IMAD.IADD R5, R5, 0x1, -R15 ;  /* 0x000000010505d824 */ /* 0x000fe200078e0a0f */
[----:B------:R-:W-:Y:S01]  /*d3c0*/  ISETP.GT.U32.AND P5, PT, R15, R2, PT ;  /* 0x000000020f00720c */ /* 0x000fe20003fa4070 */
[----:B--2---:R-:W-:Y:S01]  /*d3d0*/  IMAD.HI.U32 R13, R11, R8, RZ ;  /* 0x000000080b0d7227 */ /* 0x004fe200078e00ff */
[----:B------:R-:W-:-:S03]  /*d3e0*/  IABS R22, R3 ;  /* 0x0000000300167213 */ /* 0x000fc60000000000 */
[----:B------:R-:W-:Y:S01]  /*d3f0*/  @!P6 IMAD.IADD R14, R14, 0x1, -R15 ;  /* 0x000000010e0ee824 */ /* 0x000fe200078e0a0f */
[----:B------:R-:W-:Y:S01]  /*d400*/  ISETP.GT.U32.AND P6, PT, R15, R12, PT ;  /* 0x0000000c0f00720c */ /* 0x000fe20003fc4070 */
[----:B------:R-:W-:Y:S02]  /*d410*/  IMAD.MOV R13, RZ, RZ, -R13 ;  /* 0x000000ffff0d7224 */ /* 0x000fe400078e0a0d */
[----:B------:R-:W-:-:S04]  /*d420*/  IMAD.HI.U32 R21, R11, R22, RZ ;  /* 0x000000160b157227 */ /* 0x000fc800078e00ff */
[----:B------:R-:W-:Y:S02]  /*d430*/  IMAD R8, R15, R13, R8 ;  /* 0x0000000d0f087224 */ /* 0x000fe400078e0208 */
[----:B------:R-:W-:Y:S02]  /*d440*/  IMAD.MOV R21, RZ, RZ, -R21 ;  /* 0x000000ffff157224 */ /* 0x000fe400078e0a15 */
[--C-:B------:R-:W-:Y:S01]  /*d450*/  @!P0 IMAD.IADD R17, R17, 0x1, -R15.reuse ;  /* 0x0000000111118824 */ /* 0x100fe200078e0a0f */
[----:B------:R-:W-:Y:S01]  /*d460*/  ISETP.GE.AND P0, PT, R6, RZ, PT ;  /* 0x000000ff0600720c */ /* 0x000fe20003f06270 */
[----:B------:R-:W-:Y:S01]  /*d470*/  @!P5 IMAD.IADD R2, R2, 0x1, -R15 ;  /* 0x000000010202d824 */ /* 0x000fe200078e0a0f */
[C---:B------:R-:W-:Y:S01]  /*d480*/  ISETP.GT.U32.AND P5, PT, R15.reuse, R8, PT ;  /* 0x000000080f00720c */ /* 0x040fe20003fa4070 */
[----:B------:R-:W-:Y:S02]  /*d490*/  IMAD R21, R15, R21, R22 ;  /* 0x000000150f157224 */ /* 0x000fe400078e0216 */
[----:B0-----:R-:W-:-:S02]  /*d4a0*/  IMAD.MOV.U32 R0, RZ, RZ, R17 ;  /* 0x000000ffff007224 */ /* 0x001fc400078e0011 */
[----:B------:R-:W-:Y:S01]  /*d4b0*/  @!P6 IMAD.IADD R12, R12, 0x1, -R15 ;  /* 0x000000010c0ce824 */ /* 0x000fe200078e0a0f */
[----:B------:R-:W-:Y:S01]  /*d4c0*/  ISETP.GT.U32.AND P6, PT, R15, R21, PT ;  /* 0x000000150f00720c */ /* 0x000fe20003fc4070 */
[----:B------:R-:W-:Y:S02]  /*d4d0*/  VIADD R4, R7, 0x9a ;  /* 0x0000009a07047836 */ /* 0x000fe40000000000 */
[----:B------:R-:W-:Y:S01]  /*d4e0*/  @!P4 IMAD.MOV R0, RZ, RZ, -R0 ;  /* 0x000000ffff00c224 */ /* 0x000fe200078e0a00 */
[----:B------:R-:W-:Y:S01]  /*d4f0*/  ISETP.GT.U32.AND P4, PT, R15, R2, PT ;  /* 0x000000020f00720c */ /* 0x000fe20003f84070 */
[----:B------:R-:W-:Y:S01]  /*d500*/  IMAD.MOV R23, RZ, RZ, -R23 ;  /* 0x000000ffff177224 */ /* 0x000fe200078e0a17 */
[----:B------:R-:W-:Y:S01]  /*d510*/  IABS R6, R4 ;  /* 0x0000000400067213 */ /* 0x000fe20000000000 */
[----:B------:R-:W-:Y:S01]  /*d520*/  @!P5 IMAD.IADD R8, R8, 0x1, -R15 ;  /* 0x000000010808d824 */ /* 0x000fe200078e0a0f */
[----:B------:R0:W-:Y:S01]  /*d530*/  STL [R1+0x1a8], R0 ;  /* 0x0001a80001007387 */ /* 0x0001e20000100800 */
[----:B------:R-:W-:Y:S01]  /*d540*/  IMAD.HI.U32 R13, R11, R9, RZ ;  /* 0x000000090b0d7227 */ /* 0x000fe200078e00ff */
[----:B------:R-:W-:-:S03]  /*d550*/  ISETP.GT.U32.AND P5, PT, R15, R12, PT ;  /* 0x0000000c0f00720c */ /* 0x000fc60003fa4070 */
[----:B------:R-:W-:-:S04]  /*d560*/  IMAD.HI.U32 R18, R11, R6, RZ ;  /* 0x000000060b127227 */ /* 0x000fc800078e00ff */
[----:B------:R-:W-:Y:S01]  /*d570*/  @!P6 IMAD.IADD R21, R21, 0x1, -R15 ;  /* 0x000000011515e824 */ /* 0x000fe200078e0a0f */
[C---:B------:R-:W-:Y:S01]  /*d580*/  ISETP.GT.U32.AND P6, PT, R15.reuse, R8, PT ;  /* 0x000000080f00720c */ /* 0x040fe20003fc4070 */
[----:B0-----:R-:W-:Y:S02]  /*d590*/  IMAD.MOV.U32 R0, RZ, RZ, R5 ;  /* 0x000000ffff007224 */ /* 0x001fe400078e0005 */
[----:B------:R-:W-:Y:S02]  /*d5a0*/  IMAD.MOV R18, RZ, RZ, -R18 ;  /* 0x000000ffff127224 */ /* 0x000fe400078e0a12 */
[----:B------:R-:W-:Y:S01]  /*d5b0*/  @!P2 IMAD.MOV R0, RZ, RZ, -R0 ;  /* 0x000000ffff00a224 */ /* 0x000fe200078e0a00 */
[C---:B------:R-:W-:Y:S01]  /*d5c0*/  ISETP.GT.U32.AND P2, PT, R15.reuse, R21, PT ;  /* 0x000000150f00720c */ /* 0x040fe20003f44070 */
[C---:B------:R-:W-:Y:S02]  /*d5d0*/  IMAD R20, R15.reuse, R23, R20 ;  /* 0x000000170f147224 */ /* 0x040fe400078e0214 */
[----:B------:R-:W-:Y:S01]  /*d5e0*/  IMAD.MOV R13, RZ, RZ, -R13 ;  /* 0x000000ffff0d7224 */ /* 0x000fe200078e0a0d */
[----:B------:R0:W-:Y:S01]  /*d5f0*/  STL [R1+0x1a4], R0 ;  /* 0x0001a40001007387 */ /* 0x0001e20000100800 */
[----:B------:R-:W-:-:S02]  /*d600*/  IMAD R6, R15, R18, R6 ;  /* 0x000000120f067224 */ /* 0x000fc400078e0206 */
[C---:B------:R-:W-:Y:S02]  /*d610*/  IMAD R9, R15.reuse, R13, R9 ;  /* 0x0000000d0f097224 */ /* 0x040fe400078e0209 */
[--C-:B------:R-:W-:Y:S01]  /*d620*/  @!P4 IMAD.IADD R2, R2, 0x1, -R15.reuse ;  /* 0x000000010202c824 */ /* 0x100fe200078e0a0f */
[C---:B------:R-:W-:Y:S01]  /*d630*/  ISETP.GT.U32.AND P4, PT, R15.reuse, R6, PT ;  /* 0x000000060f00720c */ /* 0x040fe20003f84070 */
[--C-:B------:R-:W-:Y:S01]  /*d640*/  @!P6 IMAD.IADD R8, R8, 0x1, -R15.reuse ;  /* 0x000000010808e824 */ /* 0x100fe200078e0a0f */
[----:B------:R-:W-:Y:S01]  /*d650*/  ISETP.GT.U32.AND P6, PT, R15, R9, PT ;  /* 0x000000090f00720c */ /* 0x000fe20003fc4070 */
[----:B------:R-:W-:Y:S02]  /*d660*/  VIADD R18, R7, 0x96 ;  /* 0x0000009607127836 */ /* 0x000fe40000000000 */
[----:B0-----:R-:W-:Y:S02]  /*d670*/  IMAD.MOV.U32 R0, RZ, RZ, R14 ;  /* 0x000000ffff007224 */ /* 0x001fe400078e000e */
[--C-:B------:R-:W-:Y:S01]  /*d680*/  @!P5 IMAD.IADD R12, R12, 0x1, -R15.reuse ;  /* 0x000000010c0cd824 */ /* 0x100fe200078e0a0f */
[----:B------:R-:W-:Y:S01]  /*d690*/  IABS R17, R18 ;  /* 0x0000001200117213 */ /* 0x000fe20000000000 */
[----:B------:R-:W-:Y:S01]  /*d6a0*/  @!P3 IMAD.MOV R0, RZ, RZ, -R0 ;  /* 0x000000ffff00b224 */ /* 0x000fe200078e0a00 */
[----:B------:R-:W-:Y:S01]  /*d6b0*/  ISETP.GT.U32.AND P3, PT, R15, R20, PT ;  /* 0x000000140f00720c */ /* 0x000fe20003f64070 */
[----:B------:R-:W-:Y:S01]  /*d6c0*/  VIADD R13, R7, 0x94 ;  /* 0x00000094070d7836 */ /* 0x000fe20000000000 */
[----:B------:R-:W-:Y:S01]  /*d6d0*/  ISETP.GE.AND P5, PT, R16, RZ, PT ;  /* 0x000000ff1000720c */ /* 0x000fe20003fa6270 */
[----:B------:R-:W-:Y:S01]  /*d6e0*/  IMAD.MOV.U32 R22, RZ, RZ, R2 ;  /* 0x000000ffff167224 */ /* 0x000fe200078e0002 */
[----:B------:R0:W-:Y:S01]  /*d6f0*/  STL [R1+0x1a0], R0 ;  /* 0x0001a00001007387 */ /* 0x0001e20000100800 */
[--C-:B------:R-:W-:Y:S01]  /*d700*/  @!P4 IMAD.IADD R6, R6, 0x1, -R15.reuse ;  /* 0x000000010606c824 */ /* 0x100fe200078e0a0f */
[----:B------:R-:W-:Y:S01]  /*d710*/  IABS R5, R13 ;  /* 0x0000000d00057213 */ /* 0x000fe20000000000 */
[--C-:B------:R-:W-:Y:S01]  /*d720*/  @!P2 IMAD.IADD R21, R21, 0x1, -R15.reuse ;  /* 0x000000011515a824 */ /* 0x100fe200078e0a0f */
[----:B------:R-:W-:Y:S01]  /*d730*/  ISETP.GE.AND P2, PT, R3, RZ, PT ;  /* 0x000000ff0300720c */ /* 0x000fe20003f46270 */
[----:B------:R-:W-:Y:S01]  /*d740*/  @!P1 IMAD.MOV R22, RZ, RZ, -R22 ;  /* 0x000000ffff169224 */ /* 0x000fe200078e0a16 */
[----:B------:R-:W-:Y:S01]  /*d750*/  ISETP.GE.AND P4, PT, R4, RZ, PT ;  /* 0x000000ff0400720c */ /* 0x000fe20003f86270 */
[--C-:B------:R-:W-:Y:S01]  /*d760*/  @!P6 IMAD.IADD R9, R9, 0x1, -R15.reuse ;  /* 0x000000010909e824 */ /* 0x100fe200078e0a0f */
[----:B------:R-:W-:Y:S01]  /*d770*/  ISETP.GT.U32.AND P6, PT, R15, R6, PT ;  /* 0x000000060f00720c */ /* 0x000fe20003fc4070 */
[----:B------:R-:W-:Y:S01]  /*d780*/  @!P3 IMAD.IADD R20, R20, 0x1, -R15 ;  /* 0x000000011414b824 */ /* 0x000fe200078e0a0f */
[----:B------:R-:W-:Y:S01]  /*d790*/  STL [R1+0x188], R22 ;  /* 0x0001881601007387 */ /* 0x000fe20000100800 */
[----:B0-----:R-:W-:Y:S01]  /*d7a0*/  IMAD.MOV.U32 R0, RZ, RZ, R12 ;  /* 0x000000ffff007224 */ /* 0x001fe200078e000c */
[----:B------:R-:W-:Y:S01]  /*d7b0*/  ISETP.GE.AND P3, PT, R19, RZ, PT ;  /* 0x000000ff1300720c */ /* 0x000fe20003f66270 */
[----:B------:R-:W-:Y:S01]  /*d7c0*/  IMAD.HI.U32 R16, R11, R17, RZ ;  /* 0x000000110b107227 */ /* 0x000fe200078e00ff */
[----:B------:R-:W-:-:S03]  /*d7d0*/  ISETP.GT.U32.AND P1, PT, R15, R20, PT ;  /* 0x000000140f00720c */ /* 0x000fc60003f24070 */
[----:B------:R-:W-:Y:S01]  /*d7e0*/  @!P0 IMAD.MOV R0, RZ, RZ, -R0 ;  /* 0x000000ffff008224 */ /* 0x000fe200078e0a00 */
[----:B------:R-:W-:Y:S01]  /*d7f0*/  ISETP.GT.U32.AND P0, PT, R15, R9, PT ;  /* 0x000000090f00720c */ /* 0x000fe20003f04070 */
[----:B------:R-:W-:-:S03]  /*d800*/  IMAD.HI.U32 R14, R11, R5, RZ ;  /* 0x000000050b0e7227 */ /* 0x000fc600078e00ff */
[----:B------:R0:W-:Y:S01]  /*d810*/  STL [R1+0x164], R0 ;  /* 0x0001640001007387 */ /* 0x0001e20000100800 */
[----:B------:R-:W-:Y:S02]  /*d820*/  IMAD.MOV R16, RZ, RZ, -R16 ;  /* 0x000000ffff107224 */ /* 0x000fe400078e0a10 */
[----:B------:R-:W-:Y:S02]  /*d830*/  IMAD.MOV R14, RZ, RZ, -R14 ;  /* 0x000000ffff0e7224 */ /* 0x000fe400078e0a0e */
[----:B------:R-:W-:Y:S02]  /*d840*/  IMAD R4, R15, R16, R17 ;  /* 0x000000100f047224 */ /* 0x000fe400078e0211 */
[----:B------:R-:W-:Y:S02]  /*d850*/  @!P5 IMAD.MOV R8, RZ, RZ, -R8 ;  /* 0x000000ffff08d224 */ /* 0x000fe400078e0a08 */
[----:B------:R-:W-:Y:S01]  /*d860*/  VIADD R2, R7, 0x92 ;  /* 0x0000009207027836 */ /* 0x000fe20000000000 */
[C---:B------:R-:W-:Y:S01]  /*d870*/  ISETP.GT.U32.AND P5, PT, R15.reuse, R4, PT ;  /* 0x000000040f00720c */ /* 0x040fe20003fa4070 */
[----:B0-----:R-:W-:Y:S01]  /*d880*/  IMAD.MOV.U32 R0, RZ, RZ, R21 ;  /* 0x000000ffff007224 */ /* 0x001fe200078e0015 */
[----:B------:R0:W-:Y:S01]  /*d890*/  STL [R1+0x15c], R8 ;  /* 0x00015c0801007387 */ /* 0x0001e20000100800 */
[----:B------:R-:W-:-:S02]  /*d8a0*/  IMAD R3, R15, R14, R5 ;  /* 0x0000000e0f037224 */ /* 0x000fc400078e0205 */
[----:B------:R-:W-:Y:S01]  /*d8b0*/  @!P2 IMAD.MOV R0, RZ, RZ, -R0 ;  /* 0x000000ffff00a224 */ /* 0x000fe200078e0a00 */
[----:B------:R-:W-:Y:S01]  /*d8c0*/  ISETP.GE.AND P2, PT, R10, RZ, PT ;  /* 0x000000ff0a00720c */ /* 0x000fe20003f46270 */
[--C-:B------:R-:W-:Y:S01]  /*d8d0*/  @!P1 IMAD.IADD R20, R20, 0x1, -R15.reuse ;  /* 0x0000000114149824 */ /* 0x100fe200078e0a0f */
[----:B------:R-:W-:Y:S01]  /*d8e0*/  ISETP.GT.U32.AND P1, PT, R15, R3, PT ;  /* 0x000000030f00720c */ /* 0x000fe20003f24070 */
[--C-:B------:R-:W-:Y:S01]  /*d8f0*/  @!P6 IMAD.IADD R6, R6, 0x1, -R15.reuse ;  /* 0x000000010606e824 */ /* 0x100fe200078e0a0f */
[----:B------:R1:W-:Y:S01]  /*d900*/  STL [R1+0x158], R0 ;  /* 0x0001580001007387 */ /* 0x0003e20000100800 */
[----:B------:R-:W-:Y:S01]  /*d910*/  IMAD.MOV.U32 R12, RZ, RZ, R20 ;  /* 0x000000ffff0c7224 */ /* 0x000fe200078e0014 */
[----:B0-----:R-:W-:Y:S01]  /*d920*/  IABS R8, R2 ;  /* 0x0000000200087213 */ /* 0x001fe20000000000 */
[----:B------:R-:W-:Y:S01]  /*d930*/  @!P0 IMAD.IADD R9, R9, 0x1, -R15 ;  /* 0x0000000109098824 */ /* 0x000fe200078e0a0f */
[----:B------:R-:W-:Y:S01]  /*d940*/  ISETP.GE.AND P0, PT, R13, RZ, PT ;  /* 0x000000ff0d00720c */ /* 0x000fe20003f06270 */
[----:B------:R-:W-:Y:S01]  /*d950*/  @!P3 IMAD.MOV R12, RZ, RZ, -R12 ;  /* 0x000000ffff0cb224 */ /* 0x000fe200078e0a0c */
[----:B------:R-:W-:Y:S01]  /*d960*/  ISETP.GE.AND P6, PT, R18, RZ, PT ;  /* 0x000000ff1200720c */ /* 0x000fe20003fc6270 */
[----:B------:R-:W-:-:S03]  /*d970*/  IMAD.HI.U32 R10, R11, R8, RZ ;  /* 0x000000080b0a7227 */ /* 0x000fc600078e00ff */
[----:B------:R-:W-:Y:S01]  /*d980*/  STL [R1+0x78], R12 ;  /* 0x0000780c01007387 */ /* 0x000fe20000100800 */
[----:B-1----:R-:W-:Y:S02]  /*d990*/  IMAD.MOV.U32 R0, RZ, RZ, R6 ;  /* 0x000000ffff007224 */ /* 0x002fe400078e0006 */
[----:B------:R-:W-:Y:S02]  /*d9a0*/  IMAD.MOV R10, RZ, RZ, -R10 ;  /* 0x000000ffff0a7224 */ /* 0x000fe400078e0a0a */
[----:B------:R-:W-:Y:S02]  /*d9b0*/  @!P4 IMAD.MOV R0, RZ, RZ, -R0 ;  /* 0x000000ffff00c224 */ /* 0x000fe400078e0a00 */
[----:B------:R-:W-:Y:S01]  /*d9c0*/  @!P5 IMAD.IADD R4, R4, 0x1, -R15 ;  /* 0x000000010404d824 */ /* 0x000fe200078e0a0f */
[----:B------:R-:W-:Y:S01]  /*d9d0*/  ISETP.GE.AND P5, PT, R2, RZ, PT ;  /* 0x000000ff0200720c */ /* 0x000fe20003fa6270 */
[----:B------:R-:W-:Y:S01]  /*d9e0*/  VIADD R5, R7, 0x90 ;  /* 0x0000009007057836 */ /* 0x000fe20000000000 */
[----:B------:R0:W-:Y:S01]  /*d9f0*/  STL [R1+0x70], R0 ;  /* 0x0000700001007387 */ /* 0x0001e20000100800 */
[----:B------:R-:W-:-:S02]  /*da00*/  IMAD R13, R15, R10, R8 ;  /* 0x0000000a0f0d7224 */ /* 0x000fc400078e0208 */
[----:B------:R-:W-:Y:S01]  /*da10*/  @!P1 IMAD.IADD R3, R3, 0x1, -R15 ;  /* 0x0000000103039824 */ /* 0x000fe200078e0a0f */
[----:B------:R-:W-:Y:S01]  /*da20*/  ISETP.GT.U32.AND P1, PT, R15, R4, PT ;  /* 0x000000040f00720c */ /* 0x000fe20003f24070 */
[C---:B------:R-:W-:Y:S01]  /*da30*/  VIADD R14, R7.reuse, 0x8e ;  /* 0x0000008e070e7836 */ /* 0x040fe20000000000 */
[----:B------:R-:W-:Y:S01]  /*da40*/  IABS R17, R5 ;  /* 0x0000000500117213 */ /* 0x000fe20000000000 */
[----:B------:R-:W-:Y:S01]  /*da50*/  VIADD R10, R7, 0x86 ;  /* 0x00000086070a7836 */ /* 0x000fe20000000000 */
[----:B------:R-:W-:Y:S01]  /*da60*/  ISETP.GT.U32.AND P3, PT, R15, R3, PT ;  /* 0x000000030f00720c */ /* 0x000fe20003f64070 */
[----:B0-----:R-:W-:Y:S01]  /*da70*/  IMAD.MOV.U32 R0, RZ, RZ, R9 ;  /* 0x000000ffff007224 */ /* 0x001fe200078e0009 */
[----:B------:R-:W-:Y:S01]  /*da80*/  ISETP.GE.AND P4, PT, R5, RZ, PT ;  /* 0x000000ff0500720c */ /* 0x000fe20003f86270 */
[----:B------:R-:W-:Y:S01]  /*da90*/  IMAD.HI.U32 R2, R11, R17, RZ ;  /* 0x000000110b027227 */ /* 0x000fe200078e00ff */
[----:B------:R-:W-:-:S03]  /*daa0*/  IABS R16, R10 ;  /* 0x0000000a00107213 */ /* 0x000fc60000000000 */
[----:B------:R-:W-:Y:S01]  /*dab0*/  @!P2 IMAD.MOV R0, RZ, RZ, -R0 ;  /* 0x000000ffff00a224 */ /* 0x000fe200078e0a00 */
[C---:B------:R-:W-:Y:S01]  /*dac0*/  ISETP.GT.U32.AND P2, PT, R15.reuse, R13, PT ;  /* 0x0000000d0f00720c */ /* 0x040fe20003f44070 */
[----:B------:R-:W-:Y:S02]  /*dad0*/  IMAD.MOV R2, RZ, RZ, -R2 ;  /* 0x000000ffff027224 */ /* 0x000fe400078e0a02 */
[----:B------:R-:W-:Y:S01]  /*dae0*/  @!P1 IMAD.IADD R4, R4, 0x1, -R15 ;  /* 0x0000000104049824 */ /* 0x000fe200078e0a0f */
[----:B------:R-:W-:Y:S01]  /*daf0*/  ISETP.GE.AND P1, PT, R14, RZ, PT ;  /* 0x000000ff0e00720c */ /* 0x000fe20003f26270 */
[----:B------:R-:W-:Y:S01]  /*db00*/  IMAD R17, R15, R2, R17 ;  /* 0x000000020f117224 */ /* 0x000fe200078e0211 */
[----:B------:R-:W-:Y:S01]  /*db10*/  IABS R14, R14 ;  /* 0x0000000e000e7213 */ /* 0x000fe20000000000 */
[----:B------:R-:W-:Y:S01]  /*db20*/  @!P3 IMAD.IADD R3, R3, 0x1, -R15 ;  /* 0x000000010303b824 */ /* 0x000fe200078e0a0f */
[----:B------:R0:W-:Y:S01]  /*db30*/  STL [R1+0x6c], R0 ;  /* 0x00006c0001007387 */ /* 0x0001e20000100800 */
[----:B------:R-:W-:Y:S01]  /*db40*/  VIADD R2, R7, 0x8a ;  /* 0x0000008a07027836 */ /* 0x000fe20000000000 */
[----:B------:R-:W-:Y:S01]  /*db50*/  ISETP.GT.U32.AND P3, PT, R15, R17, PT ;  /* 0x000000110f00720c */ /* 0x000fe20003f64070 */
[----:B------:R-:W-:-:S03]  /*db60*/  IMAD.HI.U32 R6, R11, R14, RZ ;  /* 0x0000000e0b067227 */ /* 0x000fc600078e00ff */
[----:B------:R-:W-:Y:S01]  /*db70*/  IABS R8, R2 ;  /* 0x0000000200087213 */ /* 0x000fe20000000000 */
[----:B------:R-:W-:Y:S02]  /*db80*/  @!P2 IMAD.IADD R13, R13, 0x1, -R15 ;  /* 0x000000010d0da824 */ /* 0x000fe400078e0a0f */
[----:B------:R-:W-:Y:S02]  /*db90*/  IMAD.MOV R6, RZ, RZ, -R6 ;  /* 0x000000ffff067224 */ /* 0x000fe400078e0a06 */
[----:B0-----:R-:W-:Y:S01]  /*dba0*/  IMAD.MOV.U32 R0, RZ, RZ, R4 ;  /* 0x000000ffff007224 */ /* 0x001fe200078e0004 */
[C---:B------:R-:W-:Y:S01]  /*dbb0*/  ISETP.GT.U32.AND P2, PT, R15.reuse, R13, PT ;  /* 0x0000000d0f00720c */ /* 0x040fe20003f44070 */
[----:B------:R-:W-:Y:S02]  /*dbc0*/  IMAD R14, R15, R6, R14 ;  /* 0x000000060f0e7224 */ /* 0x000fe400078e020e */
[----:B------:R-:W-:Y:S02]  /*dbd0*/  @!P6 IMAD.MOV R0, RZ, RZ, -R0 ;  /* 0x000000ffff00e224 */ /* 0x000fe400078e0a00 */
[----:B------:R-:W-:-:S02]  /*dbe0*/  VIADD R5, R7, 0x8c ;  /* 0x0000008c07057836 */ /* 0x000fc40000000000 */
[--C-:B------:R-:W-:Y:S01]  /*dbf0*/  @!P3 IMAD.IADD R17, R17, 0x1, -R15.reuse ;  /* 0x000000011111b824 */ /* 0x100fe200078e0a0f */
[----:B------:R0:W-:Y:S01]  /*dc00*/  STL [R1+0xfc], R0 ;  /* 0x0000fc0001007387 */ /* 0x0001e20000100800 */
[----:B------:R-:W-:Y:S01]  /*dc10*/  IMAD.HI.U32 R4, R11, R8, RZ ;  /* 0x000000080b047227 */ /* 0x000fe200078e00ff */
[----:B------:R-:W-:Y:S02]  /*dc20*/  IABS R9, R5 ;  /* 0x0000000500097213 */ /* 0x000fe40000000000 */
[----:B------:R-:W-:Y:S01]  /*dc30*/  ISETP.GT.U32.AND P3, PT, R15, R17, PT ;  /* 0x000000110f00720c */ /* 0x000fe20003f64070 */
[----:B------:R-:W-:Y:S01]  /*dc40*/  @!P2 IMAD.IADD R13, R13, 0x1, -R15 ;  /* 0x000000010d0da824 */ /* 0x000fe200078e0a0f */
[----:B------:R-:W-:Y:S01]  /*dc50*/  ISETP.GT.U32.AND P2, PT, R15, R14, PT ;  /* 0x0000000e0f00720c */ /* 0x000fe20003f44070 */
[----:B------:R-:W-:Y:S01]  /*dc60*/  IMAD.MOV R4, RZ, RZ, -R4 ;  /* 0x000000ffff047224 */ /* 0x000fe200078e0a04 */
[----:B------:R-:W-:Y:S01]  /*dc70*/  ISETP.GE.AND P6, PT, R5, RZ, PT ;  /* 0x000000ff0500720c */ /* 0x000fe20003fc6270 */
[----:B------:R-:W-:-:S04]  /*dc80*/  IMAD.HI.U32 R5, R11, R9, RZ ;  /* 0x000000090b057227 */ /* 0x000fc800078e00ff */
[----:B0-----:R-:W-:Y:S02]  /*dc90*/  IMAD.MOV.U32 R0, RZ, RZ, R3 ;  /* 0x000000ffff007224 */ /* 0x001fe400078e0003 */
[----:B------:R-:W-:Y:S02]  /*dca0*/  IMAD.MOV R5, RZ, RZ, -R5 ;  /* 0x000000ffff057224 */ /* 0x000fe400078e0a05 */
[----:B------:R-:W-:Y:S01]  /*dcb0*/  @!P0 IMAD.MOV R0, RZ, RZ, -R0 ;  /* 0x000000ffff008224 */ /* 0x000fe200078e0a00 */
[----:B------:R-:W-:Y:S01]  /*dcc0*/  ISETP.GE.AND P0, PT, R2, RZ, PT ;  /* 0x000000ff0200720c */ /* 0x000fe20003f06270 */
[----:B------:R-:W-:Y:S02]  /*dcd0*/  VIADD R2, R7, 0x88 ;  /* 0x0000008807027836 */ /* 0x000fe40000000000 */
[C---:B------:R-:W-:Y:S01]  /*dce0*/  IMAD R8, R15.reuse, R4, R8 ;  /* 0x000000040f087224 */ /* 0x040fe200078e0208 */
[----:B------:R0:W-:Y:S01]  /*dcf0*/  STL [R1+0x11c], R0 ;  /* 0x00011c0001007387 */ /* 0x0001e20000100800 */
[----:B------:R-:W-:Y:S01]  /*dd00*/  @!P2 IMAD.IADD R14, R14, 0x1, -R15 ;  /* 0x000000010e0ea824 */ /* 0x000fe200078e0a0f */
[----:B------:R-:W-:Y:S01]  /*dd10*/  IABS R4, R2 ;  /* 0x0000000200047213 */ /* 0x000fe20000000000 */
[----:B------:R-:W-:-:S02]  /*dd20*/  IMAD R9, R15, R5, R9 ;  /* 0x000000050f097224 */ /* 0x000fc400078e0209 */
[----:B------:R-:W-:Y:S01]  /*dd30*/  @!P3 IMAD.IADD R17, R17, 0x1, -R15 ;  /* 0x000000011111b824 */ /* 0x000fe200078e0a0f */
[----:B------:R-:W-:Y:S01]  /*dd40*/  ISETP.GT.U32.AND P2, PT, R15, R14, PT ;  /* 0x0000000e0f00720c */ /* 0x000fe20003f44070 */
[----:B------:R-:W-:Y:S01]  /*dd50*/  VIADD R6, R7, 0x84 ;  /* 0x0000008407067836 */ /* 0x000fe20000000000 */
[----:B------:R-:W-:Y:S01]  /*dd60*/  ISETP.GT.U32.AND P3, PT, R15, R9, PT ;  /* 0x000000090f00720c */ /* 0x000fe20003f64070 */
[----:B------:R-:W-:Y:S02]  /*dd70*/  VIADD R3, R7, 0x82 ;  /* 0x0000008207037836 */ /* 0x000fe40000000000 */
[----:B0-----:R-:W-:Y:S01]  /*dd80*/  IMAD.MOV.U32 R0, RZ, RZ, R13 ;  /* 0x000000ffff007224 */ /* 0x001fe200078e000d */
[----:B------:R-:W-:Y:S01]  /*dd90*/  IABS R12, R6 ;  /* 0x00000006000c7213 */ /* 0x000fe20000000000 */
[----:B------:R-:W-:Y:S01]  /*dda0*/  IMAD.HI.U32 R13, R11, R4, RZ ;  /* 0x000000040b0d7227 */ /* 0x000fe200078e00ff */
[----:B------:R-:W-:-:S03]  /*ddb0*/  IABS R5, R3 ;  /* 0x0000000300057213 */ /* 0x000fc60000000000 */
[----:B------:R-:W-:Y:S01]  /*ddc0*/  @!P5 IMAD.MOV R0, RZ, RZ, -R0 ;  /* 0x000000ffff00d224 */ /* 0x000fe200078e0a00 */
[----:B------:R-:W-:Y:S01]  /*ddd0*/  ISETP.GT.U32.AND P5, PT, R15, R8, PT ;  /* 0x000000080f00720c */ /* 0x000fe20003fa4070 */
[----:B------:R-:W-:Y:S02]  /*dde0*/  IMAD.MOV R13, RZ, RZ, -R13 ;  /* 0x000000ffff0d7224 */ /* 0x000fe400078e0a0d */
[--C-:B------:R-:W-:Y:S01]  /*ddf0*/  @!P2 IMAD.IADD R14, R14, 0x1, -R15.reuse ;  /* 0x000000010e0ea824 */ /* 0x100fe200078e0a0f */
[----:B------:R0:W-:Y:S01]  /*de00*/  STL [R1+0x154], R0 ;  /* 0x0001540001007387 */ /* 0x0001e20000100800 */
[----:B------:R-:W-:-:S05]  /*de10*/  @!P3 IMAD.IADD R9, R9, 0x1, -R15 ;  /* 0x000000010909b824 */ /* 0x000fca00078e0a0f */
[----:B------:R-:W-:-:S03]  /*de20*/  ISETP.GT.U32.AND P3, PT, R15, R9, PT ;  /* 0x000000090f00720c */ /* 0x000fc60003f64070 */
[----:B------:R-:W-:Y:S02]  /*de30*/  @!P5 IMAD.IADD R8, R8, 0x1, -R15 ;  /* 0x000000010808d824 */ /* 0x000fe400078e0a0f */
[----:B0-----:R-:W-:Y:S02]  /*de40*/  IMAD.MOV.U32 R0, RZ, RZ, R17 ;  /* 0x000000ffff007224 */ /* 0x001fe400078e0011 */
        /* <DEDUP_REMOVED lines=12> */
[--C-:B------:R-:W-:Y:S02]  /*df10*/  @!P5 IMAD.IADD R8, R8, 0x1, -R15.reuse ;  /* 0x000000010808d824 */ /* 0x100fe400078e0a0f */
[----:B------:R-:W-:Y:S02]  /*df20*/  @!P2 IMAD.IADD R2, R2, 0x1, -R15 ;  /* 0x000000010202a824 */ /* 0x000fe400078e0a0f */
[----:B------:R-:W-:-:S02]  /*df30*/  @!P1 IMAD.MOV R0, RZ, RZ, -R0 ;  /* 0x000000ffff009224 */ /* 0x000fc400078e0a00 */
[----:B------:R-:W-:Y:S01]  /*df40*/  IMAD.MOV R17, RZ, RZ, -R17 ;  /* 0x000000ffff117224 */ /* 0x000fe200078e0a11 */
[C---:B------:R-:W-:Y:S01]  /*df50*/  ISETP.GT.U32.AND P1, PT, R15.reuse, R2, PT ;  /* 0x000000020f00720c */ /* 0x040fe20003f24070 */
[----:B------:R-:W-:Y:S01]  /*df60*/  IMAD R12, R15, R4, R12 ;  /* 0x000000040f0c7224 */ /* 0x000fe200078e020c */
[----:B------:R0:W-:Y:S01]  /*df70*/  STL [R1+0x13c], R0 ;  /* 0x00013c0001007387 */ /* 0x0001e20000100800 */
[----:B------:R-:W-:Y:S01]  /*df80*/  @!P3 IMAD.IADD R9, R9, 0x1, -R15 ;  /* 0x000000010909b824 */ /* 0x000fe200078e0a0f */
[----:B------:R-:W-:Y:S01]  /*df90*/  ISETP.GE.AND P3, PT, R10, RZ, PT ;  /* 0x000000ff0a00720c */ /* 0x000fe20003f66270 */
[C---:B------:R-:W-:Y:S01]  /*dfa0*/  IMAD R5, R15.reuse, R13, R5 ;  /* 0x0000000d0f057224 */ /* 0x040fe200078e0205 */
[C---:B------:R-:W-:Y:S01]  /*dfb0*/  ISETP.GT.U32.AND P5, PT, R15.reuse, R12, PT ;  /* 0x0000000c0f00720c */ /* 0x040fe20003fa4070 */
[----:B------:R-:W-:Y:S02]  /*dfc0*/  IMAD R10, R15, R17, R16 ;  /* 0x000000110f0a7224 */ /* 0x000fe400078e0210 */
[----:B------:R-:W-:-:S02]  /*dfd0*/  IMAD.MOV.U32 R14, RZ, RZ, R9 ;  /* 0x000000ffff0e7224 */ /* 0x000fc400078e0009 */
[----:B------:R-:W-:Y:S01]  /*dfe0*/  VIADD R4, R7, 0x80 ;  /* 0x0000008007047836 */ /* 0x000fe20000000000 */
[C---:B------:R-:W-:Y:S01]  /*dff0*/  ISETP.GT.U32.AND P2, PT, R15.reuse, R10, PT ;  /* 0x0000000a0f00720c */ /* 0x040fe20003f44070 */
[----:B0-----:R-:W-:Y:S02]  /*e000*/  IMAD.MOV.U32 R0, RZ, RZ, R8 ;  /* 0x000000ffff007224 */ /* 0x001fe400078e0008 */
[----:B------:R-:W-:Y:S01]  /*e010*/  @!P6 IMAD.MOV R14, RZ, RZ, -R14 ;  /* 0x000000ffff0ee224 */ /* 0x000fe200078e0a0e */
[----:B------:R-:W-:Y:S01]  /*e020*/  IABS R13, R4 ;  /* 0x00000004000d7213 */ /* 0x000fe20000000000 */
[----:B------:R-:W-:Y:S01]  /*e030*/  @!P0 IMAD.MOV R0, RZ, RZ, -R0 ;  /* 0x000000ffff008224 */ /* 0x000fe200078e0a00 */
[----:B------:R-:W-:Y:S01]  /*e040*/  ISETP.GT.U32.AND P0, PT, R15, R5, PT ;  /* 0x000000050f00720c */ /* 0x000fe20003f04070 */
[----:B------:R-:W-:Y:S01]  /*e050*/  @!P1 IMAD.IADD R2, R2, 0x1, -R15 ;  /* 0x0000000102029824 */ /* 0x000fe200078e0a0f */
[----:B------:R-:W-:Y:S01]  /*e060*/  ISETP.GE.AND P6, PT, R6, RZ, PT ;  /* 0x000000ff0600720c */ /* 0x000fe20003fc6270 */
[----:B------:R-:W-:Y:S01]  /*e070*/  VIADD R6, R7, 0x7e ;  /* 0x0000007e07067836 */ /* 0x000fe20000000000 */
[----:B------:R-:W-:Y:S01]  /*e080*/  STL [R1+0x144], R14 ;  /* 0x0001440e01007387 */ /* 0x000fe20000100800 */
[----:B------:R-:W-:Y:S01]  /*e090*/  IMAD.MOV.U32 R9, RZ, RZ, R13 ;  /* 0x000000ffff097224 */ /* 0x000fe200078e000d */
[----:B------:R-:W-:Y:S01]  /*e0a0*/  ISETP.GE.AND P1, PT, R3, RZ, PT ;  /* 0x000000ff0300720c */ /* 0x000fe20003f26270 */
[----:B------:R-:W-:Y:S01]  /*e0b0*/  @!P5 IMAD.IADD R12, R12, 0x1, -R15 ;  /* 0x000000010c0cd824 */ /* 0x000fe200078e0a0f */
[----:B------:R0:W-:Y:S01]  /*e0c0*/  STL [R1+0x148], R0 ;  /* 0x0001480001007387 */ /* 0x0001e20000100800 */
[----:B------:R-:W-:Y:S01]  /*e0d0*/  IABS R13, R6 ;  /* 0x00000006000d7213 */ /* 0x000fe20000000000 */
[----:B------:R-:W-:-:S04]  /*e0e0*/  IMAD.HI.U32 R8, R11, R9, RZ ;  /* 0x000000090b087227 */ /* 0x000fc800078e00ff */
[--C-:B------:R-:W-:Y:S02]  /*e0f0*/  @!P0 IMAD.IADD R5, R5, 0x1, -R15.reuse ;  /* 0x0000000105058824 */ /* 0x100fe400078e0a0f */
[----:B------:R-:W-:Y:S01]  /*e100*/  @!P2 IMAD.IADD R10, R10, 0x1, -R15 ;  /* 0x000000010a0aa824 */ /* 0x000fe200078e0a0f */
[----:B------:R-:W-:Y:S01]  /*e110*/  ISETP.GE.AND P2, PT, R4, RZ, PT ;  /* 0x000000ff0400720c */ /* 0x000fe20003f46270 */
[----:B0-----:R-:W-:Y:S01]  /*e120*/  IMAD.MOV.U32 R0, RZ, RZ, R2 ;  /* 0x000000ffff007224 */ /* 0x001fe200078e0002 */
[----:B------:R-:W-:Y:S01]  /*e130*/  ISETP.GT.U32.AND P0, PT, R15, R5, PT ;  /* 0x000000050f00720c */ /* 0x000fe20003f04070 */
[----:B------:R-:W-:Y:S01]  /*e140*/  IMAD.HI.U32 R2, R11, R13, RZ ;  /* 0x0000000d0b027227 */ /* 0x000fe200078e00ff */
[----:B------:R-:W-:-:S03]  /*e150*/  ISETP.GT.U32.AND P5, PT, R15, R10, PT ;  /* 0x0000000a0f00720c */ /* 0x000fc60003fa4070 */
[----:B------:R-:W-:Y:S01]  /*e160*/  @!P4 IMAD.MOV R0, RZ, RZ, -R0 ;  /* 0x000000ffff00c224 */ /* 0x000fe200078e0a00 */
[C---:B------:R-:W-:Y:S01]  /*e170*/  ISETP.GT.U32.AND P4, PT, R15.reuse, R12, PT ;  /* 0x0000000c0f00720c */ /* 0x040fe20003f84070 */
[----:B------:R-:W-:Y:S02]  /*e180*/  IMAD.MOV R8, RZ, RZ, -R8 ;  /* 0x000000ffff087224 */ /* 0x000fe400078e0a08 */
[----:B------:R-:W-:Y:S01]  /*e190*/  IMAD.MOV R2, RZ, RZ, -R2 ;  /* 0x000000ffff027224 */ /* 0x000fe200078e0a02 */
[----:B------:R0:W-:Y:S01]  /*e1a0*/  STL [R1+0x14c], R0 ;  /* 0x00014c0001007387 */ /* 0x0001e20000100800 */
[----:B------:R-:W-:Y:S02]  /*e1b0*/  IMAD R9, R15, R8, R9 ;  /* 0x000000080f097224 */ /* 0x000fe400078e0209 */
[C---:B------:R-:W-:Y:S02]  /*e1c0*/  VIADD R8, R7.reuse, 0x78 ;  /* 0x0000007807087836 */ /* 0x040fe40000000000 */
[----:B------:R-:W-:-:S02]  /*e1d0*/  VIADD R4, R7, 0x7c ;  /* 0x0000007c07047836 */ /* 0x000fc40000000000 */
[----:B------:R-:W-:Y:S01]  /*e1e0*/  IMAD R13, R15, R2, R13 ;  /* 0x000000020f0d7224 */ /* 0x000fe200078e020d */
[----:B------:R-:W-:Y:S01]  /*e1f0*/  IABS R16, R8 ;  /* 0x0000000800107213 */ /* 0x000fe20000000000 */
[----:B------:R-:W-:Y:S01]  /*e200*/  VIADD R3, R7, 0x7a ;  /* 0x0000007a07037836 */ /* 0x000fe20000000000 */
[----:B------:R-:W-:Y:S01]  /*e210*/  IABS R14, R4 ;  /* 0x00000004000e7213 */ /* 0x000fe20000000000 */
[--C-:B------:R-:W-:Y:S01]  /*e220*/  @!P4 IMAD.IADD R12, R12, 0x1, -R15.reuse ;  /* 0x000000010c0cc824 */ /* 0x100fe200078e0a0f */
[----:B------:R-:W-:Y:S01]  /*e230*/  ISETP.GT.U32.AND P4, PT, R15, R13, PT ;  /* 0x0000000d0f00720c */ /* 0x000fe20003f84070 */
[--C-:B------:R-:W-:Y:S01]  /*e240*/  @!P0 IMAD.IADD R5, R5, 0x1, -R15.reuse ;  /* 0x0000000105058824 */ /* 0x100fe200078e0a0f */
[----:B------:R-:W-:Y:S01]  /*e250*/  ISETP.GE.AND P0, PT, R6, RZ, PT ;  /* 0x000000ff0600720c */ /* 0x000fe20003f06270 */
[----:B------:R-:W-:Y:S01]  /*e260*/  @!P5 IMAD.IADD R10, R10, 0x1, -R15 ;  /* 0x000000010a0ad824 */ /* 0x000fe200078e0a0f */
[----:B------:R-:W-:Y:S01]  /*e270*/  ISETP.GT.U32.AND P5, PT, R15, R9, PT ;  /* 0x000000090f00720c */ /* 0x000fe20003fa4070 */
[----:B------:R-:W-:Y:S01]  /*e280*/  IMAD.MOV.U32 R6, RZ, RZ, R16 ;  /* 0x000000ffff067224 */ /* 0x000fe200078e0010 */
[----:B------:R-:W-:Y:S01]  /*e290*/  IABS R2, R3 ;  /* 0x0000000300027213 */ /* 0x000fe20000000000 */
[----:B------:R-:W-:-:S04]  /*e2a0*/  IMAD.HI.U32 R16, R11, R14, RZ ;  /* 0x0000000e0b107227 */ /* 0x000fc800078e00ff */
[----:B0-----:R-:W-:Y:S02]  /*e2b0*/  IMAD.MOV.U32 R0, RZ, RZ, R10 ;  /* 0x000000ffff007224 */ /* 0x001fe400078e000a */
[----:B------:R-:W-:-:S04]  /*e2c0*/  IMAD.HI.U32 R17, R11, R2, RZ ;  /* 0x000000020b117227 */ /* 0x000fc800078e00ff */
[----:B------:R-:W-:Y:S02]  /*e2d0*/  IMAD.MOV R16, RZ, RZ, -R16 ;  /* 0x000000ffff107224 */ /* 0x000fe400078e0a10 */
[----:B------:R-:W-:Y:S02]  /*e2e0*/  @!P3 IMAD.MOV R0, RZ, RZ, -R0 ;  /* 0x000000ffff00b224 */ /* 0x000fe400078e0a00 */
[----:B------:R-:W-:Y:S02]  /*e2f0*/  IMAD.MOV R10, RZ, RZ, -R17 ;  /* 0x000000ffff0a7224 */ /* 0x000fe400078e0a11 */
[--C-:B------:R-:W-:Y:S01]  /*e300*/  @!P4 IMAD.IADD R13, R13, 0x1, -R15.reuse ;  /* 0x000000010d0dc824 */ /* 0x100fe200078e0a0f */
[----:B------:R0:W-:Y:S01]  /*e310*/  STL [R1+0x140], R0 ;  /* 0x0001400001007387 */ /* 0x0001e20000100800 */
[----:B------:R-:W-:Y:S02]  /*e320*/  IMAD R14, R15, R16, R14 ;  /* 0x000000100f0e7224 */ /* 0x000fe400078e020e */
[----:B------:R-:W-:Y:S01]  /*e330*/  @!P5 IMAD.IADD R9, R9, 0x1, -R15 ;  /* 0x000000010909d824 */ /* 0x000fe200078e0a0f */
[----:B------:R-:W-:Y:S01]  /*e340*/  ISETP.GE.AND P5, PT, R4, RZ, PT ;  /* 0x000000ff0400720c */ /* 0x000fe20003fa6270 */
[C---:B------:R-:W-:Y:S01]  /*e350*/  IMAD R2, R15.reuse, R10, R2 ;  /* 0x0000000a0f027224 */ /* 0x040fe200078e0202 */
[C---:B------:R-:W-:Y:S01]  /*e360*/  ISETP.GT.U32.AND P3, PT, R15.reuse, R13, PT ;  /* 0x0000000d0f00720c */ /* 0x040fe20003f64070 */
[----:B------:R-:W-:Y:S01]  /*e370*/  @!P6 IMAD.MOV R12, RZ, RZ, -R12 ;  /* 0x000000ffff0ce224 */ /* 0x000fe200078e0a0c */
[----:B------:R-:W-:Y:S01]  /*e380*/  ISETP.GT.U32.AND P6, PT, R15, R14, PT ;  /* 0x0000000e0f00720c */ /* 0x000fe20003fc4070 */
[----:B------:R-:W-:Y:S01]  /*e390*/  IMAD.HI.U32 R4, R11, R6, RZ ;  /* 0x000000060b047227 */ /* 0x000fe200078e00ff */
[----:B------:R-:W-:-:S02]  /*e3a0*/  ISETP.GT.U32.AND P4, PT, R15, R9, PT ;  /* 0x000000090f00720c */ /* 0x000fc40003f84070 */
[----:B------:R-:W-:Y:S01]  /*e3b0*/  STL [R1+0x130], R12 ;  /* 0x0001300c01007387 */ /* 0x000fe20000100800 */
[----:B0-----:R-:W-:Y:S02]  /*e3c0*/  IMAD.MOV.U32 R0, RZ, RZ, R5 ;  /* 0x000000ffff007224 */ /* 0x001fe400078e0005 */
[----:B------:R-:W-:Y:S02]  /*e3d0*/  IMAD.MOV R4, RZ, RZ, -R4 ;  /* 0x000000ffff047224 */ /* 0x000fe400078e0a04 */
[----:B------:R-:W-:Y:S01]  /*e3e0*/  @!P1 IMAD.MOV R0, RZ, RZ, -R0 ;  /* 0x000000ffff009224 */ /* 0x000fe200078e0a00 */
[C---:B------:R-:W-:Y:S01]  /*e3f0*/  ISETP.GT.U32.AND P1, PT, R15.reuse, R2, PT ;  /* 0x000000020f00720c */ /* 0x040fe20003f24070 */
[----:B------:R-:W-:Y:S02]  /*e400*/  IMAD R6, R15, R4, R6 ;  /* 0x000000040f067224 */ /* 0x000fe400078e0206 */
[----:B------:R-:W-:Y:S01]  /*e410*/  VIADD R16, R7, 0x76 ;  /* 0x0000007607107836 */ /* 0x000fe20000000000 */
[----:B------:R0:W-:Y:S01]  /*e420*/  STL [R1+0x134], R0 ;  /* 0x0001340001007387 */ /* 0x0001e20000100800 */
[--C-:B------:R-:W-:Y:S01]  /*e430*/  @!P3 IMAD.IADD R13, R13, 0x1, -R15.reuse ;  /* 0x000000010d0db824 */ /* 0x100fe200078e0a0f */
[----:B------:R-:W-:Y:S01]  /*e440*/  ISETP.GT.U32.AND P3, PT, R15, R6, PT ;  /* 0x000000060f00720c */ /* 0x000fe20003f64070 */
[--C-:B------:R-:W-:Y:S01]  /*e450*/  @!P6 IMAD.IADD R14, R14, 0x1, -R15.reuse ;  /* 0x000000010e0ee824 */ /* 0x100fe200078e0a0f */
[----:B------:R-:W-:Y:S01]  /*e460*/  IABS R4, R16 ;  /* 0x0000001000047213 */ /* 0x000fe20000000000 */
[--C-:B------:R-:W-:Y:S01]  /*e470*/  @!P4 IMAD.IADD R9, R9, 0x1, -R15.reuse ;  /* 0x000000010909c824 */ /* 0x100fe200078e0a0f */
[----:B------:R-:W-:Y:S01]  /*e480*/  ISETP.GE.AND P4, PT, R3, RZ, PT ;  /* 0x000000ff0300720c */ /* 0x000fe20003f86270 */
[----:B------:R-:W-:Y:S01]  /*e490*/  VIADD R3, R7, 0x74 ;  /* 0x0000007407037836 */ /* 0x000fe20000000000 */
[----:B------:R-:W-:Y:S01]  /*e4a0*/  ISETP.GE.AND P6, PT, R8, RZ, PT ;  /* 0x000000ff0800720c */ /* 0x000fe20003fc6270 */
[----:B------:R-:W-:Y:S01]  /*e4b0*/  @!P1 IMAD.IADD R2, R2, 0x1, -R15 ;  /* 0x0000000102029824 */ /* 0x000fe200078e0a0f */
[----:B------:R-:W-:Y:S01]  /*e4c0*/  ISETP.GT.U32.AND P1, PT, R15, R14, PT ;  /* 0x0000000e0f00720c */ /* 0x000fe20003f24070 */
[----:B------:R-:W-:Y:S01]  /*e4d0*/  IMAD.HI.U32 R10, R11, R4, RZ ;  /* 0x000000040b0a7227 */ /* 0x000fe200078e00ff */
[----:B------:R-:W-:-:S03]  /*e4e0*/  IABS R5, R3 ;  /* 0x0000000300057213 */ /* 0x000fc60000000000 */
[----:B------:R-:W-:Y:S02]  /*e4f0*/  IMAD.MOV R10, RZ, RZ, -R10 ;  /* 0x000000ffff0a7224 */ /* 0x000fe400078e0a0a */
[----:B------:R-:W-:Y:S01]  /*e500*/  @!P3 IMAD.IADD R6, R6, 0x1, -R15 ;  /* 0x000000010606b824 */ /* 0x000fe200078e0a0f */
[C---:B------:R-:W-:Y:S01]  /*e510*/  ISETP.GT.U32.AND P3, PT, R15.reuse, R2, PT ;  /* 0x000000020f00720c */ /* 0x040fe20003f64070 */
[----:B------:R-:W-:Y:S02]  /*e520*/  IMAD R4, R15, R10, R4 ;  /* 0x0000000a0f047224 */ /* 0x000fe400078e0204 */
[----:B0-----:R-:W-:Y:S02]  /*e530*/  IMAD.MOV.U32 R0, RZ, RZ, R9 ;  /* 0x000000ffff007224 */ /* 0x001fe400078e0009 */
[----:B------:R-:W-:-:S04]  /*e540*/  IMAD.HI.U32 R9, R11, R5, RZ ;  /* 0x000000050b097227 */ /* 0x000fc800078e00ff */
[----:B------:R-:W-:Y:S01]  /*e550*/  @!P1 IMAD.IADD R14, R14, 0x1, -R15 ;  /* 0x000000010e0e9824 */ /* 0x000fe200078e0a0f */
[----:B------:R-:W-:Y:S01]  /*e560*/  ISETP.GT.U32.AND P1, PT, R15, R4, PT ;  /* 0x000000040f00720c */ /* 0x000fe20003f24070 */
[----:B------:R-:W-:Y:S02]  /*e570*/  IMAD.MOV R9, RZ, RZ, -R9 ;  /* 0x000000ffff097224 */ /* 0x000fe400078e0a09 */
[----:B------:R-:W-:Y:S02]  /*e580*/  VIADD R8, R7, 0x72 ;  /* 0x0000007207087836 */ /* 0x000fe40000000000 */
[C---:B------:R-:W-:Y:S02]  /*e590*/  IMAD R5, R15.reuse, R9, R5 ;  /* 0x000000090f057224 */ /* 0x040fe400078e0205 */
[----:B------:R-:W-:Y:S01]  /*e5a0*/  @!P2 IMAD.MOV R0, RZ, RZ, -R0 ;  /* 0x000000ffff00a224 */ /* 0x000fe200078e0a00 */
[C---:B------:R-:W-:Y:S01]  /*e5b0*/  ISETP.GT.U32.AND P2, PT, R15.reuse, R6, PT ;  /* 0x000000060f00720c */ /* 0x040fe20003f44070 */
[----:B------:R-:W-:Y:S01]  /*e5c0*/  @!P3 IMAD.IADD R2, R2, 0x1, -R15 ;  /* 0x000000010202b824 */ /* 0x000fe200078e0a0f */
[----:B------:R-:W-:Y:S01]  /*e5d0*/  IABS R18, R8 ;  /* 0x0000000800127213 */ /* 0x000fe20000000000 */
[----:B------:R-:W-:Y:S01]  /*e5e0*/  @!P0 IMAD.MOV R13, RZ, RZ, -R13 ;  /* 0x000000ffff0d8224 */ /* 0x000fe200078e0a0d */
[----:B------:R-:W-:Y:S01]  /*e5f0*/  ISETP.GT.U32.AND P3, PT, R15, R5, PT ;  /* 0x000000050f00720c */ /* 0x000fe20003f64070 */
[----:B------:R-:W-:Y:S01]  /*e600*/  @!P1 IMAD.IADD R4, R4, 0x1, -R15 ;  /* 0x0000000104049824 */ /* 0x000fe200078e0a0f */
[----:B------:R0:W-:Y:S01]  /*e610*/  STL [R1+0x138], R0 ;  /* 0x0001380001007387 */ /* 0x0001e20000100800 */
[----:B------:R-:W-:Y:S01]  /*e620*/  IMAD.HI.U32 R19, R11, R18, RZ ;  /* 0x000000120b137227 */ /* 0x000fe200078e00ff */
[----:B------:R-:W-:-:S02]  /*e630*/  ISETP.GE.AND P1, PT, R3, RZ, PT ;  /* 0x000000ff0300720c */ /* 0x000fc40003f26270 */
[----:B------:R-:W-:Y:S01]  /*e640*/  ISETP.GT.U32.AND P0, PT, R15, R4, PT ;  /* 0x000000040f00720c */ /* 0x000fe20003f04070 */
[----:B------:R-:W-:Y:S01]  /*e650*/  IMAD.MOV R19, RZ, RZ, -R19 ;  /* 0x000000ffff137224 */ /* 0x000fe200078e0a13 */
[----:B------:R-:W-:Y:S01]  /*e660*/  STL [R1+0x12c], R13 ;  /* 0x00012c0d01007387 */ /* 0x000fe20000100800 */
[----:B------:R-:W-:Y:S02]  /*e670*/  VIADD R10, R7, 0x70 ;  /* 0x00000070070a7836 */ /* 0x000fe40000000000 */
[----:B------:R-:W-:Y:S01]  /*e680*/  @!P2 IMAD.IADD R6, R6, 0x1, -R15 ;  /* 0x000000010606a824 */ /* 0x000fe200078e0a0f */
[----:B------:R-:W-:Y:S01]  /*e690*/  ISETP.GE.AND P2, PT, R16, RZ, PT ;  /* 0x000000ff1000720c */ /* 0x000fe20003f46270 */
[----:B0-----:R-:W-:Y:S01]  /*e6a0*/  IMAD.MOV.U32 R0, RZ, RZ, R14 ;  /* 0x000000ffff007224 */ /* 0x001fe200078e000e */
[----:B------:R-:W-:Y:S01]  /*e6b0*/  IABS R9, R10 ;  /* 0x0000000a00097213 */ /* 0x000fe20000000000 */
[----:B------:R-:W-:Y:S02]  /*e6c0*/  IMAD R3, R15, R19, R18 ;  /* 0x000000130f037224 */ /* 0x000fe400078e0212 */
[----:B------:R-:W-:-:S02]  /*e6d0*/  @!P5 IMAD.MOV R0, RZ, RZ, -R0 ;  /* 0x000000ffff00d224 */ /* 0x000fc400078e0a00 */
[--C-:B------:R-:W-:Y:S01]  /*e6e0*/  @!P3 IMAD.IADD R5, R5, 0x1, -R15.reuse ;  /* 0x000000010505b824 */ /* 0x100fe200078e0a0f */
[----:B------:R-:W-:Y:S01]  /*e6f0*/  ISETP.GT.U32.AND P3, PT, R15, R3, PT ;  /* 0x000000030f00720c */ /* 0x000fe20003f64070 */
[----:B------:R-:W-:Y:S01]  /*e700*/  VIADD R12, R7, 0x6e ;  /* 0x0000006e070c7836 */ /* 0x000fe20000000000 */
[----:B------:R0:W-:Y:S01]  /*e710*/  STL [R1+0x128], R0 ;  /* 0x0001280001007387 */ /* 0x0001e20000100800 */
[----:B------:R-:W-:Y:S01]  /*e720*/  @!P4 IMAD.MOV R2, RZ, RZ, -R2 ;  /* 0x000000ffff02c224 */ /* 0x000fe200078e0a02 */
[----:B------:R-:W-:Y:S01]  /*e730*/  ISETP.GT.U32.AND P5, PT, R15, R5, PT ;  /* 0x000000050f00720c */ /* 0x000fe20003fa4070 */
[----:B------:R-:W-:Y:S01]  /*e740*/  IMAD.HI.U32 R17, R11, R9, RZ ;  /* 0x000000090b117227 */ /* 0x000fe200078e00ff */
[----:B------:R-:W-:Y:S02]  /*e750*/  IABS R16, R12 ;  /* 0x0000000c00107213 */ /* 0x000fe40000000000 */
[----:B------:R1:W-:Y:S01]  /*e760*/  STL [R1+0x124], R2 ;  /* 0x0001240201007387 */ /* 0x0003e20000100800 */
[----:B------:R-:W-:Y:S01]  /*e770*/  @!P0 IMAD.IADD R4, R4, 0x1, -R15 ;  /* 0x0000000104048824 */ /* 0x000fe200078e0a0f */
[----:B------:R-:W-:Y:S01]  /*e780*/  ISETP.GE.AND P4, PT, R8, RZ, PT ;  /* 0x000000ff0800720c */ /* 0x000fe20003f86270 */
[----:B------:R-:W-:-:S02]  /*e790*/  IMAD.MOV R17, RZ, RZ, -R17 ;  /* 0x000000ffff117224 */ /* 0x000fc400078e0a11 */
[----:B0-----:R-:W-:Y:S02]  /*e7a0*/  IMAD.MOV.U32 R0, RZ, RZ, R6 ;  /* 0x000000ffff007224 */ /* 0x001fe400078e0006 */
[----:B------:R-:W-:Y:S02]  /*e7b0*/  IMAD R9, R15, R17, R9 ;  /* 0x000000110f097224 */ /* 0x000fe400078e0209 */
[----:B------:R-:W-:Y:S01]  /*e7c0*/  @!P6 IMAD.MOV R0, RZ, RZ, -R0 ;  /* 0x000000ffff00e224 */ /* 0x000fe200078e0a00 */
[----:B------:R-:W-:Y:S01]  /*e7d0*/  ISETP.GE.AND P6, PT, R10, RZ, PT ;  /* 0x000000ff0a00720c */ /* 0x000fe20003fc6270 */
[----:B-1----:R-:W-:Y:S01]  /*e7e0*/  IMAD.HI.U32 R2, R11, R16, RZ ;  /* 0x000000100b027227 */ /* 0x002fe200078e00ff */
[----:B------:R-:W-:Y:S02]  /*e7f0*/  ISETP.GT.U32.AND P0, PT, R15, R9, PT ;  /* 0x000000090f00720c */ /* 0x000fe40003f04070 */
[----:B------:R0:W-:Y:S01]  /*e800*/  STL [R1+0x120], R0 ;  /* 0x0001200001007387 */ /* 0x0001e20000100800 */
[----:B------:R-:W-:-:S02]  /*e810*/  IMAD.MOV R2, RZ, RZ, -R2 ;  /* 0x000000ffff027224 */ /* 0x000fc400078e0a02 */
[--C-:B------:R-:W-:Y:S01]  /*e820*/  @!P5 IMAD.IADD R5, R5, 0x1, -R15.reuse ;  /* 0x000000010505d824 */ /* 0x100fe200078e0a0f */
[----:B------:R-:W-:Y:S01]  /*e830*/  ISETP.GE.AND P5, PT, R12, RZ, PT ;  /* 0x000000ff0c00720c */ /* 0x000fe20003fa6270 */
[--C-:B------:R-:W-:Y:S02]  /*e840*/  @!P3 IMAD.IADD R3, R3, 0x1, -R15.reuse ;  /* 0x000000010303b824 */ /* 0x100fe400078e0a0f */
[----:B------:R-:W-:Y:S02]  /*e850*/  VIADD R6, R7, 0x6c ;  /* 0x0000006c07067836 */ /* 0x000fe40000000000 */
[----:B------:R-:W-:Y:S02]  /*e860*/  IMAD R19, R15, R2, R16 ;  /* 0x000000020f137224 */ /* 0x000fe400078e0210 */
[----:B0-----:R-:W-:Y:S01]  /*e870*/  IMAD.MOV.U32 R0, RZ, RZ, R4 ;  /* 0x000000ffff007224 */ /* 0x001fe200078e0004 */
[----:B------:R-:W-:Y:S01]  /*e880*/  IABS R18, R6 ;  /* 0x0000000600127213 */ /* 0x000fe20000000000 */
[----:B------:R-:W-:Y:S01]  /*e890*/  @!P0 IMAD.IADD R9, R9, 0x1, -R15 ;  /* 0x0000000109098824 */ /* 0x000fe200078e0a0f */
[----:B------:R-:W-:Y:S01]  /*e8a0*/  ISETP.GE.AND P3, PT, R6, RZ, PT ;  /* 0x000000ff0600720c */ /* 0x000fe20003f66270 */
[----:B------:R-:W-:Y:S01]  /*e8b0*/  @!P2 IMAD.MOV R0, RZ, RZ, -R0 ;  /* 0x000000ffff00a224 */ /* 0x000fe200078e0a00 */
[----:B------:R-:W-:Y:S01]  /*e8c0*/  ISETP.GT.U32.AND P2, PT, R15, R3, PT ;  /* 0x000000030f00720c */ /* 0x000fe20003f44070 */
[----:B------:R-:W-:Y:S01]  /*e8d0*/  IMAD.HI.U32 R4, R11, R18, RZ ;  /* 0x000000120b047227 */ /* 0x000fe200078e00ff */
[----:B------:R-:W-:-:S02]  /*e8e0*/  ISETP.GT.U32.AND P0, PT, R15, R9, PT ;  /* 0x000000090f00720c */ /* 0x000fc40003f04070 */
[----:B------:R0:W-:Y:S01]  /*e8f0*/  STL [R1+0x118], R0 ;  /* 0x0001180001007387 */ /* 0x0001e20000100800 */
[----:B------:R-:W-:Y:S02]  /*e900*/  IMAD.MOV R4, RZ, RZ, -R4 ;  /* 0x000000ffff047224 */ /* 0x000fe400078e0a04 */
[----:B------:R-:W-:Y:S02]  /*e910*/  VIADD R6, R7, 0x68 ;  /* 0x0000006807067836 */ /* 0x000fe40000000000 */
[----:B------:R-:W-:Y:S02]  /*e920*/  IMAD R18, R15, R4, R18 ;  /* 0x000000040f127224 */ /* 0x000fe400078e0212 */
[----:B------:R-:W-:Y:S01]  /*e930*/  VIADD R8, R7, 0x6a ;  /* 0x0000006a07087836 */ /* 0x000fe20000000000 */
[----:B------:R-:W-:Y:S01]  /*e940*/  IABS R13, R6 ;  /* 0x00000006000d7213 */ /* 0x000fe20000000000 */
[----:B------:R-:W-:Y:S01]  /*e950*/  @!P2 IMAD.IADD R3, R3, 0x1, -R15 ;  /* 0x000000010303a824 */ /* 0x000fe200078e0a0f */
[----:B------:R-:W-:Y:S01]  /*e960*/  ISETP.GT.U32.AND P2, PT, R15, R18, PT ;  /* 0x000000120f00720c */ /* 0x000fe20003f44070 */
[----:B0-----:R-:W-:Y:S01]  /*e970*/  IMAD.MOV.U32 R0, RZ, RZ, R5 ;  /* 0x000000ffff007224 */ /* 0x001fe200078e0005 */
[----:B------:R-:W-:Y:S01]  /*e980*/  IABS R17, R8 ;  /* 0x0000000800117213 */ /* 0x000fe20000000000 */
[----:B------:R-:W-:-:S04]  /*e990*/  IMAD.HI.U32 R5, R11, R13, RZ ;  /* 0x0000000d0b057227 */ /* 0x000fc800078e00ff */
[----:B------:R-:W-:Y:S01]  /*e9a0*/  @!P1 IMAD.MOV R0, RZ, RZ, -R0 ;  /* 0x000000ffff009224 */ /* 0x000fe200078e0a00 */
[----:B------:R-:W-:Y:S01]  /*e9b0*/  ISETP.GT.U32.AND P1, PT, R15, R19, PT ;  /* 0x000000130f00720c */ /* 0x000fe20003f24070 */
[----:B------:R-:W-:-:S03]  /*e9c0*/  IMAD.HI.U32 R4, R11, R17, RZ ;  /* 0x000000110b047227 */ /* 0x000fc600078e00ff */
[----:B------:R0:W-:Y:S01]  /*e9d0*/  STL [R1+0x108], R0 ;  /* 0x0001080001007387 */ /* 0x0001e20000100800 */
[----:B------:R-:W-:Y:S02]  /*e9e0*/  IMAD.MOV R5, RZ, RZ, -R5 ;  /* 0x000000ffff057224 */ /* 0x000fe400078e0a05 */
[--C-:B------:R-:W-:Y:S01]  /*e9f0*/  @!P0 IMAD.IADD R9, R9, 0x1, -R15.reuse ;  /* 0x0000000109098824 */ /* 0x100fe200078e0a0f */
[----:B------:R-:W-:Y:S01]  /*ea00*/  ISETP.GE.AND P0, PT, R8, RZ, PT ;  /* 0x000000ff0800720c */ /* 0x000fe20003f06270 */
[----:B------:R-:W-:Y:S02]  /*ea10*/  VIADD R2, R7, 0x66 ;  /* 0x0000006607027836 */ /* 0x000fe40000000000 */
[----:B------:R-:W-:Y:S02]  /*ea20*/  IMAD.MOV R8, RZ, RZ, -R4 ;  /* 0x000000ffff087224 */ /* 0x000fe400078e0a04 */
[----:B------:R-:W-:Y:S01]  /*ea30*/  @!P1 IMAD.IADD R19, R19, 0x1, -R15 ;  /* 0x0000000113139824 */ /* 0x000fe200078e0a0f */
[----:B------:R-:W-:Y:S01]  /*ea40*/  IABS R16, R2 ;  /* 0x0000000200107213 */ /* 0x000fe20000000000 */
[----:B0-----:R-:W-:Y:S01]  /*ea50*/  IMAD.MOV.U32 R0, RZ, RZ, R3 ;  /* 0x000000ffff007224 */ /* 0x001fe200078e0003 */
[----:B------:R-:W-:Y:S01]  /*ea60*/  ISETP.GE.AND P1, PT, R6, RZ, PT ;  /* 0x000000ff0600720c */ /* 0x000fe20003f26270 */
[----:B------:R-:W-:-:S02]  /*ea70*/  IMAD R13, R15, R5, R13 ;  /* 0x000000050f0d7224 */ /* 0x000fc400078e020d */
[----:B------:R-:W-:Y:S01]  /*ea80*/  @!P4 IMAD.MOV R0, RZ, RZ, -R0 ;  /* 0x000000ffff00c224 */ /* 0x000fe200078e0a00 */
[C---:B------:R-:W-:Y:S01]  /*ea90*/  ISETP.GT.U32.AND P4, PT, R15.reuse, R19, PT ;  /* 0x000000130f00720c */ /* 0x040fe20003f84070 */
[----:B------:R-:W-:Y:S02]  /*eaa0*/  @!P2 IMAD.IADD R18, R18, 0x1, -R15 ;  /* 0x000000011212a824 */ /* 0x000fe400078e0a0f */
[----:B------:R-:W-:Y:S01]  /*eab0*/  IMAD R17, R15, R8, R17 ;  /* 0x000000080f117224 */ /* 0x000fe200078e0211 */
[----:B------:R0:W-:Y:S01]  /*eac0*/  STL [R1+0x100], R0 ;  /* 0x0001000001007387 */ /* 0x0001e20000100800 */
[----:B------:R-:W-:Y:S01]  /*ead0*/  IMAD.HI.U32 R4, R11, R16, RZ ;  /* 0x000000100b047227 */ /* 0x000fe200078e00ff */
[----:B------:R-:W-:-:S03]  /*eae0*/  ISETP.GT.U32.AND P2, PT, R15, R18, PT ;  /* 0x000000120f00720c */ /* 0x000fc60003f44070 */
[----:B------:R-:W-:Y:S02]  /*eaf0*/  IMAD.MOV R4, RZ, RZ, -R4 ;  /* 0x000000ffff047224 */ /* 0x000fe400078e0a04 */
[----:B------:R-:W-:Y:S02]  /*eb00*/  VIADD R14, R7, 0x60 ;  /* 0x00000060070e7836 */ /* 0x000fe40000000000 */
[----:B------:R-:W-:Y:S01]  /*eb10*/  @!P4 IMAD.IADD R19, R19, 0x1, -R15 ;  /* 0x000000011313c824 */ /* 0x000fe200078e0a0f */
[----:B------:R-:W-:Y:S01]  /*eb20*/  ISETP.GT.U32.AND P4, PT, R15, R13, PT ;  /* 0x0000000d0f00720c */ /* 0x000fe20003f84070 */
[----:B0-----:R-:W-:Y:S01]  /*eb30*/  IMAD.MOV.U32 R0, RZ, RZ, R9 ;  /* 0x000000ffff007224 */ /* 0x001fe200078e0009 */
[----:B------:R-:W-:Y:S01]  /*eb40*/  IABS R9, R14 ;  /* 0x0000000e00097213 */ /* 0x000fe20000000000 */
[----:B------:R-:W-:Y:S02]  /*eb50*/  VIADD R3, R7, 0x62 ;  /* 0x0000006207037836 */ /* 0x000fe40000000000 */
[----:B------:R-:W-:Y:S01]  /*eb60*/  @!P6 IMAD.MOV R0, RZ, RZ, -R0 ;  /* 0x000000ffff00e224 */ /* 0x000fe200078e0a00 */
[C---:B------:R-:W-:Y:S01]  /*eb70*/  ISETP.GT.U32.AND P6, PT, R15.reuse, R17, PT ;  /* 0x000000110f00720c */ /* 0x040fe20003fc4070 */
[----:B------:R-:W-:Y:S01]  /*eb80*/  IMAD R16, R15, R4, R16 ;  /* 0x000000040f107224 */ /* 0x000fe200078e0210 */
[----:B------:R-:W-:Y:S01]  /*eb90*/  IABS R4, R3 ;  /* 0x0000000300047213 */ /* 0x000fe20000000000 */
[----:B------:R-:W-:Y:S01]  /*eba0*/  VIADD R5, R7, 0x64 ;  /* 0x0000006407057836 */ /* 0x000fe20000000000 */
[----:B------:R0:W-:Y:S01]  /*ebb0*/  STL [R1+0x110], R0 ;  /* 0x0001100001007387 */ /* 0x0001e20000100800 */
[----:B------:R-:W-:-:S02]  /*ebc0*/  IMAD.MOV.U32 R20, RZ, RZ, R19 ;  /* 0x000000ffff147224 */ /* 0x000fc400078e0013 */
[--C-:B------:R-:W-:Y:S01]  /*ebd0*/  @!P4 IMAD.IADD R13, R13, 0x1, -R15.reuse ;  /* 0x000000010d0dc824 */ /* 0x100fe200078e0a0f */
[----:B------:R-:W-:Y:S01]  /*ebe0*/  IABS R8, R5 ;  /* 0x0000000500087213 */ /* 0x000fe20000000000 */
[--C-:B------:R-:W-:Y:S01]  /*ebf0*/  @!P2 IMAD.IADD R18, R18, 0x1, -R15.reuse ;  /* 0x000000011212a824 */ /* 0x100fe200078e0a0f */
[C---:B------:R-:W-:Y:S01]  /*ec00*/  ISETP.GT.U32.AND P2, PT, R15.reuse, R16, PT ;  /* 0x000000100f00720c */ /* 0x040fe20003f44070 */
[----:B------:R-:W-:Y:S01]  /*ec10*/  @!P5 IMAD.MOV R20, RZ, RZ, -R20 ;  /* 0x000000ffff14d224 */ /* 0x000fe200078e0a14 */
[----:B------:R-:W-:Y:S01]  /*ec20*/  ISETP.GT.U32.AND P5, PT, R15, R13, PT ;  /* 0x0000000d0f00720c */ /* 0x000fe20003fa4070 */
[----:B------:R-:W-:Y:S01]  /*ec30*/  @!P6 IMAD.IADD R17, R17, 0x1, -R15 ;  /* 0x000000011111e824 */ /* 0x000fe200078e0a0f */
[----:B------:R-:W-:Y:S01]  /*ec40*/  ISETP.GE.AND P6, PT, R2, RZ, PT ;  /* 0x000000ff0200720c */ /* 0x000fe20003fc6270 */
[----:B------:R-:W-:Y:S01]  /*ec50*/  IMAD.MOV.U32 R2, RZ, RZ, R9 ;  /* 0x000000ffff027224 */ /* 0x000fe200078e0009 */
[----:B------:R-:W-:Y:S01]  /*ec60*/  STL [R1+0xc0], R20 ;  /* 0x0000c01401007387 */ /* 0x000fe20000100800 */
[----:B------:R-:W-:Y:S01]  /*ec70*/  IMAD.HI.U32 R9, R11, R4, RZ ;  /* 0x000000040b097227 */ /* 0x000fe200078e00ff */
[----:B------:R-:W-:-:S03]  /*ec80*/  ISETP.GT.U32.AND P4, PT, R15, R17, PT ;  /* 0x000000110f00720c */ /* 0x000fc60003f84070 */
[----:B------:R-:W-:-:S04]  /*ec90*/  IMAD.HI.U32 R12, R11, R8, RZ ;  /* 0x000000080b0c7227 */ /* 0x000fc800078e00ff */
[----:B------:R-:W-:Y:S02]  /*eca0*/  IMAD.MOV R9, RZ, RZ, -R9 ;  /* 0x000000ffff097224 */ /* 0x000fe400078e0a09 */
[----:B0-----:R-:W-:Y:S02]  /*ecb0*/  IMAD.MOV.U32 R0, RZ, RZ, R18 ;  /* 0x000000ffff007224 */ /* 0x001fe400078e0012 */
[----:B------:R-:W-:Y:S02]  /*ecc0*/  IMAD.MOV R12, RZ, RZ, -R12 ;  /* 0x000000ffff0c7224 */ /* 0x000fe400078e0a0c */
[----:B------:R-:W-:Y:S02]  /*ecd0*/  IMAD R4, R15, R9, R4 ;  /* 0x000000090f047224 */ /* 0x000fe400078e0204 */
[----:B------:R-:W-:Y:S01]  /*ece0*/  @!P3 IMAD.MOV R0, RZ, RZ, -R0 ;  /* 0x000000ffff00b224 */ /* 0x000fe200078e0a00 */
[----:B------:R-:W-:Y:S01]  /*ecf0*/  ISETP.GE.AND P3, PT, R5, RZ, PT ;  /* 0x000000ff0500720c */ /* 0x000fe20003f66270 */
[----:B------:R-:W-:-:S02]  /*ed00*/  @!P2 IMAD.IADD R16, R16, 0x1, -R15 ;  /* 0x000000011010a824 */ /* 0x000fc400078e0a0f */
[----:B------:R-:W-:Y:S01]  /*ed10*/  IMAD R5, R15, R12, R8 ;  /* 0x0000000c0f057224 */ /* 0x000fe200078e0208 */
[----:B------:R0:W-:Y:S01]  /*ed20*/  STL [R1+0xcc], R0 ;  /* 0x0000cc0001007387 */ /* 0x0001e20000100800 */
[--C-:B------:R-:W-:Y:S01]  /*ed30*/  @!P5 IMAD.IADD R13, R13, 0x1, -R15.reuse ;  /* 0x000000010d0dd824 */ /* 0x100fe200078e0a0f */
[----:B------:R-:W-:Y:S01]  /*ed40*/  ISETP.GT.U32.AND P5, PT, R15, R4, PT ;  /* 0x000000040f00720c */ /* 0x000fe20003fa4070 */
[----:B------:R-:W-:Y:S01]  /*ed50*/  @!P4 IMAD.IADD R17, R17, 0x1, -R15 ;  /* 0x000000011111c824 */ /* 0x000fe200078e0a0f */
[----:B------:R-:W-:Y:S01]  /*ed60*/  ISETP.GT.U32.AND P2, PT, R15, R16, PT ;  /* 0x000000100f00720c */ /* 0x000fe20003f44070 */
[----:B------:R-:W-:Y:S01]  /*ed70*/  VIADD R6, R7, 0x5e ;  /* 0x0000005e07067836 */ /* 0x000fe20000000000 */
[----:B------:R-:W-:Y:S01]  /*ed80*/  ISETP.GT.U32.AND P4, PT, R15, R5, PT ;  /* 0x000000050f00720c */ /* 0x000fe20003f84070 */
[----:B------:R-:W-:-:S03]  /*ed90*/  IMAD.HI.U32 R12, R11, R2, RZ ;  /* 0x000000020b0c7227 */ /* 0x000fc600078e00ff */
[----:B------:R-:W-:Y:S01]  /*eda0*/  IABS R10, R6 ;  /* 0x00000006000a7213 */ /* 0x000fe20000000000 */
[----:B------:R-:W-:Y:S02]  /*edb0*/  IMAD.MOV R12, RZ, RZ, -R12 ;  /* 0x000000ffff0c7224 */ /* 0x000fe400078e0a0c */
[----:B0-----:R-:W-:Y:S02]  /*edc0*/  IMAD.MOV.U32 R0, RZ, RZ, R17 ;  /* 0x000000ffff007224 */ /* 0x001fe400078e0011 */
[----:B------:R-:W-:Y:S02]  /*edd0*/  IMAD R2, R15, R12, R2 ;  /* 0x0000000c0f027224 */ /* 0x000fe400078e0202 */
[----:B------:R-:W-:-:S04]  /*ede0*/  IMAD.HI.U32 R8, R11, R10, RZ ;  /* 0x0000000a0b087227 */ /* 0x000fc800078e00ff */
[--C-:B------:R-:W-:Y:S02]  /*edf0*/  @!P5 IMAD.IADD R4, R4, 0x1, -R15.reuse ;  /* 0x000000010404d824 */ /* 0x100fe400078e0a0f */
[--C-:B------:R-:W-:Y:S01]  /*ee00*/  @!P2 IMAD.IADD R16, R16, 0x1, -R15.reuse ;  /* 0x000000011010a824 */ /* 0x100fe200078e0a0f */
[----:B------:R-:W-:Y:S01]  /*ee10*/  ISETP.GE.AND P2, PT, R3, RZ, PT ;  /* 0x000000ff0300720c */ /* 0x000fe20003f46270 */
[----:B------:R-:W-:Y:S01]  /*ee20*/  @!P0 IMAD.MOV R0, RZ, RZ, -R0 ;  /* 0x000000ffff008224 */ /* 0x000fe200078e0a00 */
[----:B------:R-:W-:Y:S01]  /*ee30*/  ISETP.GT.U32.AND P5, PT, R15, R4, PT ;  /* 0x000000040f00720c */ /* 0x000fe20003fa4070 */
[----:B------:R-:W-:Y:S01]  /*ee40*/  @!P4 IMAD.IADD R5, R5, 0x1, -R15 ;  /* 0x000000010505c824 */ /* 0x000fe200078e0a0f */
[----:B------:R-:W-:Y:S01]  /*ee50*/  ISETP.GT.U32.AND P4, PT, R15, R2, PT ;  /* 0x000000020f00720c */ /* 0x000fe20003f84070 */
[----:B------:R-:W-:Y:S01]  /*ee60*/  IMAD.MOV R8, RZ, RZ, -R8 ;  /* 0x000000ffff087224 */ /* 0x000fe200078e0a08 */
[----:B------:R0:W-:Y:S01]  /*ee70*/  STL [R1+0xd8], R0 ;  /* 0x0000d80001007387 */ /* 0x0001e20000100800 */
[----:B------:R-:W-:Y:S01]  /*ee80*/  VIADD R3, R7, 0x5a ;  /* 0x0000005a07037836 */ /* 0x000fe20000000000 */
[C---:B------:R-:W-:Y:S01]  /*ee90*/  ISETP.GT.U32.AND P0, PT, R15.reuse, R5, PT ;  /* 0x000000050f00720c */ /* 0x040fe20003f04070 */
[----:B------:R-:W-:-:S02]  /*eea0*/  IMAD R10, R15, R8, R10 ;  /* 0x000000080f0a7224 */ /* 0x000fc400078e020a */
[----:B------:R-:W-:Y:S01]  /*eeb0*/  VIADD R9, R7, 0x5c ;  /* 0x0000005c07097836 */ /* 0x000fe20000000000 */
[----:B------:R-:W-:Y:S01]  /*eec0*/  IABS R8, R3 ;  /* 0x0000000300087213 */ /* 0x000fe20000000000 */
[----:B------:R-:W-:Y:S02]  /*eed0*/  IMAD.MOV.U32 R17, RZ, RZ, R13 ;  /* 0x000000ffff117224 */ /* 0x000fe400078e000d */
[----:B------:R-:W-:Y:S01]  /*eee0*/  @!P5 IMAD.IADD R4, R4, 0x1, -R15 ;  /* 0x000000010404d824 */ /* 0x000fe200078e0a0f */
[----:B------:R-:W-:Y:S01]  /*eef0*/  IABS R12, R9 ;  /* 0x00000009000c7213 */ /* 0x000fe20000000000 */
[----:B0-----:R-:W-:Y:S01]  /*ef00*/  IMAD.MOV.U32 R0, RZ, RZ, R16 ;  /* 0x000000ffff007224 */ /* 0x001fe200078e0010 */
[----:B------:R-:W-:Y:S01]  /*ef10*/  ISETP.GE.AND P5, PT, R9, RZ, PT ;  /* 0x000000ff0900720c */ /* 0x000fe20003fa6270 */
[----:B------:R-:W-:Y:S01]  /*ef20*/  @!P1 IMAD.MOV R17, RZ, RZ, -R17 ;  /* 0x000000ffff119224 */ /* 0x000fe200078e0a11 */
[----:B------:R-:W-:Y:S01]  /*ef30*/  ISETP.GT.U32.AND P1, PT, R15, R10, PT ;  /* 0x0000000a0f00720c */ /* 0x000fe20003f24070 */
[----:B------:R-:W-:Y:S01]  /*ef40*/  @!P6 IMAD.MOV R0, RZ, RZ, -R0 ;  /* 0x000000ffff00e224 */ /* 0x000fe200078e0a00 */
[----:B------:R-:W-:Y:S01]  /*ef50*/  ISETP.GE.AND P6, PT, R14, RZ, PT ;  /* 0x000000ff0e00720c */ /* 0x000fe20003fc6270 */
[----:B------:R-:W-:Y:S01]  /*ef60*/  IMAD.HI.U32 R14, R11, R8, RZ ;  /* 0x000000080b0e7227 */ /* 0x000fe200078e00ff */
[----:B------:R-:W-:Y:S03]  /*ef70*/  STL [R1+0xf8], R17 ;  /* 0x0000f81101007387 */ /* 0x000fe60000100800 */
[----:B------:R-:W-:Y:S01]  /*ef80*/  @!P4 IMAD.IADD R2, R2, 0x1, -R15 ;  /* 0x000000010202c824 */ /* 0x000fe200078e0a0f */
[----:B------:R0:W-:Y:S01]  /*ef90*/  STL [R1+0xdc], R0 ;  /* 0x0000dc0001007387 */ /* 0x0001e20000100800 */
[----:B------:R-:W-:-:S02]  /*efa0*/  IMAD.MOV R14, RZ, RZ, -R14 ;  /* 0x000000ffff0e7224 */ /* 0x000fc400078e0a0e */
[----:B------:R-:W-:Y:S01]  /*efb0*/  IMAD.HI.U32 R13, R11, R12, RZ ;  /* 0x0000000c0b0d7227 */ /* 0x000fe200078e00ff */
[----:B------:R-:W-:-:S03]  /*efc0*/  ISETP.GT.U32.AND P4, PT, R15, R2, PT ;  /* 0x000000020f00720c */ /* 0x000fc60003f84070 */
[----:B------:R-:W-:Y:S02]  /*efd0*/  IMAD R8, R15, R14, R8 ;  /* 0x0000000e0f087224 */ /* 0x000fe400078e0208 */
[----:B------:R-:W-:Y:S02]  /*efe0*/  IMAD.MOV.U32 R9, RZ, RZ, R4 ;  /* 0x000000ffff097224 */ /* 0x000fe400078e0004 */
[----:B------:R-:W-:Y:S02]  /*eff0*/  IMAD.MOV R13, RZ, RZ, -R13 ;  /* 0x000000ffff0d7224 */ /* 0x000fe400078e0a0d */
[----:B------:R-:W-:Y:S01]  /*f000*/  @!P0 IMAD.IADD R5, R5, 0x1, -R15 ;  /* 0x0000000105058824 */ /* 0x000fe200078e0a0f */
[----:B------:R-:W-:Y:S01]  /*f010*/  ISETP.GE.AND P0, PT, R6, RZ, PT ;  /* 0x000000ff0600720c */ /* 0x000fe20003f06270 */
[----:B------:R-:W-:Y:S01]  /*f020*/  @!P2 IMAD.MOV R9, RZ, RZ, -R9 ;  /* 0x000000ffff09a224 */ /* 0x000fe200078e0a09 */
[C---:B------:R-:W-:Y:S01]  /*f030*/  ISETP.GT.U32.AND P2, PT, R15.reuse, R8, PT ;  /* 0x000000080f00720c */ /* 0x040fe20003f44070 */
[----:B------:R-:W-:-:S02]  /*f040*/  IMAD R6, R15, R13, R12 ;  /* 0x0000000d0f067224 */ /* 0x000fc400078e020c */
[----:B------:R-:W-:Y:S02]  /*f050*/  @!P1 IMAD.IADD R10, R10, 0x1, -R15 ;  /* 0x000000010a0a9824 */ /* 0x000fe400078e0a0f */
[----:B0-----:R-:W-:Y:S02]  /*f060*/  IMAD.MOV.U32 R0, RZ, RZ, R5 ;  /* 0x000000ffff007224 */ /* 0x001fe400078e0005 */
[--C-:B------:R-:W-:Y:S01]  /*f070*/  @!P4 IMAD.IADD R2, R2, 0x1, -R15.reuse ;  /* 0x000000010202c824 */ /* 0x100fe200078e0a0f */
[C---:B------:R-:W-:Y:S01]  /*f080*/  ISETP.GT.U32.AND P1, PT, R15.reuse, R10, PT ;  /* 0x0000000a0f00720c */ /* 0x040fe20003f24070 */
[----:B------:R-:W-:Y:S01]  /*f090*/  @!P3 IMAD.MOV R0, RZ, RZ, -R0 ;  /* 0x000000ffff00b224 */ /* 0x000fe200078e0a00 */
[----:B------:R-:W-:Y:S01]  /*f0a0*/  ISETP.GT.U32.AND P3, PT, R15, R6, PT ;  /* 0x000000060f00720c */ /* 0x000fe20003f64070 */
[----:B------:R-:W-:Y:S01]  /*f0b0*/  VIADD R5, R7, 0x58 ;  /* 0x0000005807057836 */ /* 0x000fe20000000000 */
[----:B------:R-:W-:Y:S01]  /*f0c0*/  ISETP.GE.AND P4, PT, R3, RZ, PT ;  /* 0x000000ff0300720c */ /* 0x000fe20003f86270 */
[----:B------:R-:W-:Y:S01]  /*f0d0*/  @!P2 IMAD.IADD R8, R8, 0x1, -R15 ;  /* 0x000000010808a824 */ /* 0x000fe200078e0a0f */
[----:B------:R0:W-:Y:S01]  /*f0e0*/  STL [R1+0xe0], R0 ;  /* 0x0000e00001007387 */ /* 0x0001e20000100800 */
[C---:B------:R-:W-:Y:S01]  /*f0f0*/  VIADD R16, R7.reuse, 0x50 ;  /* 0x0000005007107836 */ /* 0x040fe20000000000 */
[----:B------:R-:W-:Y:S01]  /*f100*/  IABS R4, R5 ;  /* 0x0000000500047213 */ /* 0x000fe20000000000 */
[----:B------:R-:W-:Y:S01]  /*f110*/  VIADD R18, R7, 0x48 ;  /* 0x0000004807127836 */ /* 0x000fe20000000000 */
[----:B------:R1:W-:Y:S01]  /*f120*/  STL [R1+0xe4], R9 ;  /* 0x0000e40901007387 */ /* 0x0003e20000100800 */
[----:B------:R-:W-:Y:S01]  /*f130*/  ISETP.GT.U32.AND P2, PT, R15, R8, PT ;  /* 0x000000080f00720c */ /* 0x000fe20003f44070 */
[----:B------:R-:W-:-:S02]  /*f140*/  VIADD R19, R7, 0x4a ;  /* 0x0000004a07137836 */ /* 0x000fc40000000000 */
[--C-:B------:R-:W-:Y:S02]  /*f150*/  @!P1 IMAD.IADD R10, R10, 0x1, -R15.reuse ;  /* 0x000000010a0a9824 */ /* 0x100fe400078e0a0f */
[----:B0-----:R-:W-:Y:S02]  /*f160*/  IMAD.MOV.U32 R0, RZ, RZ, R2 ;  /* 0x000000ffff007224 */ /* 0x001fe400078e0002 */
[----:B------:R-:W-:Y:S02]  /*f170*/  @!P3 IMAD.IADD R6, R6, 0x1, -R15 ;  /* 0x000000010606b824 */ /* 0x000fe400078e0a0f */
[----:B------:R-:W-:Y:S01]  /*f180*/  @!P6 IMAD.MOV R0, RZ, RZ, -R0 ;  /* 0x000000ffff00e224 */ /* 0x000fe200078e0a00 */
[----:B------:R-:W-:Y:S01]  /*f190*/  ISETP.GE.AND P6, PT, R5, RZ, PT ;  /* 0x000000ff0500720c */ /* 0x000fe20003fc6270 */
[----:B-1----:R-:W-:Y:S01]  /*f1a0*/  VIADD R9, R7, 0x56 ;  /* 0x0000005607097836 */ /* 0x002fe20000000000 */
[----:B------:R-:W-:Y:S01]  /*f1b0*/  ISETP.GT.U32.AND P3, PT, R15, R6, PT ;  /* 0x000000060f00720c */ /* 0x000fe20003f64070 */
[----:B------:R-:W-:Y:S01]  /*f1c0*/  IMAD.HI.U32 R5, R11, R4, RZ ;  /* 0x000000040b057227 */ /* 0x000fe200078e00ff */
[----:B------:R0:W-:Y:S02]  /*f1d0*/  STL [R1+0xf0], R0 ;  /* 0x0000f00001007387 */ /* 0x0001e40000100800 */
[----:B------:R-:W-:Y:S01]  /*f1e0*/  ISETP.GE.AND P1, PT, R9, RZ, PT ;  /* 0x000000ff0900720c */ /* 0x000fe20003f26270 */
[----:B------:R-:W-:Y:S01]  /*f1f0*/  VIADD R2, R7, 0x54 ;  /* 0x0000005407027836 */ /* 0x000fe20000000000 */
[----:B------:R-:W-:Y:S01]  /*f200*/  IABS R9, R9 ;  /* 0x0000000900097213 */ /* 0x000fe20000000000 */
[----:B------:R-:W-:-:S02]  /*f210*/  IMAD.MOV R5, RZ, RZ, -R5 ;  /* 0x000000ffff057224 */ /* 0x000fc400078e0a05 */
[----:B------:R-:W-:Y:S01]  /*f220*/  @!P2 IMAD.IADD R8, R8, 0x1, -R15 ;  /* 0x000000010808a824 */ /* 0x000fe200078e0a0f */
[----:B------:R-:W-:Y:S01]  /*f230*/  IABS R3, R2 ;  /* 0x0000000200037213 */ /* 0x000fe20000000000 */
[----:B0-----:R-:W-:Y:S02]  /*f240*/  IMAD.MOV.U32 R0, RZ, RZ, R10 ;  /* 0x000000ffff007224 */ /* 0x001fe400078e000a */
[----:B------:R-:W-:-:S04]  /*f250*/  IMAD.HI.U32 R10, R11, R9, RZ ;  /* 0x000000090b0a7227 */ /* 0x000fc800078e00ff */
[----:B------:R-:W-:Y:S01]  /*f260*/  @!P0 IMAD.MOV R0, RZ, RZ, -R0 ;  /* 0x000000ffff008224 */ /* 0x000fe200078e0a00 */
[----:B------:R-:W-:Y:S01]  /*f270*/  ISETP.GE.AND P0, PT, R2, RZ, PT ;  /* 0x000000ff0200720c */ /* 0x000fe20003f06270 */
[----:B------:R-:W-:Y:S02]  /*f280*/  IMAD R2, R15, R5, R4 ;  /* 0x000000050f027224 */ /* 0x000fe400078e0204 */
[----:B------:R-:W-:Y:S01]  /*f290*/  VIADD R5, R7, 0x52 ;  /* 0x0000005207057836 */ /* 0x000fe20000000000 */
[----:B------:R0:W-:Y:S01]  /*f2a0*/  STL [R1+0xf4], R0 ;  /* 0x0000f40001007387 */ /* 0x0001e20000100800 */
[----:B------:R-:W-:Y:S02]  /*f2b0*/  IMAD.MOV R10, RZ, RZ, -R10 ;  /* 0x000000ffff0a7224 */ /* 0x000fe400078e0a0a */
[----:B------:R-:W-:Y:S01]  /*f2c0*/  @!P3 IMAD.IADD R6, R6, 0x1, -R15 ;  /* 0x000000010606b824 */ /* 0x000fe200078e0a0f */
[----:B------:R-:W-:Y:S01]  /*f2d0*/  IABS R17, R5 ;  /* 0x0000000500117213 */ /* 0x000fe20000000000 */
[----:B------:R-:W-:Y:S01]  /*f2e0*/  IMAD.HI.U32 R4, R11, R3, RZ ;  /* 0x000000030b047227 */ /* 0x000fe200078e00ff */
[----:B------:R-:W-:-:S02]  /*f2f0*/  ISETP.GE.AND P2, PT, R5, RZ, PT ;  /* 0x000000ff0500720c */ /* 0x000fc40003f46270 */
[C---:B------:R-:W-:Y:S01]  /*f300*/  ISETP.GT.U32.AND P3, PT, R15.reuse, R2, PT ;  /* 0x000000020f00720c */ /* 0x040fe20003f64070 */
[C---:B------:R-:W-:Y:S02]  /*f310*/  IMAD R5, R15.reuse, R10, R9 ;  /* 0x0000000a0f057224 */ /* 0x040fe400078e0209 */
[----:B0-----:R-:W-:Y:S02]  /*f320*/  IMAD.MOV.U32 R0, RZ, RZ, R8 ;  /* 0x000000ffff007224 */ /* 0x001fe400078e0008 */
[----:B------:R-:W-:Y:S02]  /*f330*/  IMAD.MOV.U32 R12, RZ, RZ, R6 ;  /* 0x000000ffff0c7224 */ /* 0x000fe400078e0006 */
[----:B------:R-:W-:Y:S01]  /*f340*/  @!P4 IMAD.MOV R0, RZ, RZ, -R0 ;  /* 0x000000ffff00c224 */ /* 0x000fe200078e0a00 */
[----:B------:R-:W-:Y:S01]  /*f350*/  ISETP.GT.U32.AND P4, PT, R15, R5, PT ;  /* 0x000000050f00720c */ /* 0x000fe20003f84070 */
[----:B------:R-:W-:Y:S02]  /*f360*/  IMAD.MOV R4, RZ, RZ, -R4 ;  /* 0x000000ffff047224 */ /* 0x000fe400078e0a04 */
[----:B------:R-:W-:-:S02]  /*f370*/  @!P5 IMAD.MOV R12, RZ, RZ, -R12 ;  /* 0x000000ffff0cd224 */ /* 0x000fc400078e0a0c */
[----:B------:R-:W-:Y:S01]  /*f380*/  @!P3 IMAD.IADD R2, R2, 0x1, -R15 ;  /* 0x000000010202b824 */ /* 0x000fe200078e0a0f */
[----:B------:R-:W-:Y:S01]  /*f390*/  ISETP.GE.AND P3, PT, R16, RZ, PT ;  /* 0x000000ff1000720c */ /* 0x000fe20003f66270 */
[----:B------:R-:W-:Y:S01]  /*f3a0*/  IMAD R3, R15, R4, R3 ;  /* 0x000000040f037224 */ /* 0x000fe200078e0203 */
[----:B------:R-:W-:Y:S01]  /*f3b0*/  IABS R16, R16 ;  /* 0x0000001000107213 */ /* 0x000fe20000000000 */
[----:B------:R-:W-:Y:S01]  /*f3c0*/  VIADD R4, R7, 0x4e ;  /* 0x0000004e07047836 */ /* 0x000fe20000000000 */
[----:B------:R-:W-:Y:S01]  /*f3d0*/  ISETP.GT.U32.AND P5, PT, R15, R2, PT ;  /* 0x000000020f00720c */ /* 0x000fe20003fa4070 */
[----:B------:R-:W-:Y:S01]  /*f3e0*/  IMAD.HI.U32 R6, R11, R17, RZ ;  /* 0x000000110b067227 */ /* 0x000fe200078e00ff */
[----:B------:R0:W-:Y:S02]  /*f3f0*/  STL [R1+0xe8], R12 ;  /* 0x0000e80c01007387 */ /* 0x0001e40000100800 */
[----:B------:R-:W-:Y:S01]  /*f400*/  IABS R10, R4 ;  /* 0x00000004000a7213 */ /* 0x000fe20000000000 */
[----:B------:R-:W-:Y:S01]  /*f410*/  @!P4 IMAD.IADD R5, R5, 0x1, -R15 ;  /* 0x000000010505c824 */ /* 0x000fe200078e0a0f */
[----:B------:R1:W-:Y:S01]  /*f420*/  STL [R1+0xec], R0 ;  /* 0x0000ec0001007387 */ /* 0x0003e20000100800 */
[----:B------:R-:W-:-:S02]  /*f430*/  IMAD.MOV R6, RZ, RZ, -R6 ;  /* 0x000000ffff067224 */ /* 0x000fc400078e0a06 */
[----:B------:R-:W-:Y:S01]  /*f440*/  VIADD R9, R7, 0x4c ;  /* 0x0000004c07097836 */ /* 0x000fe20000000000 */
[----:B------:R-:W-:Y:S01]  /*f450*/  ISETP.GT.U32.AND P4, PT, R15, R5, PT ;  /* 0x000000050f00720c */ /* 0x000fe20003f84070 */
[----:B------:R-:W-:-:S03]  /*f460*/  IMAD.HI.U32 R8, R11, R16, RZ ;  /* 0x000000100b087227 */ /* 0x000fc600078e00ff */
[----:B------:R-:W-:Y:S01]  /*f470*/  IABS R14, R9 ;  /* 0x00000009000e7213 */ /* 0x000fe20000000000 */
[C---:B------:R-:W-:Y:S01]  /*f480*/  IMAD R17, R15.reuse, R6, R17 ;  /* 0x000000060f117224 */ /* 0x040fe200078e0211 */
[----:B------:R-:W-:Y:S01]  /*f490*/  IABS R6, R19 ;  /* 0x0000001300067213 */ /* 0x000fe20000000000 */
[----:B------:R-:W-:Y:S01]  /*f4a0*/  @!P5 IMAD.IADD R2, R2, 0x1, -R15 ;  /* 0x000000010202d824 */ /* 0x000fe200078e0a0f */
[----:B------:R-:W-:Y:S01]  /*f4b0*/  ISETP.GT.U32.AND P5, PT, R15, R3, PT ;  /* 0x000000030f00720c */ /* 0x000fe20003fa4070 */
[----:B------:R-:W-:-:S04]  /*f4c0*/  IMAD.HI.U32 R13, R11, R10, RZ ;  /* 0x0000000a0b0d7227 */ /* 0x000fc800078e00ff */
[----:B------:R-:W-:Y:S02]  /*f4d0*/  IMAD.MOV R8, RZ, RZ, -R8 ;  /* 0x000000ffff087224 */ /* 0x000fe400078e0a08 */
[----:B------:R-:W-:Y:S01]  /*f4e0*/  @!P4 IMAD.IADD R5, R5, 0x1, -R15 ;  /* 0x000000010505c824 */ /* 0x000fe200078e0a0f */
[C---:B------:R-:W-:Y:S01]  /*f4f0*/  ISETP.GT.U32.AND P4, PT, R15.reuse, R17, PT ;  /* 0x000000110f00720c */ /* 0x040fe20003f84070 */
[----:B------:R-:W-:Y:S02]  /*f500*/  IMAD.MOV R13, RZ, RZ, -R13 ;  /* 0x000000ffff0d7224 */ /* 0x000fe400078e0a0d */
[----:B------:R-:W-:Y:S01]  /*f510*/  IMAD R16, R15, R8, R16 ;  /* 0x000000080f107224 */ /* 0x000fe200078e0210 */
[----:B------:R-:W-:Y:S01]  /*f520*/  IABS R8, R18 ;  /* 0x0000001200087213 */ /* 0x000fe20000000000 */
[----:B------:R-:W-:Y:S02]  /*f530*/  IMAD.MOV.U32 R20, RZ, RZ, R2 ;  /* 0x000000ffff147224 */ /* 0x000fe400078e0002 */
[----:B0-----:R-:W-:-:S04]  /*f540*/  IMAD.HI.U32 R12, R11, R14, RZ ;  /* 0x0000000e0b0c7227 */ /* 0x001fc800078e00ff */
[C---:B------:R-:W-:Y:S02]  /*f550*/  IMAD R10, R15.reuse, R13, R10 ;  /* 0x0000000d0f0a7224 */ /* 0x040fe400078e020a */
[----:B------:R-:W-:Y:S01]  /*f560*/  @!P6 IMAD.MOV R20, RZ, RZ, -R20 ;  /* 0x000000ffff14e224 */ /* 0x000fe200078e0a14 */
[C---:B------:R-:W-:Y:S01]  /*f570*/  ISETP.GT.U32.AND P6, PT, R15.reuse, R16, PT ;  /* 0x000000100f00720c */ /* 0x040fe20003fc4070 */
[----:B------:R-:W-:Y:S02]  /*f580*/  IMAD.MOV R13, RZ, RZ, -R12 ;  /* 0x000000ffff0d7224 */ /* 0x000fe400078e0a0c */
[----:B-1----:R-:W-:Y:S01]  /*f590*/  IMAD.MOV.U32 R0, RZ, RZ, R5 ;  /* 0x000000ffff007224 */ /* 0x002fe200078e0005 */
[----:B------:R-:W-:Y:S01]  /*f5a0*/  STL [R1+0xd4], R20 ;  /* 0x0000d41401007387 */ /* 0x000fe20000100800 */
[----:B------:R-:W-:Y:S02]  /*f5b0*/  IMAD R14, R15, R13, R14 ;  /* 0x0000000d0f0e7224 */ /* 0x000fe400078e020e */
[----:B------:R-:W-:-:S02]  /*f5c0*/  @!P5 IMAD.IADD R3, R3, 0x1, -R15 ;  /* 0x000000010303d824 */ /* 0x000fc400078e0a0f */
[----:B------:R-:W-:Y:S01]  /*f5d0*/  @!P1 IMAD.MOV R0, RZ, RZ, -R0 ;  /* 0x000000ffff009224 */ /* 0x000fe200078e0a00 */
[----:B------:R-:W-:Y:S01]  /*f5e0*/  ISETP.GT.U32.AND P1, PT, R15, R10, PT ;  /* 0x0000000a0f00720c */ /* 0x000fe20003f24070 */
[--C-:B------:R-:W-:Y:S01]  /*f5f0*/  @!P4 IMAD.IADD R17, R17, 0x1, -R15.reuse ;  /* 0x000000011111c824 */ /* 0x100fe200078e0a0f */
[----:B------:R-:W-:Y:S01]  /*f600*/  ISETP.GT.U32.AND P4, PT, R15, R14, PT ;  /* 0x0000000e0f00720c */ /* 0x000fe20003f84070 */
[----:B------:R-:W-:Y:S01]  /*f610*/  IMAD.HI.U32 R2, R11, R8, RZ ;  /* 0x000000080b027227 */ /* 0x000fe200078e00ff */
[C---:B------:R-:W-:Y:S01]  /*f620*/  ISETP.GT.U32.AND P5, PT, R15.reuse, R3, PT ;  /* 0x000000030f00720c */ /* 0x040fe20003fa4070 */
[----:B------:R0:W-:Y:S02]  /*f630*/  STL [R1+0xd0], R0 ;  /* 0x0000d00001007387 */ /* 0x0001e40000100800 */
[----:B------:R-:W-:Y:S02]  /*f640*/  IMAD.MOV R5, RZ, RZ, -R2 ;  /* 0x000000ffff057224 */ /* 0x000fe400078e0a02 */
[----:B------:R-:W-:Y:S01]  /*f650*/  @!P6 IMAD.IADD R16, R16, 0x1, -R15 ;  /* 0x000000011010e824 */ /* 0x000fe200078e0a0f */
[----:B------:R-:W-:Y:S01]  /*f660*/  ISETP.GT.U32.AND P6, PT, R15, R17, PT ;  /* 0x000000110f00720c */ /* 0x000fe20003fc4070 */
[----:B------:R-:W-:-:S04]  /*f670*/  IMAD.HI.U32 R12, R11, R6, RZ ;  /* 0x000000060b0c7227 */ /* 0x000fc800078e00ff */
[----:B------:R-:W-:Y:S02]  /*f680*/  IMAD R8, R15, R5, R8 ;  /* 0x000000050f087224 */ /* 0x000fe400078e0208 */
[----:B------:R-:W-:Y:S02]  /*f690*/  IMAD.MOV R12, RZ, RZ, -R12 ;  /* 0x000000ffff0c7224 */ /* 0x000fe400078e0a0c */
[----:B------:R-:W-:Y:S02]  /*f6a0*/  VIADD R5, R7, 0x46 ;  /* 0x0000004607057836 */ /* 0x000fe40000000000 */
[C---:B------:R-:W-:Y:S02]  /*f6b0*/  IMAD R2, R15.reuse, R12, R6 ;  /* 0x0000000c0f027224 */ /* 0x040fe400078e0206 */
[--C-:B------:R-:W-:Y:S01]  /*f6c0*/  @!P1 IMAD.IADD R10, R10, 0x1, -R15.reuse ;  /* 0x000000010a0a9824 */ /* 0x100fe200078e0a0f */
[----:B------:R-:W-:Y:S01]  /*f6d0*/  IABS R6, R5 ;  /* 0x0000000500067213 */ /* 0x000fe20000000000 */
[--C-:B------:R-:W-:Y:S01]  /*f6e0*/  @!P4 IMAD.IADD R14, R14, 0x1, -R15.reuse ;  /* 0x000000010e0ec824 */ /* 0x100fe200078e0a0f */
[----:B------:R-:W-:Y:S01]  /*f6f0*/  ISETP.GT.U32.AND P1, PT, R15, R16, PT ;  /* 0x000000100f00720c */ /* 0x000fe20003f24070 */
[--C-:B------:R-:W-:Y:S01]  /*f700*/  @!P5 IMAD.IADD R3, R3, 0x1, -R15.reuse ;  /* 0x000000010303d824 */ /* 0x100fe200078e0a0f */
[----:B------:R-:W-:Y:S01]  /*f710*/  ISETP.GE.AND P5, PT, R4, RZ, PT ;  /* 0x000000ff0400720c */ /* 0x000fe20003fa6270 */
[----:B------:R-:W-:Y:S01]  /*f720*/  @!P6 IMAD.IADD R17, R17, 0x1, -R15 ;  /* 0x000000011111e824 */ /* 0x000fe200078e0a0f */
[C---:B------:R-:W-:Y:S01]  /*f730*/  ISETP.GT.U32.AND P4, PT, R15.reuse, R14, PT ;  /* 0x0000000e0f00720c */ /* 0x040fe20003f84070 */
[----:B0-----:R-:W-:Y:S01]  /*f740*/  IMAD.MOV.U32 R0, RZ, RZ, R3 ;  /* 0x000000ffff007224 */ /* 0x001fe200078e0003 */
[----:B------:R-:W-:Y:S01]  /*f750*/  ISETP.GT.U32.AND P6, PT, R15, R2, PT ;  /* 0x000000020f00720c */ /* 0x000fe20003fc4070 */
[----:B------:R-:W-:-:S04]  /*f760*/  IMAD.HI.U32 R20, R11, R6, RZ ;  /* 0x000000060b147227 */ /* 0x000fc800078e00ff */
[----:B------:R-:W-:Y:S01]  /*f770*/  @!P0 IMAD.MOV R0, RZ, RZ, -R0 ;  /* 0x000000ffff008224 */ /* 0x000fe200078e0a00 */
[C---:B------:R-:W-:Y:S01]  /*f780*/  ISETP.GT.U32.AND P0, PT, R15.reuse, R10, PT ;  /* 0x0000000a0f00720c */ /* 0x040fe20003f04070 */
[----:B------:R-:W-:Y:S02]  /*f790*/  IMAD.MOV R20, RZ, RZ, -R20 ;  /* 0x000000ffff147224 */ /* 0x000fe400078e0a14 */
[----:B------:R-:W-:Y:S01]  /*f7a0*/  @!P1 IMAD.IADD R16, R16, 0x1, -R15 ;  /* 0x0000000110109824 */ /* 0x000fe200078e0a0f */
[C---:B------:R-:W-:Y:S01]  /*f7b0*/  ISETP.GT.U32.AND P1, PT, R15.reuse, R8, PT ;  /* 0x000000080f00720c */ /* 0x040fe20003f24070 */
[----:B------:R-:W-:Y:S01]  /*f7c0*/  IMAD R6, R15, R20, R6 ;  /* 0x000000140f067224 */ /* 0x000fe200078e0206 */
[----:B------:R0:W-:Y:S01]  /*f7d0*/  STL [R1+0xc8], R0 ;  /* 0x0000c80001007387 */ /* 0x0001e20000100800 */
[C---:B------:R-:W-:Y:S02]  /*f7e0*/  VIADD R13, R7.reuse, 0x42 ;  /* 0x00000042070d7836 */ /* 0x040fe40000000000 */
[----:B------:R-:W-:-:S02]  /*f7f0*/  VIADD R12, R7, 0x44 ;  /* 0x00000044070c7836 */ /* 0x000fc40000000000 */
[--C-:B------:R-:W-:Y:S01]  /*f800*/  @!P4 IMAD.IADD R14, R14, 0x1, -R15.reuse ;  /* 0x000000010e0ec824 */ /* 0x100fe200078e0a0f */
[----:B------:R-:W-:Y:S01]  /*f810*/  ISETP.GT.U32.AND P4, PT, R15, R6, PT ;  /* 0x000000060f00720c */ /* 0x000fe20003f84070 */
[----:B------:R-:W-:Y:S01]  /*f820*/  @!P6 IMAD.IADD R2, R2, 0x1, -R15 ;  /* 0x000000010202e824 */ /* 0x000fe200078e0a0f */
[----:B------:R-:W-:Y:S01]  /*f830*/  IABS R3, R13 ;  /* 0x0000000d00037213 */ /* 0x000fe20000000000 */
[----:B------:R-:W-:Y:S01]  /*f840*/  IMAD.MOV.U32 R21, RZ, RZ, R17 ;  /* 0x000000ffff157224 */ /* 0x000fe200078e0011 */
[----:B------:R-:W-:Y:S01]  /*f850*/  IABS R4, R12 ;  /* 0x0000000c00047213 */ /* 0x000fe20000000000 */
[----:B------:R-:W-:Y:S01]  /*f860*/  @!P0 IMAD.IADD R10, R10, 0x1, -R15 ;  /* 0x000000010a0a8824 */ /* 0x000fe200078e0a0f */
[----:B------:R-:W-:Y:S01]  /*f870*/  ISETP.GE.AND P0, PT, R9, RZ, PT ;  /* 0x000000ff0900720c */ /* 0x000fe20003f06270 */
[----:B------:R-:W-:Y:S01]  /*f880*/  @!P2 IMAD.MOV R21, RZ, RZ, -R21 ;  /* 0x000000ffff15a224 */ /* 0x000fe200078e0a15 */
[----:B------:R-:W-:Y:S01]  /*f890*/  ISETP.GT.U32.AND P2, PT, R15, R2, PT ;  /* 0x000000020f00720c */ /* 0x000fe20003f44070 */
[----:B------:R-:W-:Y:S01]  /*f8a0*/  IMAD.HI.U32 R9, R11, R3, RZ ;  /* 0x000000030b097227 */ /* 0x000fe200078e00ff */
[----:B------:R-:W-:-:S02]  /*f8b0*/  ISETP.GE.AND P6, PT, R19, RZ, PT ;  /* 0x000000ff1300720c */ /* 0x000fc40003fc6270 */
[----:B------:R-:W-:Y:S01]  /*f8c0*/  STL [R1+0x68], R21 ;  /* 0x0000681501007387 */ /* 0x000fe20000100800 */
[----:B------:R-:W-:-:S04]  /*f8d0*/  IMAD.HI.U32 R20, R11, R4, RZ ;  /* 0x000000040b147227 */ /* 0x000fc800078e00ff */
[----:B0-----:R-:W-:Y:S02]  /*f8e0*/  IMAD.MOV.U32 R0, RZ, RZ, R16 ;  /* 0x000000ffff007224 */ /* 0x001fe400078e0010 */
[----:B------:R-:W-:Y:S01]  /*f8f0*/  @!P1 IMAD.IADD R8, R8, 0x1, -R15 ;  /* 0x0000000108089824 */ /* 0x000fe200078e0a0f */
[----:B------:R-:W-:Y:S01]  /*f900*/  ISETP.GE.AND P1, PT, R18, RZ, PT ;  /* 0x000000ff1200720c */ /* 0x000fe20003f26270 */
[----:B------:R-:W-:Y:S02]  /*f910*/  IMAD.MOV R19, RZ, RZ, -R9 ;  /* 0x000000ffff137224 */ /* 0x000fe400078e0a09 */
[----:B------:R-:W-:Y:S02]  /*f920*/  IMAD.MOV R20, RZ, RZ, -R20 ;  /* 0x000000ffff147224 */ /* 0x000fe400078e0a14 */
[----:B------:R-:W-:Y:S02]  /*f930*/  @!P3 IMAD.MOV R0, RZ, RZ, -R0 ;  /* 0x000000ffff00b224 */ /* 0x000fe400078e0a00 */
[----:B------:R-:W-:Y:S01]  /*f940*/  @!P4 IMAD.IADD R6, R6, 0x1, -R15 ;  /* 0x000000010606c824 */ /* 0x000fe200078e0a0f */
[C---:B------:R-:W-:Y:S01]  /*f950*/  ISETP.GT.U32.AND P4, PT, R15.reuse, R8, PT ;  /* 0x000000080f00720c */ /* 0x040fe20003f84070 */
[----:B------:R-:W-:Y:S01]  /*f960*/  IMAD R3, R15, R19, R3 ;  /* 0x000000130f037224 */ /* 0x000fe200078e0203 */
[----:B------:R0:W-:Y:S01]  /*f970*/  STL [R1+0x64], R0 ;  /* 0x0000640001007387 */ /* 0x0001e20000100800 */
[----:B------:R-:W-:Y:S01]  /*f980*/  VIADD R9, R7, 0x40 ;  /* 0x0000004007097836 */ /* 0x000fe20000000000 */
[C---:B------:R-:W-:Y:S01]  /*f990*/  ISETP.GT.U32.AND P3, PT, R15.reuse, R6, PT ;  /* 0x000000060f00720c */ /* 0x040fe20003f64070 */
[----:B------:R-:W-:-:S02]  /*f9a0*/  IMAD R4, R15, R20, R4 ;  /* 0x000000140f047224 */ /* 0x000fc400078e0204 */
[----:B------:R-:W-:Y:S01]  /*f9b0*/  IMAD.MOV.U32 R16, RZ, RZ, R10 ;  /* 0x000000ffff107224 */ /* 0x000fe200078e000a */
[----:B------:R-:W-:Y:S01]  /*f9c0*/  IABS R17, R9 ;  /* 0x0000000900117213 */ /* 0x000fe20000000000 */
[----:B------:R-:W-:Y:S01]  /*f9d0*/  @!P2 IMAD.IADD R2, R2, 0x1, -R15 ;  /* 0x000000010202a824 */ /* 0x000fe200078e0a0f */
[C---:B------:R-:W-:Y:S01]  /*f9e0*/  ISETP.GT.U32.AND P2, PT, R15.reuse, R3, PT ;  /* 0x000000030f00720c */ /* 0x040fe20003f44070 */
[----:B------:R-:W-:Y:S01]  /*f9f0*/  @!P5 IMAD.MOV R16, RZ, RZ, -R16 ;  /* 0x000000ffff10d224 */ /* 0x000fe200078e0a10 */
[----:B------:R-:W-:Y:S01]  /*fa00*/  ISETP.GT.U32.AND P5, PT, R15, R4, PT ;  /* 0x000000040f00720c */ /* 0x000fe20003fa4070 */
[----:B0-----:R-:W-:Y:S02]  /*fa10*/  IMAD.MOV.U32 R0, RZ, RZ, R14 ;  /* 0x000000ffff007224 */ /* 0x001fe400078e000e */
[----:B------:R-:W-:Y:S01]  /*fa20*/  IMAD.MOV.U32 R10, RZ, RZ, R17 ;  /* 0x000000ffff0a7224 */ /* 0x000fe200078e0011 */
[----:B------:R0:W-:Y:S01]  /*fa30*/  STL [R1+0x60], R16 ;  /* 0x0000601001007387 */ /* 0x0001e20000100800 */
[----:B------:R-:W-:Y:S01]  /*fa40*/  @!P0 IMAD.MOV R0, RZ, RZ, -R0 ;  /* 0x000000ffff008224 */ /* 0x000fe200078e0a00 */
[----:B------:R-:W-:Y:S01]  /*fa50*/  ISETP.GE.AND P0, PT, R5, RZ, PT ;  /* 0x000000ff0500720c */ /* 0x000fe20003f06270 */
[----:B------:R-:W-:-:S02]  /*fa60*/  VIADD R5, R7, 0x3e ;  /* 0x0000003e07057836 */ /* 0x000fc40000000000 */
[--C-:B------:R-:W-:Y:S01]  /*fa70*/  @!P4 IMAD.IADD R8, R8, 0x1, -R15.reuse ;  /* 0x000000010808c824 */ /* 0x100fe200078e0a0f */
[----:B------:R-:W-:Y:S01]  /*fa80*/  ISETP.GE.AND P4, PT, R12, RZ, PT ;  /* 0x000000ff0c00720c */ /* 0x000fe20003f86270 */
[----:B------:R-:W-:Y:S01]  /*fa90*/  IMAD.HI.U32 R14, R11, R10, RZ ;  /* 0x0000000a0b0e7227 */ /* 0x000fe200078e00ff */
[----:B------:R-:W-:Y:S01]  /*faa0*/  IABS R12, R5 ;  /* 0x00000005000c7213 */ /* 0x000fe20000000000 */
[----:B------:R1:W-:Y:S02]  /*fab0*/  STL [R1+0x7c], R0 ;  /* 0x00007c0001007387 */ /* 0x0003e40000100800 */
[----:B------:R-:W-:Y:S02]  /*fac0*/  @!P2 IMAD.IADD R3, R3, 0x1, -R15 ;  /* 0x000000010303a824 */ /* 0x000fe400078e0a0f */
[----:B0-----:R-:W-:Y:S02]  /*fad0*/  IMAD.MOV R16, RZ, RZ, -R14 ;  /* 0x000000ffff107224 */ /* 0x001fe400078e0a0e */
[----:B------:R-:W-:-:S02]  /*fae0*/  IMAD.MOV.U32 R14, RZ, RZ, R12 ;  /* 0x000000ffff0e7224 */ /* 0x000fc400078e000c */
[--C-:B------:R-:W-:Y:S01]  /*faf0*/  @!P5 IMAD.IADD R4, R4, 0x1, -R15.reuse ;  /* 0x000000010404d824 */ /* 0x100fe200078e0a0f */
[----:B------:R-:W-:Y:S01]  /*fb00*/  ISETP.GE.AND P5, PT, R9, RZ, PT ;  /* 0x000000ff0900720c */ /* 0x000fe20003fa6270 */
[----:B-1----:R-:W-:Y:S02]  /*fb10*/  IMAD.MOV.U32 R0, RZ, RZ, R2 ;  /* 0x000000ffff007224 */ /* 0x002fe400078e0002 */
[C---:B------:R-:W-:Y:S01]  /*fb20*/  IMAD R9, R15.reuse, R16, R10 ;  /* 0x000000100f097224 */ /* 0x040fe200078e020a */
        /* <DEDUP_REMOVED lines=8> */
[----:B------:R-:W-:Y:S02]  /*fbb0*/  IMAD.MOV.U32 R13, RZ, RZ, R8 ;  /* 0x000000ffff0d7224 */ /* 0x000fe400078e0008 */
[----:B------:R-:W-:Y:S01]  /*fbc0*/  IMAD R14, R15, R10, R14 ;  /* 0x0000000a0f0e7224 */ /* 0x000fe200078e020e */
[----:B------:R-:W-:Y:S01]  /*fbd0*/  IABS R10, R26 ;  /* 0x0000001a000a7213 */ /* 0x000fe20000000000 */
[----:B------:R-:W-:Y:S01]  /*fbe0*/  @!P1 IMAD.MOV R13, RZ, RZ, -R13 ;  /* 0x000000ffff0d9224 */ /* 0x000fe200078e0a0d */
[----:B------:R-:W-:Y:S01]  /*fbf0*/  ISETP.GE.AND P1, PT, R5, RZ, PT ;  /* 0x000000ff0500720c */ /* 0x000fe20003f26270 */
[----:B0-----:R-:W-:Y:S02]  /*fc00*/  IMAD.MOV.U32 R0, RZ, RZ, R6 ;  /* 0x000000ffff007224 */ /* 0x001fe400078e0006 */
[--C-:B------:R-:W-:Y:S01]  /*fc10*/  @!P6 IMAD.IADD R3, R3, 0x1, -R15.reuse ;  /* 0x000000010303e824 */ /* 0x100fe200078e0a0f */
[C---:B------:R-:W-:Y:S01]  /*fc20*/  ISETP.GT.U32.AND P6, PT, R15.reuse, R14, PT ;  /* 0x0000000e0f00720c */ /* 0x040fe20003fc4070 */
[----:B------:R-:W-:Y:S01]  /*fc30*/  @!P0 IMAD.MOV R0, RZ, RZ, -R0 ;  /* 0x000000ffff008224 */ /* 0x000fe200078e0a00 */
[----:B------:R-:W-:Y:S01]  /*fc40*/  ISETP.GT.U32.AND P0, PT, R15, R9, PT ;  /* 0x000000090f00720c */ /* 0x000fe20003f04070 */
[----:B------:R-:W-:Y:S01]  /*fc50*/  @!P2 IMAD.IADD R4, R4, 0x1, -R15 ;  /* 0x000000010404a824 */ /* 0x000fe200078e0a0f */
[----:B------:R-:W-:Y:S01]  /*fc60*/  STL [R1+0x90], R13 ;  /* 0x0000900d01007387 */ /* 0x000fe20000100800 */
[----:B------:R-:W-:-:S02]  /*fc70*/  VIADD R2, R7, 0x3c ;  /* 0x0000003c07027836 */ /* 0x000fc40000000000 */
[----:B------:R-:W-:Y:S01]  /*fc80*/  VIADD R5, R7, 0x3a ;  /* 0x0000003a07057836 */ /* 0x000fe20000000000 */
[----:B------:R0:W-:Y:S02]  /*fc90*/  STL [R1+0xb8], R0 ;  /* 0x0000b80001007387 */ /* 0x0001e40000100800 */
[----:B------:R-:W-:Y:S02]  /*fca0*/  IABS R12, R2 ;  /* 0x00000002000c7213 */ /* 0x000fe40000000000 */
[----:B------:R-:W-:Y:S01]  /*fcb0*/  ISETP.GE.AND P2, PT, R2, RZ, PT ;  /* 0x000000ff0200720c */ /* 0x000fe20003f46270 */
[--C-:B------:R-:W-:Y:S02]  /*fcc0*/  @!P6 IMAD.IADD R14, R14, 0x1, -R15.reuse ;  /* 0x000000010e0ee824 */ /* 0x100fe400078e0a0f */
[----:B------:R-:W-:Y:S02]  /*fcd0*/  @!P0 IMAD.IADD R9, R9, 0x1, -R15 ;  /* 0x0000000109098824 */ /* 0x000fe400078e0a0f */
[----:B------:R-:W-:Y:S01]  /*fce0*/  IMAD.MOV.U32 R8, RZ, RZ, R12 ;  /* 0x000000ffff087224 */ /* 0x000fe200078e000c */
[----:B------:R-:W-:Y:S01]  /*fcf0*/  IABS R12, R5 ;  /* 0x00000005000c7213 */ /* 0x000fe20000000000 */
[----:B0-----:R-:W-:Y:S01]  /*fd00*/  IMAD.MOV.U32 R0, RZ, RZ, R4 ;  /* 0x000000ffff007224 */ /* 0x001fe200078e0004 */
[----:B------:R-:W-:Y:S01]  /*fd10*/  ISETP.GT.U32.AND P6, PT, R15, R9, PT ;  /* 0x000000090f00720c */ /* 0x000fe20003fc4070 */
[----:B------:R-:W-:Y:S01]  /*fd20*/  IMAD.HI.U32 R6, R11, R8, RZ ;  /* 0x000000080b067227 */ /* 0x000fe200078e00ff */
[----:B------:R-:W0:Y:S03]  /*fd30*/  I2F.RP R4, R10 ;  /* 0x0000000a00047306 */ /* 0x000e260000209400 */
[----:B------:R-:W-:Y:S01]  /*fd40*/  @!P4 IMAD.MOV R0, RZ, RZ, -R0 ;  /* 0x000000ffff00c224 */ /* 0x000fe200078e0a00 */
[----:B------:R-:W-:Y:S01]  /*fd50*/  ISETP.GT.U32.AND P4, PT, R15, R14, PT ;  /* 0x0000000e0f00720c */ /* 0x000fe20003f84070 */
[----:B------:R-:W-:-:S02]  /*fd60*/  IMAD.MOV R6, RZ, RZ, -R6 ;  /* 0x000000ffff067224 */ /* 0x000fc400078e0a06 */
[----:B------:R-:W-:Y:S01]  /*fd70*/  VIADD R2, R7, 0x38 ;  /* 0x0000003807027836 */ /* 0x000fe20000000000 */
[----:B------:R1:W-:Y:S01]  /*fd80*/  STL [R1+0xb0], R0 ;  /* 0x0000b00001007387 */ /* 0x0003e20000100800 */
[----:B------:R-:W-:Y:S02]  /*fd90*/  IMAD R8, R15, R6, R8 ;  /* 0x000000060f087224 */ /* 0x000fe400078e0208 */
[--C-:B------:R-:W-:Y:S01]  /*fda0*/  @!P6 IMAD.IADD R9, R9, 0x1, -R15.reuse ;  /* 0x000000010909e824 */ /* 0x100fe200078e0a0f */
[----:B------:R-:W-:Y:S01]  /*fdb0*/  IABS R6, R2 ;  /* 0x0000000200067213 */ /* 0x000fe20000000000 */
[----:B------:R-:W-:Y:S01]  /*fdc0*/  IMAD.HI.U32 R13, R11, R12, RZ ;  /* 0x0000000c0b0d7227 */ /* 0x000fe200078e00ff */
[----:B------:R-:W-:Y:S01]  /*fdd0*/  ISETP.GE.AND P6, PT, R2, RZ, PT ;  /* 0x000000ff0200720c */ /* 0x000fe20003fc6270 */
[----:B0-----:R-:W0:Y:S01]  /*fde0*/  MUFU.RCP R4, R4 ;  /* 0x0000000400047308 */ /* 0x001e220000001000 */
[----:B------:R-:W-:Y:S01]  /*fdf0*/  ISETP.GT.U32.AND P0, PT, R15, R8, PT ;  /* 0x000000080f00720c */ /* 0x000fe20003f04070 */
[----:B------:R-:W-:-:S02]  /*fe00*/  @!P4 IMAD.IADD R14, R14, 0x1, -R15 ;  /* 0x000000010e0ec824 */ /* 0x000fc400078e0a0f */
[----:B-1----:R-:W-:Y:S02]  /*fe10*/  IMAD.MOV.U32 R0, RZ, RZ, R3 ;  /* 0x000000ffff007224 */ /* 0x002fe400078e0003 */
[----:B------:R-:W-:Y:S02]  /*fe20*/  IMAD.MOV R13, RZ, RZ, -R13 ;  /* 0x000000ffff0d7224 */ /* 0x000fe400078e0a0d */
[----:B------:R-:W-:Y:S02]  /*fe30*/  @!P3 IMAD.MOV R0, RZ, RZ, -R0 ;  /* 0x000000ffff00b224 */ /* 0x000fe400078e0a00 */
[----:B------:R-:W-:-:S03]  /*fe40*/  IMAD.HI.U32 R3, R11, R6, RZ ;  /* 0x000000060b037227 */ /* 0x000fc600078e00ff */
[----:B------:R1:W-:Y:S01]  /*fe50*/  STL [R1+0x98], R0 ;  /* 0x0000980001007387 */ /* 0x0003e20000100800 */
[----:B------:R-:W-:Y:S01]  /*fe60*/  @!P0 IMAD.IADD R8, R8, 0x1, -R15 ;  /* 0x0000000108088824 */ /* 0x000fe200078e0a0f */
[----:B------:R-:W-:Y:S01]  /*fe70*/  ISETP.GE.AND P0, PT, R5, RZ, PT ;  /* 0x000000ff0500720c */ /* 0x000fe20003f06270 */
[C---:B------:R-:W-:Y:S02]  /*fe80*/  IMAD R12, R15.reuse, R13, R12 ;  /* 0x0000000d0f0c7224 */ /* 0x040fe400078e020c */
[----:B------:R-:W-:Y:S01]  /*fe90*/  IMAD.MOV R3, RZ, RZ, -R3 ;  /* 0x000000ffff037224 */ /* 0x000fe200078e0a03 */
[----:B------:R-:W-:Y:S01]  /*fea0*/  ISETP.GT.U32.AND P3, PT, R15, R8, PT ;  /* 0x000000080f00720c */ /* 0x000fe20003f64070 */
[----:B------:R-:W-:Y:S01]  /*feb0*/  VIADD R5, R7, 0x36 ;  /* 0x0000003607057836 */ /* 0x000fe20000000000 */
[C---:B------:R-:W-:Y:S01]  /*fec0*/  ISETP.GT.U32.AND P4, PT, R15.reuse, R12, PT ;  /* 0x0000000c0f00720c */ /* 0x040fe20003f84070 */
[----:B------:R-:W-:Y:S02]  /*fed0*/  IMAD R6, R15, R3, R6 ;  /* 0x000000030f067224 */ /* 0x000fe400078e0206 */
[C---:B-1----:R-:W-:Y:S01]  /*fee0*/  VIADD R0, R7.reuse, 0x32 ;  /* 0x0000003207007836 */ /* 0x042fe20000000000 */
[----:B------:R-:W-:Y:S01]  /*fef0*/  IABS R16, R5 ;  /* 0x0000000500107213 */ /* 0x000fe20000000000 */
[----:B------:R-:W-:-:S03]  /*ff00*/  VIADD R13, R7, 0x34 ;  /* 0x00000034070d7836 */ /* 0x000fc60000000000 */
[----:B------:R-:W-:Y:S01]  /*ff10*/  IABS R2, R0 ;  /* 0x0000000000027213 */ /* 0x000fe20000000000 */
[----:B------:R-:W-:Y:S01]  /*ff20*/  IMAD.MOV.U32 R0, RZ, RZ, R9 ;  /* 0x000000ffff007224 */ /* 0x000fe200078e0009 */
[----:B------:R-:W-:Y:S01]  /*ff30*/  IABS R3, R13 ;  /* 0x0000000d00037213 */ /* 0x000fe20000000000 */
[--C-:B------:R-:W-:Y:S01]  /*ff40*/  @!P3 IMAD.IADD R8, R8, 0x1, -R15.reuse ;  /* 0x000000010808b824 */ /* 0x100fe200078e0a0f */
[----:B------:R-:W-:Y:S01]  /*ff50*/  ISETP.GT.U32.AND P3, PT, R15, R6, PT ;  /* 0x000000060f00720c */ /* 0x000fe20003f64070 */
[----:B------:R-:W-:Y:S02]  /*ff60*/  @!P5 IMAD.MOV R0, RZ, RZ, -R0 ;  /* 0x000000ffff00d224 */ /* 0x000fe400078e0a00 */
[----:B------:R-:W-:Y:S01]  /*ff70*/  @!P4 IMAD.IADD R12, R12, 0x1, -R15 ;  /* 0x000000010c0cc824 */ /* 0x000fe200078e0a0f */
[----:B------:R-:W-:Y:S01]  /*ff80*/  ISETP.GE.AND P4, PT, R5, RZ, PT ;  /* 0x000000ff0500720c */ /* 0x000fe20003f86270 */
[----:B------:R-:W-:Y:S01]  /*ff90*/  IMAD.MOV.U32 R9, RZ, RZ, R16 ;  /* 0x000000ffff097224 */ /* 0x000fe200078e0010 */
[----:B------:R1:W-:Y:S01]  /*ffa0*/  STL [R1+0x88], R0 ;  /* 0x0000880001007387 */ /* 0x0003e20000100800 */
[----:B------:R-:W-:Y:S01]  /*ffb0*/  IMAD.HI.U32 R5, R11, R3, RZ ;  /* 0x000000030b057227 */ /* 0x000fe200078e00ff */
[----:B------:R-:W-:-:S03]  /*ffc0*/  ISETP.GT.U32.AND P5, PT, R15, R12, PT ;  /* 0x0000000c0f00720c */ /* 0x000fc60003fa4070 */
[----:B------:R-:W-:-:S04]  /*ffd0*/  IMAD.HI.U32 R16, R11, R9, RZ ;  /* 0x000000090b107227 */ /* 0x000fc800078e00ff */
[----:B------:R-:W-:Y:S02]  /*ffe0*/  @!P3 IMAD.IADD R6, R6, 0x1, -R15 ;  /* 0x000000010606b824 */ /* 0x000fe400078e0a0f */
[----:B-1----:R-:W-:Y:S02]  /*fff0*/  IMAD.MOV.U32 R0, RZ, RZ, R14 ;  /* 0x000000ffff007224 */ /* 0x002fe400078e000e */
[----:B------:R-:W-:Y:S02]  /*10000*/  IMAD.MOV R16, RZ, RZ, -R16 ;  /* 0x000000ffff107224 */ /* 0x000fe400078e0a10 */
[----:B------:R-:W-:Y:S01]  /*10010*/  @!P1 IMAD.MOV R0, RZ, RZ, -R0 ;  /* 0x000000ffff009224 */ /* 0x000fe200078e0a00 */
[----:B------:R-:W-:Y:S01]  /*10020*/  ISETP.GT.U32.AND P3, PT, R15, R6, PT ;  /* 0x000000060f00720c */ /* 0x000fe20003f64070 */
[----:B------:R-:W-:Y:S02]  /*10030*/  IMAD.MOV R5, RZ, RZ, -R5 ;  /* 0x000000ffff057224 */ /* 0x000fe400078e0a05 */
[----:B------:R-:W-:Y:S01]  /*10040*/  @!P5 IMAD.IADD R12, R12, 0x1, -R15 ;  /* 0x000000010c0cd824 */ /* 0x000fe200078e0a0f */
[----:B------:R1:W-:Y:S01]  /*10050*/  STL [R1+0x80], R0 ;  /* 0x0000800001007387 */ /* 0x0003e20000100800 */
[----:B------:R-:W-:-:S03]  /*10060*/  IMAD.HI.U32 R14, R11, R2, RZ ;  /* 0x000000020b0e7227 */ /* 0x000fc600078e00ff */
[----:B------:R-:W2:Y:S04]  /*10070*/  LDL R27, [R1+0xa4] ;  /* 0x0000a400011b7983 */ /* 0x000ea80000100800 */
[----:B-1----:R-:W3:Y:S01]  /*10080*/  LDL R0, [R1+0xa8] ;  /* 0x0000a80001007983 */ /* 0x002ee20000100800 */
[C---:B------:R-:W-:Y:S02]  /*10090*/  IMAD R9, R15.reuse, R16, R9 ;  /* 0x000000100f097224 */ /* 0x040fe400078e0209 */
[----:B------:R-:W-:-:S03]  /*100a0*/  IMAD R3, R15, R5, R3 ;  /* 0x000000050f037224 */ /* 0x000fc600078e0203 */
[C---:B------:R-:W-:Y:S01]  /*100b0*/  ISETP.GT.U32.AND P5, PT, R15.reuse, R9, PT ;  /* 0x000000090f00720c */ /* 0x040fe20003fa4070 */
[----:B------:R-:W-:Y:S01]  /*100c0*/  @!P3 IMAD.IADD R6, R6, 0x1, -R15 ;  /* 0x000000010606b824 */ /* 0x000fe200078e0a0f */
[----:B------:R-:W-:Y:S01]  /*100d0*/  ISETP.GT.U32.AND P3, PT, R15, R3, PT ;  /* 0x000000030f00720c */ /* 0x000fe20003f64070 */
[----:B------:R-:W-:Y:S02]  /*100e0*/  IMAD.MOV R14, RZ, RZ, -R14 ;  /* 0x000000ffff0e7224 */ /* 0x000fe400078e0a0e */
[----:B------:R-:W-:-:S08]  /*100f0*/  VIADD R20, R7, 0x30 ;  /* 0x0000003007147836 */ /* 0x000fd00000000000 */
[----:B------:R-:W-:Y:S02]  /*10100*/  @!P5 IMAD.IADD R9, R9, 0x1, -R15 ;  /* 0x000000010909d824 */ /* 0x000fe400078e0a0f */
[----:B------:R-:W-:-:S03]  /*10110*/  IMAD R2, R15, R14, R2 ;  /* 0x0000000e0f027224 */ /* 0x000fc600078e0202 */
[----:B------:R-:W-:Y:S01]  /*10120*/  ISETP.GT.U32.AND P5, PT, R15, R9, PT ;  /* 0x000000090f00720c */ /* 0x000fe20003fa4070 */
[----:B------:R-:W-:Y:S01]  /*10130*/  @!P3 IMAD.IADD R3, R3, 0x1, -R15 ;  /* 0x000000010303b824 */ /* 0x000fe200078e0a0f */
[----:B------:R-:W-:-:S04]  /*10140*/  IABS R14, R20 ;  /* 0x00000014000e7213 */ /* 0x000fc80000000000 */
[----:B------:R-:W-:Y:S01]  /*10150*/  ISETP.GT.U32.AND P3, PT, R15, R3, PT ;  /* 0x000000030f00720c */ /* 0x000fe20003f64070 */
[----:B------:R-:W-:-:S04]  /*10160*/  IMAD.HI.U32 R20, R11, R14, RZ ;  /* 0x0000000e0b147227 */ /* 0x000fc800078e00ff */
[----:B------:R-:W-:Y:S02]  /*10170*/  IMAD.MOV R20, RZ, RZ, -R20 ;  /* 0x000000ffff147224 */ /* 0x000fe400078e0a14 */
[--C-:B------:R-:W-:Y:S01]  /*10180*/  @!P5 IMAD.IADD R9, R9, 0x1, -R15.reuse ;  /* 0x000000010909d824 */ /* 0x100fe200078e0a0f */
[C---:B------:R-:W-:Y:S01]  /*10190*/  ISETP.GT.U32.AND P5, PT, R15.reuse, R2, PT ;  /* 0x000000020f00720c */ /* 0x040fe20003fa4070 */
[----:B------:R-:W-:Y:S02]  /*101a0*/  IMAD R14, R15, R20, R14 ;  /* 0x000000140f0e7224 */ /* 0x000fe400078e020e */
[----:B0-----:R-:W-:Y:S02]  /*101b0*/  VIADD R4, R4, 0xffffffe ;  /* 0x0ffffffe04047836 */ /* 0x001fe40000000000 */
[----:B------:R-:W-:Y:S01]  /*101c0*/  @!P3 IMAD.IADD R3, R3, 0x1, -R15 ;  /* 0x000000010303b824 */ /* 0x000fe200078e0a0f */
[----:B------:R-:W-:Y:S01]  /*101d0*/  ISETP.GT.U32.AND P3, PT, R15, R14, PT ;  /* 0x0000000e0f00720c */ /* 0x000fe20003f64070 */
[----:B------:R-:W0:Y:S01]  /*101e0*/  F2I.FTZ.U32.TRUNC.NTZ R5, R4 ;  /* 0x0000000400057305 */ /* 0x000e22000021f000 */
[----:B------:R-:W-:-:S05]  /*101f0*/  VIADD R19, R7, 0x2e ;  /* 0x0000002e07137836 */ /* 0x000fca0000000000 */
[----:B------:R-:W-:Y:S01]  /*10200*/  @!P5 IMAD.IADD R2, R2, 0x1, -R15 ;  /* 0x000000010202d824 */ /* 0x000fe200078e0a0f */
[----:B------:R-:W-:Y:S01]  /*10210*/  IABS R16, R19 ;  /* 0x0000001300107213 */ /* 0x000fe20000000000 */
[----:B------:R-:W-:-:S03]  /*10220*/  VIADD R17, R7, 0x2c ;  /* 0x0000002c07117836 */ /* 0x000fc60000000000 */
[----:B------:R-:W-:Y:S01]  /*10230*/  ISETP.GT.U32.AND P5, PT, R15, R2, PT ;  /* 0x000000020f00720c */ /* 0x000fe20003fa4070 */
[----:B------:R-:W-:Y:S01]  /*10240*/  IMAD.HI.U32 R19, R11, R16, RZ ;  /* 0x000000100b137227 */ /* 0x000fe200078e00ff */
[----:B------:R-:W-:-:S03]  /*10250*/  IABS R17, R17 ;  /* 0x0000001100117213 */ /* 0x000fc60000000000 */
[----:B------:R-:W-:Y:S02]  /*10260*/  @!P3 IMAD.IADD R14, R14, 0x1, -R15 ;  /* 0x000000010e0eb824 */ /* 0x000fe400078e0a0f */
[----:B------:R-:W-:Y:S02]  /*10270*/  VIADD R18, R7, 0x2a ;  /* 0x0000002a07127836 */ /* 0x000fe40000000000 */
[----:B------:R-:W-:Y:S02]  /*10280*/  IMAD.MOV R19, RZ, RZ, -R19 ;  /* 0x000000ffff137224 */ /* 0x000fe400078e0a13 */
[----:B0-----:R-:W-:Y:S01]  /*10290*/  IMAD.MOV R25, RZ, RZ, -R5 ;  /* 0x000000ffff197224 */ /* 0x001fe200078e0a05 */
[----:B------:R-:W-:Y:S01]  /*102a0*/  ISETP.GE.AND P1, PT, R13, RZ, PT ;  /* 0x000000ff0d00720c */ /* 0x000fe20003f26270 */
[----:B------:R-:W-:Y:S01]  /*102b0*/  IMAD.HI.U32 R13, R11, R17, RZ ;  /* 0x000000110b0d7227 */ /* 0x000fe200078e00ff */
[C---:B------:R-:W-:Y:S02]  /*102c0*/  ISETP.GT.U32.AND P3, PT, R15.reuse, R14, PT ;  /* 0x0000000e0f00720c */ /* 0x040fe40003f64070 */
[----:B------:R-:W-:Y:S01]  /*102d0*/  IABS R18, R18 ;  /* 0x0000001200127213 */ /* 0x000fe20000000000 */
[----:B------:R-:W-:-:S02]  /*102e0*/  IMAD R16, R15, R19, R16 ;  /* 0x000000130f107224 */ /* 0x000fc400078e0210 */
[----:B------:R-:W-:Y:S02]  /*102f0*/  IMAD.MOV.U32 R4, RZ, RZ, RZ ;  /* 0x000000ffff047224 */ /* 0x000fe400078e00ff */
[----:B------:R-:W-:Y:S02]  /*10300*/  IMAD R25, R25, R10, RZ ;  /* 0x0000000a19197224 */ /* 0x000fe400078e02ff */
[----:B------:R-:W-:Y:S02]  /*10310*/  IMAD.MOV R13, RZ, RZ, -R13 ;  /* 0x000000ffff0d7224 */ /* 0x000fe400078e0a0d */
[----:B------:R-:W-:Y:S02]  /*10320*/  VIADD R22, R7, 0x28 ;  /* 0x0000002807167836 */ /* 0x000fe40000000000 */
[----:B------:R-:W-:Y:S01]  /*10330*/  @!P5 IMAD.IADD R2, R2, 0x1, -R15 ;  /* 0x000000010202d824 */ /* 0x000fe200078e0a0f */
[----:B------:R-:W-:Y:S01]  /*10340*/  ISETP.GT.U32.AND P5, PT, R15, R16, PT ;  /* 0x000000100f00720c */ /* 0x000fe20003fa4070 */
[----:B------:R-:W-:Y:S01]  /*10350*/  IMAD.HI.U32 R25, R5, R25, R4 ;  /* 0x0000001905197227 */ /* 0x000fe200078e0004 */
[----:B------:R-:W-:-:S03]  /*10360*/  IABS R19, R22 ;  /* 0x0000001600137213 */ /* 0x000fc60000000000 */
[----:B------:R-:W-:-:S04]  /*10370*/  IMAD.HI.U32 R4, R11, R18, RZ ;  /* 0x000000120b047227 */ /* 0x000fc800078e00ff */
[----:B------:R-:W-:Y:S02]  /*10380*/  IMAD R17, R15, R13, R17 ;  /* 0x0000000d0f117224 */ /* 0x000fe400078e0211 */
[----:B------:R-:W-:Y:S02]  /*10390*/  VIADD R21, R7, 0x26 ;  /* 0x0000002607157836 */ /* 0x000fe40000000000 */
[----:B------:R-:W-:Y:S02]  /*103a0*/  IMAD.MOV R4, RZ, RZ, -R4 ;  /* 0x000000ffff047224 */ /* 0x000fe400078e0a04 */
[----:B------:R-:W-:Y:S01]  /*103b0*/  @!P3 IMAD.IADD R14, R14, 0x1, -R15 ;  /* 0x000000010e0eb824 */ /* 0x000fe200078e0a0f */
[C---:B------:R-:W-:Y:S01]  /*103c0*/  ISETP.GT.U32.AND P3, PT, R15.reuse, R17, PT ;  /* 0x000000110f00720c */ /* 0x040fe20003f64070 */
[----:B------:R-:W-:Y:S01]  /*103d0*/  IMAD R18, R15, R4, R18 ;  /* 0x000000040f127224 */ /* 0x000fe200078e0212 */
[----:B------:R-:W-:Y:S01]  /*103e0*/  IABS R20, R21 ;  /* 0x0000001500147213 */ /* 0x000fe20000000000 */
[----:B------:R-:W-:-:S04]  /*103f0*/  IMAD.HI.U32 R5, R11, R19, RZ ;  /* 0x000000130b057227 */ /* 0x000fc800078e00ff */
[----:B------:R-:W-:Y:S02]  /*10400*/  VIADD R13, R7, 0x24 ;  /* 0x00000024070d7836 */ /* 0x000fe40000000000 */
[----:B------:R-:W-:Y:S02]  /*10410*/  IMAD.MOV R5, RZ, RZ, -R5 ;  /* 0x000000ffff057224 */ /* 0x000fe400078e0a05 */
[----:B------:R-:W-:Y:S01]  /*10420*/  @!P5 IMAD.IADD R16, R16, 0x1, -R15 ;  /* 0x000000011010d824 */ /* 0x000fe200078e0a0f */
[----:B------:R-:W-:Y:S01]  /*10430*/  ISETP.GT.U32.AND P5, PT, R15, R18, PT ;  /* 0x000000120f00720c */ /* 0x000fe20003fa4070 */
[----:B------:R-:W-:Y:S01]  /*10440*/  IMAD.HI.U32 R4, R11, R20, RZ ;  /* 0x000000140b047227 */ /* 0x000fe200078e00ff */
[----:B------:R-:W-:-:S03]  /*10450*/  IABS R13, R13 ;  /* 0x0000000d000d7213 */ /* 0x000fc60000000000 */
[----:B------:R-:W-:Y:S02]  /*10460*/  IMAD R19, R15, R5, R19 ;  /* 0x000000050f137224 */ /* 0x000fe400078e0213 */
[----:B------:R-:W-:Y:S02]  /*10470*/  IMAD.MOV R4, RZ, RZ, -R4 ;  /* 0x000000ffff047224 */ /* 0x000fe400078e0a04 */
[----:B------:R-:W-:Y:S01]  /*10480*/  @!P3 IMAD.IADD R17, R17, 0x1, -R15 ;  /* 0x000000011111b824 */ /* 0x000fe200078e0a0f */
[C---:B------:R-:W-:Y:S01]  /*10490*/  ISETP.GT.U32.AND P3, PT, R15.reuse, R19, PT ;  /* 0x000000130f00720c */ /* 0x040fe20003f64070 */
[----:B------:R-:W-:Y:S02]  /*104a0*/  IMAD R20, R15, R4, R20 ;  /* 0x000000040f147224 */ /* 0x000fe400078e0214 */
[----:B------:R-:W-:-:S04]  /*104b0*/  IMAD.HI.U32 R5, R11, R13, RZ ;  /* 0x0000000d0b057227 */ /* 0x000fc800078e00ff */
[----:B------:R-:W-:Y:S02]  /*104c0*/  IMAD.MOV R5, RZ, RZ, -R5 ;  /* 0x000000ffff057224 */ /* 0x000fe400078e0a05 */
[----:B------:R-:W-:Y:S01]  /*104d0*/  @!P5 IMAD.IADD R18, R18, 0x1, -R15 ;  /* 0x000000011212d824 */ /* 0x000fe200078e0a0f */
[----:B------:R-:W-:Y:S01]  /*104e0*/  ISETP.GT.U32.AND P5, PT, R15, R20, PT ;  /* 0x000000140f00720c */ /* 0x000fe20003fa4070 */
[C---:B------:R-:W-:Y:S02]  /*104f0*/  VIADD R22, R7.reuse, 0x22 ;  /* 0x0000002207167836 */ /* 0x040fe40000000000 */
[----:B------:R-:W-:Y:S02]  /*10500*/  VIADD R21, R7, 0x20 ;  /* 0x0000002007157836 */ /* 0x000fe40000000000 */
[----:B------:R-:W-:Y:S01]  /*10510*/  IMAD R13, R15, R5, R13 ;  /* 0x000000050f0d7224 */ /* 0x000fe200078e020d */
[----:B------:R-:W-:Y:S01]  /*10520*/  IABS R4, R22 ;  /* 0x0000001600047213 */ /* 0x000fe20000000000 */
[----:B------:R-:W-:Y:S01]  /*10530*/  @!P3 IMAD.IADD R19, R19, 0x1, -R15 ;  /* 0x000000011313b824 */ /* 0x000fe200078e0a0f */
[----:B------:R-:W-:Y:S01]  /*10540*/  IABS R21, R21 ;  /* 0x0000001500157213 */ /* 0x000fe20000000000 */
[----:B------:R-:W-:Y:S01]  /*10550*/  @!P2 IMAD.MOV R8, RZ, RZ, -R8 ;  /* 0x000000ffff08a224 */ /* 0x000fe200078e0a08 */
[----:B------:R-:W-:-:S02]  /*10560*/  ISETP.GT.U32.AND P3, PT, R15, R13, PT ;  /* 0x0000000d0f00720c */ /* 0x000fc40003f64070 */
[----:B------:R-:W-:Y:S01]  /*10570*/  IABS R24, R7 ;  /* 0x0000000700187213 */ /* 0x000fe20000000000 */
[----:B------:R-:W-:Y:S01]  /*10580*/  IMAD.HI.U32 R23, R11, R4, RZ ;  /* 0x000000040b177227 */ /* 0x000fe200078e00ff */
[----:B------:R-:W-:Y:S01]  /*10590*/  ISETP.GT.U32.AND P2, PT, R15, R16, PT ;  /* 0x000000100f00720c */ /* 0x000fe20003f44070 */
[----:B------:R0:W-:Y:S02]  /*105a0*/  STL [R1+0x58], R8 ;  /* 0x0000580801007387 */ /* 0x0001e40000100800 */
[----:B------:R-:W-:-:S04]  /*105b0*/  IMAD.HI.U32 R5, R11, R21, RZ ;  /* 0x000000150b057227 */ /* 0x000fc800078e00ff */
[----:B------:R-:W-:Y:S02]  /*105c0*/  @!P5 IMAD.IADD R20, R20, 0x1, -R15 ;  /* 0x000000011414d824 */ /* 0x000fe400078e0a0f */
[----:B------:R-:W-:-:S04]  /*105d0*/  IMAD.HI.U32 R29, R11, R24, RZ ;  /* 0x000000180b1d7227 */ /* 0x000fc800078e00ff */
[----:B0-----:R-:W-:Y:S02]  /*105e0*/  IMAD.MOV.U32 R8, RZ, RZ, R9 ;  /* 0x000000ffff087224 */ /* 0x001fe400078e0009 */
[----:B------:R-:W-:Y:S02]  /*105f0*/  IMAD.MOV R23, RZ, RZ, -R23 ;  /* 0x000000ffff177224 */ /* 0x000fe400078e0a17 */
[----:B------:R-:W-:Y:S01]  /*10600*/  @!P0 IMAD.MOV R12, RZ, RZ, -R12 ;  /* 0x000000ffff0c8224 */ /* 0x000fe200078e0a0c */
[C---:B------:R-:W-:Y:S01]  /*10610*/  ISETP.GT.U32.AND P0, PT, R15.reuse, R17, PT ;  /* 0x000000110f00720c */ /* 0x040fe20003f04070 */
[----:B------:R-:W-:Y:S02]  /*10620*/  IMAD.MOV R5, RZ, RZ, -R5 ;  /* 0x000000ffff057224 */ /* 0x000fe400078e0a05 */
[----:B------:R-:W-:Y:S01]  /*10630*/  @!P4 IMAD.MOV R8, RZ, RZ, -R8 ;  /* 0x000000ffff08c224 */ /* 0x000fe200078e0a08 */
[----:B------:R-:W-:Y:S01]  /*10640*/  ISETP.GT.U32.AND P4, PT, R15, R20, PT ;  /* 0x000000140f00720c */ /* 0x000fe20003f84070 */
[----:B------:R-:W-:-:S02]  /*10650*/  IMAD.MOV R29, RZ, RZ, -R29 ;  /* 0x000000ffff1d7224 */ /* 0x000fc400078e0a1d */
[C---:B------:R-:W-:Y:S01]  /*10660*/  IMAD R4, R15.reuse, R23, R4 ;  /* 0x000000170f047224 */ /* 0x040fe200078e0204 */
[C---:B------:R-:W-:Y:S01]  /*10670*/  ISETP.GT.U32.AND P5, PT, R15.reuse, R18, PT ;  /* 0x000000120f00720c */ /* 0x040fe20003fa4070 */
[----:B------:R-:W-:Y:S02]  /*10680*/  IMAD R21, R15, R5, R21 ;  /* 0x000000050f157224 */ /* 0x000fe400078e0215 */
[--C-:B------:R-:W-:Y:S01]  /*10690*/  @!P3 IMAD.IADD R13, R13, 0x1, -R15.reuse ;  /* 0x000000010d0db824 */ /* 0x100fe200078e0a0f */
[C---:B------:R-:W-:Y:S01]  /*106a0*/  ISETP.GT.U32.AND P3, PT, R15.reuse, R19, PT ;  /* 0x000000130f00720c */ /* 0x040fe20003f64070 */
[C---:B------:R-:W-:Y:S02]  /*106b0*/  IMAD R5, R15.reuse, R29, R24 ;  /* 0x0000001d0f057224 */ /* 0x040fe400078e0218 */
[--C-:B------:R-:W-:Y:S01]  /*106c0*/  @!P2 IMAD.IADD R16, R16, 0x1, -R15.reuse ;  /* 0x000000011010a824 */ /* 0x100fe200078e0a0f */
[----:B------:R-:W-:Y:S01]  /*106d0*/  ISETP.GT.U32.AND P2, PT, R15, R4, PT ;  /* 0x000000040f00720c */ /* 0x000fe20003f44070 */
[--C-:B------:R-:W-:Y:S01]  /*106e0*/  @!P0 IMAD.IADD R17, R17, 0x1, -R15.reuse ;  /* 0x0000000111118824 */ /* 0x100fe200078e0a0f */
[----:B------:R-:W-:Y:S01]  /*106f0*/  ISETP.GT.U32.AND P0, PT, R15, R21, PT ;  /* 0x000000150f00720c */ /* 0x000fe20003f04070 */
[----:B------:R-:W-:-:S02]  /*10700*/  @!P4 IMAD.IADD R20, R20, 0x1, -R15 ;  /* 0x000000011414c824 */ /* 0x000fc400078e0a0f */
[--C-:B------:R-:W-:Y:S01]  /*10710*/  @!P5 IMAD.IADD R18, R18, 0x1, -R15.reuse ;  /* 0x000000011212d824 */ /* 0x100fe200078e0a0f */
[----:B------:R-:W-:Y:S01]  /*10720*/  ISETP.GT.U32.AND P5, PT, R15, R5, PT ;  /* 0x000000050f00720c */ /* 0x000fe20003fa4070 */
[----:B------:R-:W-:Y:S02]  /*10730*/  @!P6 IMAD.MOV R6, RZ, RZ, -R6 ;  /* 0x000000ffff06e224 */ /* 0x000fe400078e0a06 */
[----:B------:R-:W-:Y:S01]  /*10740*/  @!P3 IMAD.IADD R19, R19, 0x1, -R15 ;  /* 0x000000011313b824 */ /* 0x000fe200078e0a0f */
[----:B------:R-:W-:-:S03]  /*10750*/  ISETP.GT.U32.AND P6, PT, R15, R13, PT ;  /* 0x0000000d0f00720c */ /* 0x000fc60003fc4070 */
[--C-:B------:R-:W-:Y:S02]  /*10760*/  @!P2 IMAD.IADD R4, R4, 0x1, -R15.reuse ;  /* 0x000000010404a824 */ /* 0x100fe400078e0a0f */
[--C-:B------:R-:W-:Y:S01]  /*10770*/  @!P0 IMAD.IADD R21, R21, 0x1, -R15.reuse ;  /* 0x0000000115158824 */ /* 0x100fe200078e0a0f */
[----:B------:R0:W-:Y:S01]  /*10780*/  STL [R1+0x50], R12 ;  /* 0x0000500c01007387 */ /* 0x0001e20000100800 */
[----:B------:R-:W-:Y:S02]  /*10790*/  VIADD R29, R7, 0x2c ;  /* 0x0000002c071d7836 */ /* 0x000fe40000000000 */
[----:B------:R-:W-:Y:S01]  /*107a0*/  IMAD.MOV.U32 R9, RZ, RZ, R2 ;  /* 0x000000ffff097224 */ /* 0x000fe200078e0002 */
[----:B------:R1:W-:Y:S01]  /*107b0*/  STL [R1+0x48], R6 ;  /* 0x0000480601007387 */ /* 0x0003e20000100800 */
[----:B------:R-:W-:Y:S01]  /*107c0*/  @!P5 IMAD.IADD R5, R5, 0x1, -R15 ;  /* 0x000000010505d824 */ /* 0x000fe200078e0a0f */
[----:B------:R-:W-:Y:S01]  /*107d0*/  ISETP.GE.AND P5, PT, R29, RZ, PT ;  /* 0x000000ff1d00720c */ /* 0x000fe20003fa6270 */
[----:B------:R-:W-:-:S02]  /*107e0*/  IMAD.MOV.U32 R2, RZ, RZ, R14 ;  /* 0x000000ffff027224 */ /* 0x000fc400078e000e */
[----:B0-----:R-:W-:Y:S02]  /*107f0*/  IMAD.MOV.U32 R12, RZ, RZ, R3 ;  /* 0x000000ffff0c7224 */ /* 0x001fe400078e0003 */
[----:B-1----:R-:W-:Y:S01]  /*10800*/  VIADD R6, R7, 0x1e ;  /* 0x0000001e07067836 */ /* 0x002fe20000000000 */
[----:B------:R0:W-:Y:S01]  /*10810*/  STL [R1+0x40], R8 ;  /* 0x0000400801007387 */ /* 0x0001e20000100800 */
[----:B------:R-:W-:Y:S02]  /*10820*/  @!P1 IMAD.MOV R12, RZ, RZ, -R12 ;  /* 0x000000ffff0c9224 */ /* 0x000fe400078e0a0c */
[----:B------:R-:W-:-:S03]  /*10830*/  @!P6 IMAD.IADD R13, R13, 0x1, -R15 ;  /* 0x000000010d0de824 */ /* 0x000fc600078e0a0f */
[----:B------:R-:W-:Y:S01]  /*10840*/  STL [R1+0x3c], R12 ;  /* 0x00003c0c01007387 */ /* 0x000fe20000100800 */
[----:B0-----:R-:W-:-:S05]  /*10850*/  IABS R8, R6 ;  /* 0x0000000600087213 */ /* 0x001fca0000000000 */
[----:B------:R-:W-:Y:S02]  /*10860*/  IMAD.MOV.U32 R3, RZ, RZ, R8 ;  /* 0x000000ffff037224 */ /* 0x000fe400078e0008 */
[----:B------:R-:W-:-:S04]  /*10870*/  IMAD.MOV.U32 R8, RZ, RZ, R17 ;  /* 0x000000ffff087224 */ /* 0x000fc800078e0011 */
[----:B------:R-:W-:Y:S02]  /*10880*/  @!P5 IMAD.MOV R8, RZ, RZ, -R8 ;  /* 0x000000ffff08d224 */ /* 0x000fe400078e0a08 */
[----:B------:R-:W-:Y:S01]  /*10890*/  VIADD R29, R7, 0x28 ;  /* 0x00000028071d7836 */ /* 0x000fe20000000000 */
[----:B------:R-:W-:-:S04]  /*108a0*/  ISETP.GT.U32.AND P1, PT, R15, R4, PT ;  /* 0x000000040f00720c */ /* 0x000fc80003f24070 */
[----:B------:R-:W-:Y:S01]  /*108b0*/  ISETP.GE.AND P5, PT, R29, RZ, PT ;  /* 0x000000ff1d00720c */ /* 0x000fe20003fa6270 */
[----:B------:R-:W-:Y:S01]  /*108c0*/  VIADD R29, R7, 0x22 ;  /* 0x00000022071d7836 */ /* 0x000fe20000000000 */
[----:B--2---:R-:W-:Y:S02]  /*108d0*/  IABS R28, R27 ;  /* 0x0000001b001c7213 */ /* 0x004fe40000000000 */
[----:B---3--:R-:W-:-:S03]  /*108e0*/  IABS R22, R0 ;  /* 0x0000000000167213 */ /* 0x008fc60000000000 */
[----:B------:R-:W-:Y:S02]  /*108f0*/  IMAD.MOV.U32 R23, RZ, RZ, R28 ;  /* 0x000000ffff177224 */ /* 0x000fe400078e001c */
[----:B------:R-:W-:-:S04]  /*10900*/  IMAD.HI.U32 R24, R25, R22, RZ ;  /* 0x0000001619187227 */ /* 0x000fc800078e00ff */
[----:B------:R-:W-:Y:S02]  /*10910*/  IMAD.MOV R24, RZ, RZ, -R24 ;  /* 0x000000ffff187224 */ /* 0x000fe400078e0a18 */
[----:B------:R-:W-:Y:S02]  /*10920*/  VIADD R28, R7, 0x32 ;  /* 0x00000032071c7836 */ /* 0x000fe40000000000 */
[----:B------:R-:W-:-:S03]  /*10930*/  IMAD R22, R10, R24, R22 ;  /* 0x000000180a167224 */ /* 0x000fc600078e0216 */
[----:B------:R-:W-:Y:S01]  /*10940*/  ISETP.GE.AND P4, PT, R28, RZ, PT ;  /* 0x000000ff1c00720c */ /* 0x000fe20003f86270 */
[----:B------:R-:W-:Y:S01]  /*10950*/  VIADD R28, R7, 0x30 ;  /* 0x00000030071c7836 */ /* 0x000fe20000000000 */
[----:B------:R-:W-:Y:S01]  /*10960*/  ISETP.GT.U32.AND P3, PT, R10, R22, PT ;  /* 0x000000160a00720c */ /* 0x000fe20003f64070 */
[----:B------:R-:W-:-:S03]  /*10970*/  IMAD.HI.U32 R25, R25, R23, RZ ;  /* 0x0000001719197227 */ /* 0x000fc600078e00ff */
[----:B------:R-:W-:Y:S01]  /*10980*/  ISETP.GE.AND P2, PT, R28, RZ, PT ;  /* 0x000000ff1c00720c */ /* 0x000fe20003f46270 */
[----:B------:R-:W-:Y:S02]  /*10990*/  VIADD R28, R7, 0x2e ;  /* 0x0000002e071c7836 */ /* 0x000fe40000000000 */
[----:B------:R-:W-:-:S03]  /*109a0*/  IMAD.MOV R25, RZ, RZ, -R25 ;  /* 0x000000ffff197224 */ /* 0x000fc600078e0a19 */
[----:B------:R-:W-:Y:S01]  /*109b0*/  ISETP.GE.AND P0, PT, R28, RZ, PT ;  /* 0x000000ff1c00720c */ /* 0x000fe20003f06270 */
[----:B------:R-:W-:Y:S02]  /*109c0*/  VIADD R28, R7, 0x2a ;  /* 0x0000002a071c7836 */ /* 0x000fe40000000000 */
[----:B------:R-:W-:Y:S02]  /*109d0*/  IMAD R23, R10, R25, R23 ;  /* 0x000000190a177224 */ /* 0x000fe400078e0217 */
[----:B------:R-:W-:Y:S01]  /*109e0*/  @!P3 IMAD.IADD R22, R22, 0x1, -R10 ;  /* 0x000000011616b824 */ /* 0x000fe200078e0a0a */
[----:B------:R-:W-:Y:S01]  /*109f0*/  ISETP.GE.AND P3, PT, R28, RZ, PT ;  /* 0x000000ff1c00720c */ /* 0x000fe20003f66270 */
[----:B------:R-:W-:Y:S01]  /*10a00*/  @!P4 IMAD.MOV R9, RZ, RZ, -R9 ;  /* 0x000000ffff09c224 */ /* 0x000fe200078e0a09 */
[----:B------:R-:W-:Y:S01]  /*10a10*/  ISETP.GT.U32.AND P6, PT, R10, R23, PT ;  /* 0x000000170a00720c */ /* 0x000fe20003fc4070 */
[----:B------:R-:W-:-:S03]  /*10a20*/  @!P2 IMAD.MOV R2, RZ, RZ, -R2 ;  /* 0x000000ffff02a224 */ /* 0x000fc600078e0a02 */
[----:B------:R0:W-:Y:S04]  /*10a30*/  STL [R1+0x38], R9 ;  /* 0x0000380901007387 */ /* 0x0001e80000100800 */
[----:B------:R1:W-:Y:S01]  /*10a40*/  STL [R1+0x30], R2 ;  /* 0x0000300201007387 */ /* 0x0003e20000100800 */
[----:B0-----:R-:W-:Y:S02]  /*10a50*/  IMAD.MOV.U32 R9, RZ, RZ, R16 ;  /* 0x000000ffff097224 */ /* 0x001fe400078e0010 */
[----:B-1----:R-:W-:Y:S02]  /*10a60*/  IMAD.MOV.U32 R2, RZ, RZ, R18 ;  /* 0x000000ffff027224 */ /* 0x002fe400078e0012 */
[----:B------:R-:W-:Y:S01]  /*10a70*/  @!P0 IMAD.MOV R9, RZ, RZ, -R9 ;  /* 0x000000ffff098224 */ /* 0x000fe200078e0a09 */
[----:B------:R-:W-:Y:S01]  /*10a80*/  ISETP.GT.U32.AND P0, PT, R10, R22, PT ;  /* 0x000000160a00720c */ /* 0x000fe20003f04070 */
[----:B------:R-:W-:Y:S01]  /*10a90*/  @!P3 IMAD.MOV R2, RZ, RZ, -R2 ;  /* 0x000000ffff02b224 */ /* 0x000fe200078e0a02 */
[----:B------:R-:W-:Y:S01]  /*10aa0*/  ISETP.GT.U32.AND P4, PT, R15, R21, PT ;  /* 0x000000150f00720c */ /* 0x000fe20003f84070 */
[----:B------:R-:W-:Y:S01]  /*10ab0*/  VIADD R28, R7, 0x26 ;  /* 0x00000026071c7836 */ /* 0x000fe20000000000 */
[----:B------:R-:W-:Y:S01]  /*10ac0*/  STL [R1+0x28], R9 ;  /* 0x0000280901007387 */ /* 0x000fe20000100800 */
[----:B------:R-:W-:-:S03]  /*10ad0*/  @!P6 IMAD.IADD R23, R23, 0x1, -R10 ;  /* 0x000000011717e824 */ /* 0x000fc600078e0a0a */
[----:B------:R-:W-:Y:S01]  /*10ae0*/  STL [R1+0xc], R8 ;  /* 0x00000c0801007387 */ /* 0x000fe20000100800 */
[----:B------:R-:W-:-:S03]  /*10af0*/  ISETP.GE.AND P3, PT, R28, RZ, PT ;  /* 0x000000ff1c00720c */ /* 0x000fc60003f66270 */
[----:B------:R0:W-:Y:S01]  /*10b00*/  STL [R1+0x8], R2 ;  /* 0x0000080201007387 */ /* 0x0001e20000100800 */
[----:B------:R-:W-:Y:S01]  /*10b10*/  ISETP.GT.U32.AND P6, PT, R10, R23, PT ;  /* 0x000000170a00720c */ /* 0x000fe20003fc4070 */
[----:B------:R-:W-:Y:S01]  /*10b20*/  @!P0 IMAD.IADD R22, R22, 0x1, -R10 ;  /* 0x0000000116168824 */ /* 0x000fe200078e0a0a */
[----:B------:R-:W-:Y:S01]  /*10b30*/  ISETP.GE.AND P0, PT, R6, RZ, PT ;  /* 0x000000ff0600720c */ /* 0x000fe20003f06270 */
[----:B0-----:R-:W-:-:S04]  /*10b40*/  IMAD.HI.U32 R2, R11, R3, RZ ;  /* 0x000000030b027227 */ /* 0x001fc800078e00ff */
[----:B------:R-:W-:Y:S02]  /*10b50*/  IMAD.MOV R2, RZ, RZ, -R2 ;  /* 0x000000ffff027224 */ /* 0x000fe400078e0a02 */
[----:B------:R-:W-:Y:S01]  /*10b60*/  @!P4 IMAD.IADD R21, R21, 0x1, -R15 ;  /* 0x000000011515c824 */ /* 0x000fe200078e0a0f */
[----:B------:R-:W-:Y:S01]  /*10b70*/  ISETP.GE.AND P4, PT, R29, RZ, PT ;  /* 0x000000ff1d00720c */ /* 0x000fe20003f86270 */
[C---:B------:R-:W-:Y:S01]  /*10b80*/  IMAD R6, R15.reuse, R2, R3 ;  /* 0x000000020f067224 */ /* 0x040fe200078e0203 */
[----:B------:R-:W-:Y:S01]  /*10b90*/  ISETP.GT.U32.AND P2, PT, R15, R5, PT ;  /* 0x000000050f00720c */ /* 0x000fe20003f44070 */
[----:B------:R-:W-:Y:S02]  /*10ba0*/  IMAD.MOV.U32 R2, RZ, RZ, R20 ;  /* 0x000000ffff027224 */ /* 0x000fe400078e0014 */
[----:B------:R-:W-:Y:S02]  /*10bb0*/  @!P6 IMAD.IADD R23, R23, 0x1, -R10 ;  /* 0x000000011717e824 */ /* 0x000fe400078e0a0a */
[----:B------:R-:W-:Y:S01]  /*10bc0*/  @!P3 IMAD.MOV R2, RZ, RZ, -R2 ;  /* 0x000000ffff02b224 */ /* 0x000fe200078e0a02 */
[----:B------:R-:W-:-:S02]  /*10bd0*/  ISETP.GE.AND P3, PT, R7, RZ, PT ;  /* 0x000000ff0700720c */ /* 0x000fc40003f66270 */
[----:B------:R-:W-:Y:S01]  /*10be0*/  ISETP.GT.U32.AND P6, PT, R15, R6, PT ;  /* 0x000000060f00720c */ /* 0x000fe20003fc4070 */
[----:B------:R-:W-:Y:S02]  /*10bf0*/  IMAD.MOV.U32 R3, RZ, RZ, R13 ;  /* 0x000000ffff037224 */ /* 0x000fe400078e000d */
[--C-:B------:R-:W-:Y:S02]  /*10c00*/  @!P1 IMAD.IADD R4, R4, 0x1, -R15.reuse ;  /* 0x0000000104049824 */ /* 0x100fe400078e0a0f */
[C---:B------:R-:W-:Y:S02]  /*10c10*/  VIADD R13, R7.reuse, 0x1c ;  /* 0x0000001c070d7836 */ /* 0x040fe40000000000 */
[----:B------:R-:W-:Y:S02]  /*10c20*/  VIADD R28, R7, 0x24 ;  /* 0x00000024071c7836 */ /* 0x000fe40000000000 */
[----:B------:R-:W-:Y:S01]  /*10c30*/  @!P4 IMAD.MOV R4, RZ, RZ, -R4 ;  /* 0x000000ffff04c224 */ /* 0x000fe200078e0a04 */
[----:B------:R-:W-:Y:S01]  /*10c40*/  ISETP.GE.AND P4, PT, R13, RZ, PT ;  /* 0x000000ff0d00720c */ /* 0x000fe20003f86270 */
[----:B------:R-:W-:Y:S01]  /*10c50*/  @!P2 IMAD.IADD R5, R5, 0x1, -R15 ;  /* 0x000000010505a824 */ /* 0x000fe200078e0a0f */
[----:B------:R-:W-:Y:S01]  /*10c60*/  IABS R13, R13 ;  /* 0x0000000d000d7213 */ /* 0x000fe20000000000 */
[----:B------:R-:W-:Y:S01]  /*10c70*/  VIADD R24, R7, 0x1a ;  /* 0x0000001a07187836 */ /* 0x000fe20000000000 */
[----:B------:R-:W-:Y:S01]  /*10c80*/  ISETP.GE.AND P1, PT, R28, RZ, PT ;  /* 0x000000ff1c00720c */ /* 0x000fe20003f26270 */
[----:B------:R-:W-:-:S02]  /*10c90*/  @!P3 IMAD.MOV R5, RZ, RZ, -R5 ;  /* 0x000000ffff05b224 */ /* 0x000fc400078e0a05 */
[----:B------:R-:W-:Y:S01]  /*10ca0*/  @!P6 IMAD.IADD R6, R6, 0x1, -R15 ;  /* 0x000000010606e824 */ /* 0x000fe200078e0a0f */
[----:B------:R-:W-:Y:S01]  /*10cb0*/  ISETP.GE.AND P3, PT, R24, RZ, PT ;  /* 0x000000ff1800720c */ /* 0x000fe20003f66270 */
[----:B------:R-:W-:Y:S01]  /*10cc0*/  IMAD.HI.U32 R14, R11, R13, RZ ;  /* 0x0000000d0b0e7227 */ /* 0x000fe200078e00ff */
[----:B------:R-:W-:Y:S02]  /*10cd0*/  IABS R24, R24 ;  /* 0x0000001800187213 */ /* 0x000fe40000000000 */
[----:B------:R-:W-:Y:S01]  /*10ce0*/  ISETP.GT.U32.AND P6, PT, R15, R6, PT ;  /* 0x000000060f00720c */ /* 0x000fe20003fc4070 */
[----:B------:R-:W-:Y:S02]  /*10cf0*/  IMAD.MOV.U32 R10, RZ, RZ, R22 ;  /* 0x000000ffff0a7224 */ /* 0x000fe400078e0016 */
[----:B------:R-:W-:Y:S02]  /*10d00*/  IMAD.MOV R22, RZ, RZ, -R14 ;  /* 0x000000ffff167224 */ /* 0x000fe400078e0a0e */
[----:B------:R-:W-:-:S04]  /*10d10*/  IMAD.HI.U32 R14, R11, R24, RZ ;  /* 0x000000180b0e7227 */ /* 0x000fc800078e00ff */
[----:B------:R-:W-:Y:S02]  /*10d20*/  IMAD.MOV.U32 R29, RZ, RZ, R19 ;  /* 0x000000ffff1d7224 */ /* 0x000fe400078e0013 */
[----:B------:R-:W-:Y:S02]  /*10d30*/  IMAD.MOV R14, RZ, RZ, -R14 ;  /* 0x000000ffff0e7224 */ /* 0x000fe400078e0a0e */
[----:B------:R-:W-:Y:S01]  /*10d40*/  @!P1 IMAD.MOV R3, RZ, RZ, -R3 ;  /* 0x000000ffff039224 */ /* 0x000fe200078e0a03 */
[----:B------:R-:W-:Y:S01]  /*10d50*/  ISETP.GE.AND P1, PT, R27, RZ, PT ;  /* 0x000000ff1b00720c */ /* 0x000fe20003f26270 */
[----:B------:R-:W-:Y:S01]  /*10d60*/  @!P5 IMAD.MOV R29, RZ, RZ, -R29 ;  /* 0x000000ffff1dd224 */ /* 0x000fe200078e0a1d */
[----:B------:R-:W-:Y:S01]  /*10d70*/  ISETP.GE.AND P5, PT, R0, RZ, PT ;  /* 0x000000ff0000720c */ /* 0x000fe20003fa6270 */
[----:B------:R-:W-:Y:S02]  /*10d80*/  IMAD R24, R15, R14, R24 ;  /* 0x0000000e0f187224 */ /* 0x000fe400078e0218 */
[----:B------:R-:W-:-:S03]  /*10d90*/  @!P6 IMAD.IADD R6, R6, 0x1, -R15 ;  /* 0x000000010606e824 */ /* 0x000fc600078e0a0f */
[----:B------:R-:W-:Y:S01]  /*10da0*/  ISETP.GT.U32.AND P6, PT, R15, R24, PT ;  /* 0x000000180f00720c */ /* 0x000fe20003fc4070 */
[----:B------:R-:W-:-:S04]  /*10db0*/  VIADD R25, R7, 0x14 ;  /* 0x0000001407197836 */ /* 0x000fc80000000000 */
[----:B------:R-:W-:Y:S01]  /*10dc0*/  @!P1 IMAD.MOV R23, RZ, RZ, -R23 ;  /* 0x000000ffff179224 */ /* 0x000fe200078e0a17 */
[----:B------:R-:W-:Y:S01]  /*10dd0*/  ISETP.NE.AND P1, PT, R26, RZ, PT ;  /* 0x000000ff1a00720c */ /* 0x000fe20003f25270 */
[----:B------:R-:W-:Y:S01]  /*10de0*/  @!P5 IMAD.MOV R10, RZ, RZ, -R10 ;  /* 0x000000ffff0ad224 */ /* 0x000fe200078e0a0a */
[----:B------:R-:W-:Y:S01]  /*10df0*/  LOP3.LUT R26, RZ, R26, RZ, 0x33, !PT ;  /* 0x0000001aff1a7212 */ /* 0x000fe200078e33ff */
[----:B------:R-:W-:Y:S04]  /*10e00*/  STL [R1+0x2034], R29 ;  /* 0x0020341d01007387 */ /* 0x000fe80000100800 */
[----:B------:R0:W-:Y:S01]  /*10e10*/  STL [R1+0x2038], R2 ;  /* 0x0020380201007387 */ /* 0x0001e20000100800 */
[----:B------:R-:W-:Y:S01]  /*10e20*/  @!P6 IMAD.IADD R24, R24, 0x1, -R15 ;  /* 0x000000011818e824 */ /* 0x000fe200078e0a0f */
[----:B0-----:R-:W-:-:S02]  /*10e30*/  SEL R2, R26, R10, !P1 ;  /* 0x0000000a1a027207 */ /* 0x001fc40004800000 */
[----:B------:R-:W-:Y:S02]  /*10e40*/  IABS R10, R25 ;  /* 0x00000019000a7213 */ /* 0x000fe40000000000 */
[----:B------:R-:W-:-:S03]  /*10e50*/  ISETP.GT.U32.AND P6, PT, R15, R24, PT ;  /* 0x000000180f00720c */ /* 0x000fc60003fc4070 */
[----:B------:R-:W-:Y:S01]  /*10e60*/  IMAD.HI.U32 R17, R11, R10, RZ ;  /* 0x0000000a0b117227 */ /* 0x000fe200078e00ff */
[----:B------:R-:W-:-:S03]  /*10e70*/  SEL R0, R26, R23, !P1 ;  /* 0x000000171a007207 */ /* 0x000fc60004800000 */
[----:B------:R-:W-:Y:S02]  /*10e80*/  VIADD R16, R7, 0x18 ;  /* 0x0000001807107836 */ /* 0x000fe40000000000 */
[----:B------:R-:W-:Y:S02]  /*10e90*/  IMAD R22, R15, R22, R13 ;  /* 0x000000160f167224 */ /* 0x000fe400078e020d */
[----:B------:R-:W-:Y:S01]  /*10ea0*/  IMAD.MOV R17, RZ, RZ, -R17 ;  /* 0x000000ffff117224 */ /* 0x000fe200078e0a11 */
[----:B------:R-:W-:Y:S01]  /*10eb0*/  STL [R1+0x203c], R3 ;  /* 0x00203c0301007387 */ /* 0x000fe20000100800 */
[----:B------:R-:W-:Y:S01]  /*10ec0*/  VIADD R12, R7, 0x16 ;  /* 0x00000016070c7836 */ /* 0x000fe20000000000 */
[----:B------:R-:W-:Y:S01]  /*10ed0*/  IABS R8, R16 ;  /* 0x0000001000087213 */ /* 0x000fe20000000000 */
[C---:B------:R-:W-:Y:S01]  /*10ee0*/  IMAD R10, R15.reuse, R17, R10 ;  /* 0x000000110f0a7224 */ /* 0x040fe200078e020a */
[----:B------:R-:W-:Y:S01]  /*10ef0*/  STL [R1+0x2040], R4 ;  /* 0x0020400401007387 */ /* 0x000fe20000100800 */
[----:B------:R-:W-:Y:S01]  /*10f00*/  ISETP.GT.U32.AND P1, PT, R15, R22, PT ;  /* 0x000000160f00720c */ /* 0x000fe20003f24070 */
[----:B------:R-:W-:-:S02]  /*10f10*/  @!P6 IMAD.IADD R24, R24, 0x1, -R15 ;  /* 0x000000011818e824 */ /* 0x000fc400078e0a0f */
[----:B------:R-:W-:Y:S01]  /*10f20*/  STL [R1+0x2044], R5 ;  /* 0x0020440501007387 */ /* 0x000fe20000100800 */
[----:B------:R-:W-:-:S03]  /*10f30*/  IABS R9, R12 ;  /* 0x0000000c00097213 */ /* 0x000fc60000000000 */
[----:B------:R-:W-:Y:S01]  /*10f40*/  STL [R1+0x2008], R0 ;  /* 0x0020080001007387 */ /* 0x000fe20000100800 */
[----:B------:R-:W-:Y:S01]  /*10f50*/  ISETP.GE.AND P5, PT, R16, RZ, PT ;  /* 0x000000ff1000720c */ /* 0x000fe20003fa6270 */
[----:B------:R-:W-:Y:S01]  /*10f60*/  IMAD.HI.U32 R16, R11, R8, RZ ;  /* 0x000000080b107227 */ /* 0x000fe200078e00ff */
[----:B------:R-:W-:Y:S01]  /*10f70*/  ISETP.GT.U32.AND P6, PT, R15, R10, PT ;  /* 0x0000000a0f00720c */ /* 0x000fe20003fc4070 */
[----:B------:R0:W-:Y:S02]  /*10f80*/  STL [R1+0x40c], R2 ;  /* 0x00040c0201007387 */ /* 0x0001e40000100800 */
[----:B------:R-:W-:-:S04]  /*10f90*/  IMAD.HI.U32 R13, R11, R9, RZ ;  /* 0x000000090b0d7227 */ /* 0x000fc800078e00ff */
[----:B0-----:R-:W-:Y:S02]  /*10fa0*/  VIADD R2, R7, 0x12 ;  /* 0x0000001207027836 */ /* 0x001fe40000000000 */
[----:B------:R-:W-:-:S03]  /*10fb0*/  IMAD.MOV R16, RZ, RZ, -R16 ;  /* 0x000000ffff107224 */ /* 0x000fc600078e0a10 */
[----:B------:R-:W-:Y:S01]  /*10fc0*/  IABS R20, R2 ;  /* 0x0000000200147213 */ /* 0x000fe20000000000 */
[----:B------:R-:W-:Y:S02]  /*10fd0*/  IMAD.MOV R13, RZ, RZ, -R13 ;  /* 0x000000ffff0d7224 */ /* 0x000fe400078e0a0d */
[----:B------:R-:W-:Y:S02]  /*10fe0*/  IMAD R8, R15, R16, R8 ;  /* 0x000000100f087224 */ /* 0x000fe400078e0208 */
[C---:B------:R-:W-:Y:S02]  /*10ff0*/  VIADD R0, R7.reuse, 0xe ;  /* 0x0000000e07007836 */ /* 0x040fe40000000000 */
[----:B------:R-:W-:Y:S02]  /*11000*/  VIADD R29, R7, 0xc ;  /* 0x0000000c071d7836 */ /* 0x000fe40000000000 */
[----:B------:R-:W-:Y:S02]  /*11010*/  @!P1 IMAD.IADD R22, R22, 0x1, -R15 ;  /* 0x0000000116169824 */ /* 0x000fe400078e0a0f */
[----:B------:R-:W-:Y:S01]  /*11020*/  IMAD.HI.U32 R16, R11, R20, RZ ;  /* 0x000000140b107227 */ /* 0x000fe200078e00ff */
[----:B------:R-:W-:-:S02]  /*11030*/  IABS R14, R29 ;  /* 0x0000001d000e7213 */ /* 0x000fc40000000000 */
[C---:B------:R-:W-:Y:S01]  /*11040*/  ISETP.GT.U32.AND P1, PT, R15.reuse, R22, PT ;  /* 0x000000160f00720c */ /* 0x040fe20003f24070 */
[C---:B------:R-:W-:Y:S01]  /*11050*/  IMAD R9, R15.reuse, R13, R9 ;  /* 0x0000000d0f097224 */ /* 0x040fe200078e0209 */
[----:B------:R-:W-:Y:S01]  /*11060*/  IABS R13, R0 ;  /* 0x00000000000d7213 */ /* 0x000fe20000000000 */
[----:B------:R-:W-:Y:S02]  /*11070*/  @!P6 IMAD.IADD R10, R10, 0x1, -R15 ;  /* 0x000000010a0ae824 */ /* 0x000fe400078e0a0f */
[----:B------:R-:W-:Y:S02]  /*11080*/  IMAD.MOV R16, RZ, RZ, -R16 ;  /* 0x000000ffff107224 */ /* 0x000fe400078e0a10 */
[----:B------:R-:W-:Y:S01]  /*11090*/  @!P0 IMAD.MOV R6, RZ, RZ, -R6 ;  /* 0x000000ffff068224 */ /* 0x000fe200078e0a06 */
[C---:B------:R-:W-:Y:S01]  /*110a0*/  ISETP.GT.U32.AND P0, PT, R15.reuse, R8, PT ;  /* 0x000000080f00720c */ /* 0x040fe20003f04070 */
[C---:B------:R-:W-:Y:S01]  /*110b0*/  IMAD R20, R15.reuse, R16, R20 ;  /* 0x000000100f147224 */ /* 0x040fe200078e0214 */
[----:B------:R-:W-:Y:S01]  /*110c0*/  ISETP.GT.U32.AND P6, PT, R15, R10, PT ;  /* 0x0000000a0f00720c */ /* 0x000fe20003fc4070 */
[----:B------:R-:W-:-:S04]  /*110d0*/  IMAD.HI.U32 R17, R11, R13, RZ ;  /* 0x0000000d0b117227 */ /* 0x000fc800078e00ff */
[----:B------:R-:W-:-:S04]  /*110e0*/  IMAD.HI.U32 R16, R11, R14, RZ ;  /* 0x0000000e0b107227 */ /* 0x000fc800078e00ff */
[----:B------:R-:W-:Y:S02]  /*110f0*/  IMAD.MOV R17, RZ, RZ, -R17 ;  /* 0x000000ffff117224 */ /* 0x000fe400078e0a11 */
[----:B------:R-:W-:Y:S02]  /*11100*/  IMAD.MOV R16, RZ, RZ, -R16 ;  /* 0x000000ffff107224 */ /* 0x000fe400078e0a10 */
[----:B------:R-:W-:Y:S02]  /*11110*/  VIADD R5, R7, 0xa ;  /* 0x0000000a07057836 */ /* 0x000fe40000000000 */
[----:B------:R-:W-:Y:S01]  /*11120*/  @!P1 IMAD.IADD R22, R22, 0x1, -R15 ;  /* 0x0000000116169824 */ /* 0x000fe200078e0a0f */
[C---:B------:R-:W-:Y:S01]  /*11130*/  ISETP.GT.U32.AND P1, PT, R15.reuse, R9, PT ;  /* 0x000000090f00720c */ /* 0x040fe20003f24070 */
[C---:B------:R-:W-:Y:S02]  /*11140*/  IMAD R13, R15.reuse, R17, R13 ;  /* 0x000000110f0d7224 */ /* 0x040fe400078e020d */
[----:B------:R-:W-:Y:S01]  /*11150*/  IMAD R14, R15, R16, R14 ;  /* 0x000000100f0e7224 */ /* 0x000fe200078e020e */
[----:B------:R-:W-:Y:S01]  /*11160*/  IABS R16, R5 ;  /* 0x0000000500107213 */ /* 0x000fe20000000000 */
[----:B------:R-:W-:-:S02]  /*11170*/  @!P0 IMAD.IADD R8, R8, 0x1, -R15 ;  /* 0x0000000108088824 */ /* 0x000fc400078e0a0f */
[----:B------:R-:W-:Y:S01]  /*11180*/  @!P6 IMAD.IADD R10, R10, 0x1, -R15 ;  /* 0x000000010a0ae824 */ /* 0x000fe200078e0a0f */
[----:B------:R-:W-:Y:S01]  /*11190*/  ISETP.GT.U32.AND P6, PT, R15, R13, PT ;  /* 0x0000000d0f00720c */ /* 0x000fe20003fc4070 */
[----:B------:R-:W-:Y:S01]  /*111a0*/  IMAD.HI.U32 R23, R11, R16, RZ ;  /* 0x000000100b177227 */ /* 0x000fe200078e00ff */
[----:B------:R-:W-:-:S03]  /*111b0*/  ISETP.GT.U32.AND P0, PT, R15, R8, PT ;  /* 0x000000080f00720c */ /* 0x000fc60003f04070 */
[----:B------:R-:W-:Y:S02]  /*111c0*/  IMAD.MOV R23, RZ, RZ, -R23 ;  /* 0x000000ffff177224 */ /* 0x000fe400078e0a17 */
[----:B------:R-:W-:Y:S02]  /*111d0*/  @!P1 IMAD.IADD R9, R9, 0x1, -R15 ;  /* 0x0000000109099824 */ /* 0x000fe400078e0a0f */
[----:B------:R-:W-:-:S03]  /*111e0*/  IMAD R16, R15, R23, R16 ;  /* 0x000000170f107224 */ /* 0x000fc600078e0210 */
[----:B------:R-:W-:Y:S01]  /*111f0*/  ISETP.GT.U32.AND P1, PT, R15, R9, PT ;  /* 0x000000090f00720c */ /* 0x000fe20003f24070 */
[--C-:B------:R-:W-:Y:S01]  /*11200*/  @!P6 IMAD.IADD R13, R13, 0x1, -R15.reuse ;  /* 0x000000010d0de824 */ /* 0x100fe200078e0a0f */
[C---:B------:R-:W-:Y:S01]  /*11210*/  ISETP.GT.U32.AND P6, PT, R15.reuse, R16, PT ;  /* 0x000000100f00720c */ /* 0x040fe20003fc4070 */
[----:B------:R-:W-:Y:S01]  /*11220*/  @!P0 IMAD.IADD R8, R8, 0x1, -R15 ;  /* 0x0000000108088824 */ /* 0x000fe200078e0a0f */
[----:B------:R-:W-:Y:S01]  /*11230*/  ISETP.GT.U32.AND P0, PT, R15, R20, PT ;  /* 0x000000140f00720c */ /* 0x000fe20003f04070 */
[----:B------:R-:W-:Y:S01]  /*11240*/  @!P4 IMAD.MOV R22, RZ, RZ, -R22 ;  /* 0x000000ffff16c224 */ /* 0x000fe200078e0a16 */
[----:B------:R-:W-:Y:S01]  /*11250*/  ISETP.GE.AND P4, PT, R12, RZ, PT ;  /* 0x000000ff0c00720c */ /* 0x000fe20003f86270 */
[----:B------:R-:W-:-:S06]  /*11260*/  VIADD R27, R7, 0x10 ;  /* 0x00000010071b7836 */ /* 0x000fcc0000000000 */
[--C-:B------:R-:W-:Y:S02]  /*11270*/  @!P1 IMAD.IADD R9, R9, 0x1, -R15.reuse ;  /* 0x0000000109099824 */ /* 0x100fe400078e0a0f */
[--C-:B------:R-:W-:Y:S01]  /*11280*/  @!P6 IMAD.IADD R16, R16, 0x1, -R15.reuse ;  /* 0x000000011010e824 */ /* 0x100fe200078e0a0f */
[----:B------:R-:W-:Y:S01]  /*11290*/  IABS R18, R27 ;  /* 0x0000001b00127213 */ /* 0x000fe20000000000 */
[----:B------:R-:W-:Y:S02]  /*112a0*/  @!P0 IMAD.IADD R20, R20, 0x1, -R15 ;  /* 0x0000000114148824 */ /* 0x000fe400078e0a0f */
[----:B------:R-:W-:Y:S01]  /*112b0*/  @!P4 IMAD.MOV R9, RZ, RZ, -R9 ;  /* 0x000000ffff09c224 */ /* 0x000fe200078e0a09 */
[----:B------:R-:W-:Y:S01]  /*112c0*/  ISETP.GT.U32.AND P4, PT, R15, R16, PT ;  /* 0x000000100f00720c */ /* 0x000fe20003f84070 */
[----:B------:R-:W-:Y:S01]  /*112d0*/  IMAD.HI.U32 R19, R11, R18, RZ ;  /* 0x000000120b137227 */ /* 0x000fe200078e00ff */
[----:B------:R-:W-:-:S03]  /*112e0*/  ISETP.GT.U32.AND P0, PT, R15, R20, PT ;  /* 0x000000140f00720c */ /* 0x000fc60003f04070 */
[----:B------:R-:W-:Y:S01]  /*112f0*/  IMAD.MOV R19, RZ, RZ, -R19 ;  /* 0x000000ffff137224 */ /* 0x000fe200078e0a13 */
[----:B------:R0:W-:Y:S03]  /*11300*/  STL [R1+0x2048], R6 ;  /* 0x0020480601007387 */ /* 0x0001e60000100800 */
[----:B------:R-:W-:Y:S02]  /*11310*/  IMAD R12, R15, R19, R18 ;  /* 0x000000130f0c7224 */ /* 0x000fe400078e0212 */
[----:B------:R-:W-:Y:S02]  /*11320*/  VIADD R3, R7, 0x6 ;  /* 0x0000000607037836 */ /* 0x000fe40000000000 */
[--C-:B------:R-:W-:Y:S01]  /*11330*/  @!P4 IMAD.IADD R16, R16, 0x1, -R15.reuse ;  /* 0x000000011010c824 */ /* 0x100fe200078e0a0f */
[----:B------:R-:W-:Y:S01]  /*11340*/  ISETP.GE.AND P4, PT, R29, RZ, PT ;  /* 0x000000ff1d00720c */ /* 0x000fe20003f86270 */
[----:B0-----:R-:W-:Y:S01]  /*11350*/  IMAD.MOV.U32 R6, RZ, RZ, R2 ;  /* 0x000000ffff067224 */ /* 0x001fe200078e0002 */
[----:B------:R-:W-:Y:S01]  /*11360*/  ISETP.GT.U32.AND P1, PT, R15, R12, PT ;  /* 0x0000000c0f00720c */ /* 0x000fe20003f24070 */
[----:B------:R-:W-:Y:S01]  /*11370*/  VIADD R2, R7, 0x4 ;  /* 0x0000000407027836 */ /* 0x000fe20000000000 */
[----:B------:R-:W0:Y:S01]  /*11380*/  S2R R29, SR_TID.X ;  /* 0x00000000001d7919 */ /* 0x000e220000002100 */
[----:B------:R-:W-:Y:S01]  /*11390*/  @!P0 IMAD.IADD R20, R20, 0x1, -R15 ;  /* 0x0000000114148824 */ /* 0x000fe200078e0a0f */
[----:B------:R-:W-:Y:S01]  /*113a0*/  ISETP.GT.U32.AND P0, PT, R15, R14, PT ;  /* 0x0000000e0f00720c */ /* 0x000fe20003f04070 */
[C---:B------:R-:W-:Y:S01]  /*113b0*/  VIADD R28, R7.reuse, 0x20 ;  /* 0x00000020071c7836 */ /* 0x040fe20000000000 */
[----:B------:R-:W-:Y:S01]  /*113c0*/  IABS R19, R2 ;  /* 0x0000000200137213 */ /* 0x000fe20000000000 */
[----:B------:R-:W-:Y:S01]  /*113d0*/  VIADD R4, R7, 0x8 ;  /* 0x0000000807047836 */ /* 0x000fe20000000000 */
[----:B------:R-:W-:-:S02]  /*113e0*/  IABS R18, R3 ;  /* 0x0000000300127213 */ /* 0x000fc40000000000 */
[----:B------:R-:W-:Y:S01]  /*113f0*/  ISETP.GE.AND P2, PT, R28, RZ, PT ;  /* 0x000000ff1c00720c */ /* 0x000fe20003f46270 */
[----:B------:R-:W-:Y:S01]  /*11400*/  IMAD.HI.U32 R26, R11, R19, RZ ;  /* 0x000000130b1a7227 */ /* 0x000fe200078e00ff */
[----:B------:R-:W-:-:S03]  /*11410*/  IABS R17, R4 ;  /* 0x0000000400117213 */ /* 0x000fc60000000000 */
[----:B------:R-:W-:Y:S02]  /*11420*/  VIADD R28, R7, 0x2 ;  /* 0x00000002071c7836 */ /* 0x000fe40000000000 */
[----:B------:R-:W-:-:S04]  /*11430*/  IMAD.HI.U32 R23, R11, R18, RZ ;  /* 0x000000120b177227 */ /* 0x000fc800078e00ff */
[----:B------:R-:W-:Y:S01]  /*11440*/  @!P1 IMAD.IADD R12, R12, 0x1, -R15 ;  /* 0x000000010c0c9824 */ /* 0x000fe200078e0a0f */
[----:B------:R-:W-:Y:S01]  /*11450*/  ISETP.GE.AND P1, PT, R25, RZ, PT ;  /* 0x000000ff1900720c */ /* 0x000fe20003f26270 */
[----:B------:R-:W-:Y:S01]  /*11460*/  IMAD.MOV R7, RZ, RZ, -R26 ;  /* 0x000000ffff077224 */ /* 0x000fe200078e0a1a */
[----:B------:R-:W-:Y:S01]  /*11470*/  IABS R26, R28 ;  /* 0x0000001c001a7213 */ /* 0x000fe20000000000 */
[----:B------:R-:W-:Y:S02]  /*11480*/  IMAD.MOV R23, RZ, RZ, -R23 ;  /* 0x000000ffff177224 */ /* 0x000fe400078e0a17 */
[----:B------:R-:W-:-:S04]  /*11490*/  IMAD.HI.U32 R25, R11, R17, RZ ;  /* 0x000000110b197227 */ /* 0x000fc800078e00ff */
[----:B------:R-:W-:Y:S02]  /*114a0*/  @!P0 IMAD.IADD R14, R14, 0x1, -R15 ;  /* 0x000000010e0e8824 */ /* 0x000fe400078e0a0f */
[C---:B------:R-:W-:Y:S02]  /*114b0*/  IMAD R18, R15.reuse, R23, R18 ;  /* 0x000000170f127224 */ /* 0x040fe400078e0212 */
[----:B------:R-:W-:Y:S02]  /*114c0*/  IMAD.MOV R25, RZ, RZ, -R25 ;  /* 0x000000ffff197224 */ /* 0x000fe400078e0a19 */
[----:B------:R-:W-:Y:S02]  /*114d0*/  IMAD.MOV.U32 R23, RZ, RZ, R26 ;  /* 0x000000ffff177224 */ /* 0x000fe400078e001a */
[----:B------:R-:W-:Y:S01]  /*114e0*/  @!P5 IMAD.MOV R8, RZ, RZ, -R8 ;  /* 0x000000ffff08d224 */ /* 0x000fe200078e0a08 */
[C---:B------:R-:W-:Y:S01]  /*114f0*/  ISETP.GT.U32.AND P5, PT, R15.reuse, R13, PT ;  /* 0x0000000d0f00720c */ /* 0x040fe20003fa4070 */
[C---:B------:R-:W-:Y:S01]  /*11500*/  IMAD R19, R15.reuse, R7, R19 ;  /* 0x000000070f137224 */ /* 0x040fe200078e0213 */
[----:B------:R-:W-:Y:S01]  /*11510*/  ISETP.GT.U32.AND P6, PT, R15, R14, PT ;  /* 0x0000000e0f00720c */ /* 0x000fe20003fc4070 */
[----:B------:R-:W-:-:S02]  /*11520*/  IMAD.MOV.U32 R7, RZ, RZ, R24 ;  /* 0x000000ffff077224 */ /* 0x000fc400078e0018 */
[----:B------:R-:W-:Y:S02]  /*11530*/  IMAD R17, R15, R25, R17 ;  /* 0x000000190f117224 */ /* 0x000fe400078e0211 */
[----:B------:R-:W-:Y:S01]  /*11540*/  IMAD.HI.U32 R24, R11, R23, RZ ;  /* 0x000000170b187227 */ /* 0x000fe200078e00ff */
[----:B------:R-:W-:-:S03]  /*11550*/  ISETP.GE.AND P0, PT, R6, RZ, PT ;  /* 0x000000ff0600720c */ /* 0x000fc60003f06270 */
[----:B------:R-:W-:Y:S01]  /*11560*/  @!P1 IMAD.MOV R10, RZ, RZ, -R10 ;  /* 0x000000ffff0a9224 */ /* 0x000fe200078e0a0a */
[C---:B------:R-:W-:Y:S01]  /*11570*/  ISETP.GT.U32.AND P1, PT, R15.reuse, R17, PT ;  /* 0x000000110f00720c */ /* 0x040fe20003f24070 */
[----:B------:R-:W-:Y:S02]  /*11580*/  IMAD.MOV R24, RZ, RZ, -R24 ;  /* 0x000000ffff187224 */ /* 0x000fe400078e0a18 */
[----:B------:R-:W-:Y:S01]  /*11590*/  @!P3 IMAD.MOV R7, RZ, RZ, -R7 ;  /* 0x000000ffff07b224 */ /* 0x000fe200078e0a07 */
[C---:B------:R-:W-:Y:S01]  /*115a0*/  ISETP.GT.U32.AND P3, PT, R15.reuse, R12, PT ;  /* 0x0000000c0f00720c */ /* 0x040fe20003f64070 */
[----:B------:R-:W-:Y:S02]  /*115b0*/  IMAD.MOV.U32 R11, RZ, RZ, R20 ;  /* 0x000000ffff0b7224 */ /* 0x000fe400078e0014 */
[----:B------:R-:W-:Y:S01]  /*115c0*/  IMAD R20, R15, R24, R23 ;  /* 0x000000180f147224 */ /* 0x000fe200078e0217 */
[----:B0-----:R-:W-:Y:S01]  /*115d0*/  SHF.R.S32.HI R23, RZ, 0x2, R29 ;  /* 0x00000002ff177819 */ /* 0x001fe2000001141d */
[--C-:B------:R-:W-:Y:S01]  /*115e0*/  @!P5 IMAD.IADD R13, R13, 0x1, -R15.reuse ;  /* 0x000000010d0dd824 */ /* 0x100fe200078e0a0f */
[----:B------:R-:W-:Y:S01]  /*115f0*/  ISETP.GE.AND P5, PT, R27, RZ, PT ;  /* 0x000000ff1b00720c */ /* 0x000fe20003fa6270 */
[----:B------:R-:W-:Y:S01]  /*11600*/  @!P6 IMAD.IADD R14, R14, 0x1, -R15 ;  /* 0x000000010e0ee824 */ /* 0x000fe200078e0a0f */
[----:B------:R-:W-:-:S02]  /*11610*/  ISETP.GE.AND P6, PT, R0, RZ, PT ;  /* 0x000000ff0000720c */ /* 0x000fc40003fc6270 */
[----:B------:R-:W-:Y:S01]  /*11620*/  SGXT R23, R23, 0x1 ;  /* 0x000000011717781a */ /* 0x000fe20000000200 */
[----:B------:R-:W-:Y:S01]  /*11630*/  @!P0 IMAD.MOV R11, RZ, RZ, -R11 ;  /* 0x000000ffff0b8224 */ /* 0x000fe200078e0a0b */
[----:B------:R-:W-:Y:S01]  /*11640*/  ISETP.GT.U32.AND P0, PT, R15, R18, PT ;  /* 0x000000120f00720c */ /* 0x000fe20003f04070 */
[----:B------:R-:W-:Y:S01]  /*11650*/  IMAD.SHL.U32 R24, R29, 0x20, RZ ;  /* 0x000000201d187824 */ /* 0x000fe200078e00ff */
[----:B------:R-:W-:Y:S01]  /*11660*/  LOP3.LUT R23, R23, 0x90, RZ, 0xc0, !PT ;  /* 0x0000009017177812 */ /* 0x000fe200078ec0ff */
[--C-:B------:R-:W-:Y:S01]  /*11670*/  @!P1 IMAD.IADD R17, R17, 0x1, -R15.reuse ;  /* 0x0000000111119824 */ /* 0x100fe200078e0a0f */
[----:B------:R-:W-:Y:S01]  /*11680*/  ISETP.GE.AND P1, PT, R5, RZ, PT ;  /* 0x000000ff0500720c */ /* 0x000fe20003f26270 */
[----:B------:R-:W-:Y:S01]  /*11690*/  @!P3 IMAD.IADD R12, R12, 0x1, -R15 ;  /* 0x000000010c0cb824 */ /* 0x000fe200078e0a0f */
[----:B------:R-:W-:Y:S01]  /*116a0*/  LOP3.LUT R23, R23, 0x260, R24, 0xf8, !PT ;  /* 0x0000026017177812 */ /* 0x000fe200078ef818 */
[----:B------:R-:W-:Y:S01]  /*116b0*/  STL [R1+0x204c], R22 ;  /* 0x00204c1601007387 */ /* 0x000fe20000100800 */
[----:B------:R-:W-:-:S02]  /*116c0*/  IMAD.SHL.U32 R24, R29, 0x2, RZ ;  /* 0x000000021d187824 */ /* 0x000fc400078e00ff */
[----:B------:R-:W-:Y:S01]  /*116d0*/  @!P5 IMAD.MOV R12, RZ, RZ, -R12 ;  /* 0x000000ffff0cd224 */ /* 0x000fe200078e0a0c */
[----:B------:R-:W-:Y:S01]  /*116e0*/  STL [R1+0x2050], R7 ;  /* 0x0020500701007387 */ /* 0x000fe20000100800 */
[----:B------:R-:W-:-:S03]  /*116f0*/  @!P6 IMAD.MOV R13, RZ, RZ, -R13 ;  /* 0x000000ffff0de224 */ /* 0x000fc600078e0a0d */
[----:B------:R-:W-:Y:S01]  /*11700*/  STL [R1+0x2054], R8 ;  /* 0x0020540801007387 */ /* 0x000fe20000100800 */
[----:B------:R-:W-:Y:S01]  /*11710*/  @!P4 IMAD.MOV R14, RZ, RZ, -R14 ;  /* 0x000000ffff0ec224 */ /* 0x000fe200078e0a0e */
[----:B------:R-:W-:Y:S02]  /*11720*/  LOP3.LUT R0, R23, 0x10, R24, 0x78, !PT ;  /* 0x0000001017007812 */ /* 0x000fe400078e7818 */
[----:B------:R-:W-:Y:S01]  /*11730*/  STL [R1+0x2058], R9 ;  /* 0x0020580901007387 */ /* 0x000fe20000100800 */
[----:B------:R-:W-:-:S03]  /*11740*/  LOP3.LUT R29, R29, 0x1f, RZ, 0xc0, !PT ;  /* 0x0000001f1d1d7812 */ /* 0x000fc600078ec0ff */
[----:B------:R-:W-:Y:S01]  /*11750*/  STL [R1+0x205c], R10 ;  /* 0x00205c0a01007387 */ /* 0x000fe20000100800 */
[----:B------:R-:W-:-:S03]  /*11760*/  @!P0 IMAD.IADD R18, R18, 0x1, -R15 ;  /* 0x0000000112128824 */ /* 0x000fc600078e0a0f */
[----:B------:R-:W-:Y:S01]  /*11770*/  STL [R1+0x2060], R11 ;  /* 0x0020600b01007387 */ /* 0x000fe20000100800 */
[----:B------:R-:W-:-:S03]  /*11780*/  ISETP.GT.U32.AND P3, PT, R15, R19, PT ;  /* 0x000000130f00720c */ /* 0x000fc60003f64070 */
[----:B------:R-:W2:Y:S01]  /*11790*/  LDL.LU R27, [R1+0x209c] ;  /* 0x00209c00011b7983 */ /* 0x000ea20000300800 */
[----:B------:R-:W-:-:S03]  /*117a0*/  ISETP.GT.U32.AND P0, PT, R15, R20, PT ;  /* 0x000000140f00720c */ /* 0x000fc60003f04070 */
[----:B------:R-:W-:Y:S01]  /*117b0*/  STL [R1+0x2064], R12 ;  /* 0x0020640c01007387 */ /* 0x000fe20000100800 */
[----:B------:R-:W-:-:S03]  /*117c0*/  @!P1 IMAD.MOV R16, RZ, RZ, -R16 ;  /* 0x000000ffff109224 */ /* 0x000fc600078e0a10 */
[----:B------:R-:W-:Y:S04]  /*117d0*/  STL [R1+0x2068], R13 ;  /* 0x0020680d01007387 */ /* 0x000fe80000100800 */
[----:B------:R-:W-:Y:S04]  /*117e0*/  STL [R1+0x206c], R14 ;  /* 0x00206c0e01007387 */ /* 0x000fe80000100800 */
[----:B------:R0:W-:Y:S04]  /*117f0*/  STL [R1+0xac], R0 ;  /* 0x0000ac0001007387 */ /* 0x0001e80000100800 */
[----:B------:R-:W-:Y:S01]  /*11800*/  STL [R1+0x2070], R16 ;  /* 0x0020701001007387 */ /* 0x000fe20000100800 */
[----:B0-----:R-:W-:-:S05]  /*11810*/  IMAD R0, R29, UR6, RZ ;  /* 0x000000061d007c24 */ /* 0x001fca000f8e02ff */
[----:B------:R0:W-:Y:S04]  /*11820*/  STL [R1+0x18], R0 ;  /* 0x0000180001007387 */ /* 0x0001e80000100800 */
[----:B------:R-:W3:Y:S04]  /*11830*/  LDL.LU R13, [R1+0x2c] ;  /* 0x00002c00010d7983 */ /* 0x000ee80000300800 */
[----:B------:R-:W4:Y:S01]  /*11840*/  LDL.LU R12, [R1+0x34] ;  /* 0x00003400010c7983 */ /* 0x000f220000300800 */
[----:B------:R-:W-:-:S03]  /*11850*/  @!P3 IMAD.IADD R19, R19, 0x1, -R15 ;  /* 0x000000011313b824 */ /* 0x000fc600078e0a0f */
[----:B------:R-:W5:Y:S01]  /*11860*/  LDL.LU R26, [R1+0x44] ;  /* 0x00004400011a7983 */ /* 0x000f620000300800 */
[----:B------:R-:W-:-:S03]  /*11870*/  @!P0 IMAD.IADD R20, R20, 0x1, -R15 ;  /* 0x0000000114148824 */ /* 0x000fc600078e0a0f */
[----:B------:R-:W5:Y:S04]  /*11880*/  LDL.LU R11, [R1+0x4c] ;  /* 0x00004c00010b7983 */ /* 0x000f680000300800 */
[----:B------:R-:W5:Y:S01]  /*11890*/  LDL.LU R25, [R1+0x3bc] ;  /* 0x0003bc0001197983 */ /* 0x000f620000300800 */
[----:B------:R-:W-:-:S03]  /*118a0*/  ISETP.GE.AND P4, PT, R4, RZ, PT ;  /* 0x000000ff0400720c */ /* 0x000fc60003f86270 */
[----:B------:R-:W5:Y:S04]  /*118b0*/  LDL.LU R10, [R1+0x3c0] ;  /* 0x0003c000010a7983 */ /* 0x000f680000300800 */
[----:B------:R-:W5:Y:S01]  /*118c0*/  LDL.LU R9, [R1+0x3c4] ;  /* 0x0003c40001097983 */ /* 0x000f620000300800 */
[----:B------:R-:W-:-:S03]  /*118d0*/  ISETP.GT.U32.AND P3, PT, R15, R17, PT ;  /* 0x000000110f00720c */ /* 0x000fc60003f64070 */
[----:B------:R-:W5:Y:S01]  /*118e0*/  LDL.LU R8, [R1+0x3c8] ;  /* 0x0003c80001087983 */ /* 0x000f620000300800 */
[C---:B------:R-:W-:Y:S02]  /*118f0*/  ISETP.GT.U32.AND P5, PT, R15.reuse, R18, PT ;  /* 0x000000120f00720c */ /* 0x040fe40003fa4070 */
[C---:B------:R-:W-:Y:S01]  /*11900*/  ISETP.GT.U32.AND P6, PT, R15.reuse, R19, PT ;  /* 0x000000130f00720c */ /* 0x040fe20003fc4070 */
[----:B------:R-:W5:Y:S01]  /*11910*/  LDL.LU R4, [R1+0x3d8] ;  /* 0x0003d80001047983 */ /* 0x000f620000300800 */
[----:B------:R-:W-:-:S03]  /*11920*/  ISETP.GT.U32.AND P0, PT, R15, R20, PT ;  /* 0x000000140f00720c */ /* 0x000fc60003f04070 */
[----:B------:R-:W5:Y:S02]  /*11930*/  LDL.LU R29, [R1+0x3d0] ;  /* 0x0003d000011d7983 */ /* 0x000f640000300800 */
[--C-:B------:R-:W-:Y:S02]  /*11940*/  @!P3 IMAD.IADD R17, R17, 0x1, -R15.reuse ;  /* 0x000000011111b824 */ /* 0x100fe400078e0a0f */
[----:B------:R-:W5:Y:S02]  /*11950*/  LDL.LU R7, [R1+0x3d4] ;  /* 0x0003d40001077983 */ /* 0x000f640000300800 */
[--C-:B------:R-:W-:Y:S02]  /*11960*/  @!P5 IMAD.IADD R18, R18, 0x1, -R15.reuse ;  /* 0x000000011212d824 */ /* 0x100fe400078e0a0f */
[--C-:B------:R-:W-:Y:S01]  /*11970*/  @!P6 IMAD.IADD R19, R19, 0x1, -R15.reuse ;  /* 0x000000011313e824 */ /* 0x100fe200078e0a0f */
[----:B------:R-:W5:Y:S01]  /*11980*/  LDL.LU R22, [R1+0x3cc] ;  /* 0x0003cc0001167983 */ /* 0x000f620000300800 */
[----:B------:R-:W-:Y:S01]  /*11990*/  @!P0 IMAD.IADD R20, R20, 0x1, -R15 ;  /* 0x0000000114148824 */ /* 0x000fe200078e0a0f */
[----:B------:R-:W-:-:S02]  /*119a0*/  IADD3 R15, P1, PT, R0, UR8, RZ ;  /* 0x00000008000f7c10 */ /* 0x000fc4000ff3e0ff */
[----:B------:R-:W5:Y:S01]  /*119b0*/  LDL.LU R6, [R1+0x3b8] ;  /* 0x0003b80001067983 */ /* 0x000f620000300800 */
[----:B------:R-:W-:-:S03]  /*119c0*/  ISETP.GE.AND P3, PT, R3, RZ, PT ;  /* 0x000000ff0300720c */ /* 0x000fc60003f66270 */
[----:B0-----:R-:W5:Y:S04]  /*119d0*/  LDL.LU R0, [R1+0x334] ;  /* 0x0003340001007983 */ /* 0x001f680000300800 */
[----:B------:R-:W5:Y:S04]  /*119e0*/  LDL.LU R5, [R1+0x54] ;  /* 0x0000540001057983 */ /* 0x000f680000300800 */
[----:B------:R-:W5:Y:S01]  /*119f0*/  LDL.LU R3, [R1+0x5c] ;  /* 0x00005c0001037983 */ /* 0x000f620000300800 */
[----:B------:R-:W-:-:S03]  /*11a00*/  ISETP.GE.AND P5, PT, R2, RZ, PT ;  /* 0x000000ff0200720c */ /* 0x000fc60003fa6270 */
[----:B------:R-:W5:Y:S01]  /*11a10*/  LDL.LU R2, [R1+0x74] ;  /* 0x0000740001027983 */ /* 0x000f620000300800 */
[----:B------:R-:W-:Y:S01]  /*11a20*/  ISETP.GE.AND P6, PT, R28, RZ, PT ;  /* 0x000000ff1c00720c */ /* 0x000fe20003fc6270 */
[----:B------:R-:W-:Y:S02]  /*11a30*/  @!P4 IMAD.MOV R17, RZ, RZ, -R17 ;  /* 0x000000ffff11c224 */ /* 0x000fe400078e0a11 */
[----:B------:R-:W-:Y:S01]  /*11a40*/  @!P3 IMAD.MOV R18, RZ, RZ, -R18 ;  /* 0x000000ffff12b224 */ /* 0x000fe200078e0a12 */
[----:B------:R-:W-:Y:S01]  /*11a50*/  STL [R1+0x1fd0], R15 ;  /* 0x001fd00f01007387 */ /* 0x000fe20000100800 */
[----:B------:R-:W-:-:S04]  /*11a60*/  @!P2 IMAD.MOV R21, RZ, RZ, -R21 ;  /* 0x000000ffff15a224 */ /* 0x000fc800078e0a15 */
[----:B------:R-:W-:Y:S01]  /*11a70*/  @!P5 IMAD.MOV R19, RZ, RZ, -R19 ;  /* 0x000000ffff13d224 */ /* 0x000fe200078e0a13 */
[----:B------:R-:W-:Y:S03]  /*11a80*/  STL [R1+0x2074], R17 ;  /* 0x0020741101007387 */ /* 0x000fe60000100800 */
[----:B------:R-:W-:Y:S01]  /*11a90*/  @!P6 IMAD.MOV R20, RZ, RZ, -R20 ;  /* 0x000000ffff14e224 */ /* 0x000fe200078e0a14 */
[----:B------:R-:W-:Y:S04]  /*11aa0*/  STL [R1+0x2078], R18 ;  /* 0x0020781201007387 */ /* 0x000fe80000100800 */
[----:B------:R-:W-:Y:S04]  /*11ab0*/  STL [R1+0x207c], R19 ;  /* 0x00207c1301007387 */ /* 0x000fe80000100800 */
[----:B------:R-:W-:Y:S04]  /*11ac0*/  STL [R1+0x2080], R20 ;  /* 0x0020801401007387 */ /* 0x000fe80000100800 */
[----:B------:R-:W-:Y:S01]  /*11ad0*/  STL [R1+0x2084], R21 ;  /* 0x0020841501007387 */ /* 0x000fe20000100800 */
[----:B--2---:R-:W-:-:S02]  /*11ae0*/  ISETP.NE.AND P0, PT, R27, RZ, PT ;  /* 0x000000ff1b00720c */ /* 0x004fc40003f05270 */
[----:B------:R-:W-:-:S04]  /*11af0*/  LOP3.LUT R23, RZ, R27, RZ, 0x33, !PT ;  /* 0x0000001bff177212 */ /* 0x000fc800078e33ff */
[C---:B---3--:R-:W-:Y:S02]  /*11b00*/  SEL R28, R23.reuse, R13, !P0 ;  /* 0x0000000d171c7207 */ /* 0x048fe40004000000 */
[----:B----4-:R-:W-:-:S03]  /*11b10*/  SEL R27, R23, R12, !P0 ;  /* 0x0000000c171b7207 */ /* 0x010fc60004000000 */
[----:B------:R-:W-:Y:S01]  /*11b20*/  STL [R1+0x2088], R28 ;  /* 0x0020881c01007387 */ /* 0x000fe20000100800 */
[----:B-----5:R-:W-:-:S03]  /*11b30*/  SEL R26, R23, R26, !P0 ;  /* 0x0000001a171a7207 */ /* 0x020fc60004000000 */
[----:B------:R-:W-:Y:S01]  /*11b40*/  STL [R1+0x208c], R27 ;  /* 0x00208c1b01007387 */ /* 0x000fe20000100800 */
[----:B------:R-:W-:-:S03]  /*11b50*/  SEL R24, R23, R11, !P0 ;  /* 0x0000000b17187207 */ /* 0x000fc60004000000 */
[----:B------:R-:W-:Y:S01]  /*11b60*/  STL [R1+0x2090], R26 ;  /* 0x0020901a01007387 */ /* 0x000fe20000100800 */
[----:B------:R-:W-:-:S03]  /*11b70*/  SEL R25, R23, R25, !P0 ;  /* 0x0000001917197207 */ /* 0x000fc60004000000 */
[----:B------:R-:W-:Y:S01]  /*11b80*/  STL [R1+0x2094], R24 ;  /* 0x0020941801007387 */ /* 0x000fe20000100800 */
[----:B------:R-:W-:-:S03]  /*11b90*/  SEL R12, R23, R10, !P0 ;  /* 0x0000000a170c7207 */ /* 0x000fc60004000000 */
[----:B------:R-:W-:Y:S01]  /*11ba0*/  STL [R1+0x2098], R25 ;  /* 0x0020981901007387 */ /* 0x000fe20000100800 */
[----:B------:R-:W-:-:S03]  /*11bb0*/  SEL R11, R23, R9, !P0 ;  /* 0x00000009170b7207 */ /* 0x000fc60004000000 */
[----:B------:R-:W-:Y:S01]  /*11bc0*/  STL [R1], R12 ;  /* 0x0000000c01007387 */ /* 0x000fe20000100800 */
[----:B------:R-:W-:-:S03]  /*11bd0*/  SEL R10, R23, R8, !P0 ;  /* 0x00000008170a7207 */ /* 0x000fc60004000000 */
[----:B------:R-:W-:Y:S01]  /*11be0*/  STL [R1+0x4], R11 ;  /* 0x0000040b01007387 */ /* 0x000fe20000100800 */
[----:B------:R-:W-:-:S03]  /*11bf0*/  SEL R9, R23, R4, !P0 ;  /* 0x0000000417097207 */ /* 0x000fc60004000000 */
[----:B------:R-:W-:Y:S01]  /*11c00*/  STL [R1+0x14], R10 ;  /* 0x0000140a01007387 */ /* 0x000fe20000100800 */
[----:B------:R-:W-:-:S03]  /*11c10*/  SEL R8, R23, R29, !P0 ;  /* 0x0000001d17087207 */ /* 0x000fc60004000000 */
[----:B------:R-:W2:Y:S04]  /*11c20*/  LDL.LU R4, [R1+0x8c] ;  /* 0x00008c0001047983 */ /* 0x000ea80000300800 */
[----:B------:R0:W-:Y:S04]  /*11c30*/  STL [R1+0x1c], R9 ;  /* 0x00001c0901007387 */ /* 0x0001e80000100800 */
[----:B------:R-:W3:Y:S04]  /*11c40*/  LDL.LU R29, [R1+0x94] ;  /* 0x00009400011d7983 */ /* 0x000ee80000300800 */
[----:B------:R1:W-:Y:S01]  /*11c50*/  STL [R1+0x24], R8 ;  /* 0x0000240801007387 */ /* 0x0003e20000100800 */
[----:B0-----:R-:W-:-:S02]  /*11c60*/  SEL R9, R23, R7, !P0 ;  /* 0x0000000717097207 */ /* 0x001fc40004000000 */
[C---:B------:R-:W-:Y:S02]  /*11c70*/  SEL R7, R23.reuse, R6, !P0 ;  /* 0x0000000617077207 */ /* 0x040fe40004000000 */
[C---:B------:R-:W-:Y:S02]  /*11c80*/  SEL R6, R23.reuse, R0, !P0 ;  /* 0x0000000017067207 */ /* 0x040fe40004000000 */
[C---:B-1----:R-:W-:Y:S01]  /*11c90*/  SEL R8, R23.reuse, R22, !P0 ;  /* 0x0000001617087207 */ /* 0x042fe20004000000 */
[----:B------:R-:W-:Y:S01]  /*11ca0*/  STL [R1+0x2c], R9 ;  /* 0x00002c0901007387 */ /* 0x000fe20000100800 */
[C---:B------:R-:W-:Y:S02]  /*11cb0*/  SEL R0, R23.reuse, R5, !P0 ;  /* 0x0000000517007207 */ /* 0x040fe40004000000 */
[C---:B------:R-:W-:Y:S01]  /*11cc0*/  SEL R5, R23.reuse, R3, !P0 ;  /* 0x0000000317057207 */ /* 0x040fe20004000000 */
[----:B------:R-:W-:Y:S04]  /*11cd0*/  STL [R1+0x34], R8 ;  /* 0x0000340801007387 */ /* 0x000fe80000100800 */
[----:B------:R-:W-:Y:S04]  /*11ce0*/  STL [R1+0x44], R7 ;  /* 0x0000440701007387 */ /* 0x000fe80000100800 */
[----:B------:R-:W-:Y:S04]  /*11cf0*/  STL [R1+0x4c], R6 ;  /* 0x00004c0601007387 */ /* 0x000fe80000100800 */
[----:B------:R-:W4:Y:S04]  /*11d00*/  LDL.LU R3, [R1+0x9c] ;  /* 0x00009c0001037983 */ /* 0x000f280000300800 */
[----:B------:R0:W-:Y:S04]  /*11d10*/  STL [R1+0x54], R0 ;  /* 0x0000540001007387 */ /* 0x0001e80000100800 */
[----:B------:R1:W-:Y:S04]  /*11d20*/  STL [R1+0x5c], R5 ;  /* 0x00005c0501007387 */ /* 0x0003e80000100800 */
[----:B------:R-:W5:Y:S01]  /*11d30*/  LDL.LU R25, [R1+0xb4] ;  /* 0x0000b40001197983 */ /* 0x000f620000300800 */
[----:B0-----:R-:W-:-:S03]  /*11d40*/  SEL R0, R23, R2, !P0 ;  /* 0x0000000217007207 */ /* 0x001fc60004000000 */
[----:B------:R-:W5:Y:S04]  /*11d50*/  LDL.LU R24, [R1+0xbc] ;  /* 0x0000bc0001187983 */ /* 0x000f680000300800 */
[----:B------:R3:W-:Y:S04]  /*11d60*/  STL [R1+0x74], R0 ;  /* 0x0000740001007387 */ /* 0x0007e80000100800 */
[----:B------:R-:W5:Y:S04]  /*11d70*/  LDL.LU R26, [R1+0xc4] ;  /* 0x0000c400011a7983 */ /* 0x000f680000300800 */
        /* <DEDUP_REMOVED lines=16> */
[----:B-1----:R-:W5:Y:S04]  /*11e80*/  LDL.LU R5, [R1+0x1d8] ;  /* 0x0001d80001057983 */ /* 0x002f680000300800 */
[----:B------:R-:W5:Y:S04]  /*11e90*/  LDL.LU R2, [R1+0x1dc] ;  /* 0x0001dc0001027983 */ /* 0x000f680000300800 */
[----:B------:R-:W5:Y:S01]  /*11ea0*/  LDL.LU R7, [R1+0x1e4] ;  /* 0x0001e40001077983 */ /* 0x000f620000300800 */
[----:B--2---:R-:W-:-:S05]  /*11eb0*/  SEL R4, R23, R4, !P0 ;  /* 0x0000000417047207 */ /* 0x004fca0004000000 */
[----:B------:R-:W-:Y:S01]  /*11ec0*/  STL [R1+0x8c], R4 ;  /* 0x00008c0401007387 */ /* 0x000fe20000100800 */
[----:B---3--:R-:W-:-:S03]  /*11ed0*/  SEL R0, R23, R29, !P0 ;  /* 0x0000001d17007207 */ /* 0x008fc60004000000 */
[----:B------:R-:W2:Y:S04]  /*11ee0*/  LDL.LU R22, [R1+0x1e8] ;  /* 0x0001e80001167983 */ /* 0x000ea80000300800 */
[----:B------:R0:W-:Y:S04]  /*11ef0*/  STL [R1+0x94], R0 ;  /* 0x0000940001007387 */ /* 0x0001e80000100800 */
[----:B------:R-:W3:Y:S04]  /*11f00*/  LDL.LU R6, [R1+0x1ec] ;  /* 0x0001ec0001067983 */ /* 0x000ee80000300800 */
[----:B0-----:R-:W3:Y:S04]  /*11f10*/  LDL.LU R0, [R1+0x1f0] ;  /* 0x0001f00001007983 */ /* 0x001ee80000300800 */
[----:B------:R-:W3:Y:S04]  /*11f20*/  LDL.LU R4, [R1+0x1f4] ;  /* 0x0001f40001047983 */ /* 0x000ee80000300800 */
[----:B------:R-:W3:Y:S01]  /*11f30*/  LDL.LU R29, [R1+0x1f8] ;  /* 0x0001f800011d7983 */ /* 0x000ee20000300800 */
[----:B----4-:R-:W-:-:S05]  /*11f40*/  SEL R3, R23, R3, !P0 ;  /* 0x0000000317037207 */ /* 0x010fca0004000000 */
[----:B------:R0:W-:Y:S01]  /*11f50*/  STL [R1+0x9c], R3 ;  /* 0x00009c0301007387 */ /* 0x0001e20000100800 */
[----:B-----5:R-:W-:-:S03]  /*11f60*/  SEL R25, R23, R25, !P0 ;  /* 0x0000001917197207 */ /* 0x020fc60004000000 */
[----:B0-----:R-:W4:Y:S04]  /*11f70*/  LDL.LU R3, [R1+0x1fc] ;  /* 0x0001fc0001037983 */ /* 0x001f280000300800 */
[----:B------:R0:W-:Y:S02]  /*11f80*/  STL [R1+0xb4], R25 ;  /* 0x0000b41901007387 */ /* 0x0001e40000100800 */
[C---:B0-----:R-:W-:Y:S02]  /*11f90*/  SEL R25, R23.reuse, R24, !P0 ;  /* 0x0000001817197207 */ /* 0x041fe40004000000 */
[C---:B------:R-:W-:Y:S02]  /*11fa0*/  SEL R24, R23.reuse, R26, !P0 ;  /* 0x0000001a17187207 */ /* 0x040fe40004000000 */
[C---:B------:R-:W-:Y:S01]  /*11fb0*/  SEL R26, R23.reuse, R27, !P0 ;  /* 0x0000001b171a7207 */ /* 0x040fe20004000000 */
[----:B------:R0:W-:Y:S04]  /*11fc0*/  STL [R1+0xbc], R25 ;  /* 0x0000bc1901007387 */ /* 0x0001e80000100800 */
[----:B------:R1:W-:Y:S01]  /*11fd0*/  STL [R1+0xc4], R24 ;  /* 0x0000c41801007387 */ /* 0x0003e20000100800 */
[----:B0-----:R-:W-:-:S03]  /*11fe0*/  SEL R25, R23, R28, !P0 ;  /* 0x0000001c17197207 */ /* 0x001fc60004000000 */
[----:B------:R-:W-:Y:S01]  /*11ff0*/  STL [R1+0x104], R26 ;  /* 0x0001041a01007387 */ /* 0x000fe20000100800 */
[C---:B-1----:R-:W-:Y:S02]  /*12000*/  SEL R24, R23.reuse, R21, !P0 ;  /* 0x0000001517187207 */ /* 0x042fe40004000000 */
[C---:B------:R-:W-:Y:S02]  /*12010*/  SEL R21, R23.reuse, R20, !P0 ;  /* 0x0000001417157207 */ /* 0x040fe40004000000 */
[C---:B------:R-:W-:Y:S01]  /*12020*/  SEL R20, R23.reuse, R19, !P0 ;  /* 0x0000001317147207 */ /* 0x040fe20004000000 */
[----:B------:R-:W-:Y:S01]  /*12030*/  STL [R1+0x10c], R25 ;  /* 0x00010c1901007387 */ /* 0x000fe20000100800 */
[C---:B------:R-:W-:Y:S02]  /*12040*/  SEL R19, R23.reuse, R18, !P0 ;  /* 0x0000001217137207 */ /* 0x040fe40004000000 */
[C---:B------:R-:W-:Y:S01]  /*12050*/  SEL R18, R23.reuse, R17, !P0 ;  /* 0x0000001117127207 */ /* 0x040fe20004000000 */
[----:B------:R-:W-:Y:S01]  /*12060*/  STL [R1+0x114], R24 ;  /* 0x0001141801007387 */ /* 0x000fe20000100800 */
[----:B------:R-:W-:-:S03]  /*12070*/  SEL R15, R23, R15, !P0 ;  /* 0x0000000f170f7207 */ /* 0x000fc60004000000 */
[----:B------:R-:W-:Y:S01]  /*12080*/  STL [R1+0x160], R21 ;  /* 0x0001601501007387 */ /* 0x000fe20000100800 */
[----:B------:R-:W-:-:S03]  /*12090*/  SEL R17, R23, R16, !P0 ;  /* 0x0000001017117207 */ /* 0x000fc60004000000 */
[----:B------:R-:W-:Y:S01]  /*120a0*/  STL [R1+0x168], R20 ;  /* 0x0001681401007387 */ /* 0x000fe20000100800 */
[----:B------:R-:W-:-:S03]  /*120b0*/  SEL R16, R23, R14, !P0 ;  /* 0x0000000e17107207 */ /* 0x000fc60004000000 */
[----:B------:R-:W-:Y:S04]  /*120c0*/  STL [R1+0x16c], R19 ;  /* 0x00016c1301007387 */ /* 0x000fe80000100800 */
[----:B------:R-:W-:Y:S01]  /*120d0*/  STL [R1+0x170], R18 ;  /* 0x0001701201007387 */ /* 0x000fe20000100800 */
[----:B------:R-:W-:-:S03]  /*120e0*/  SEL R14, R23, R12, !P0 ;  /* 0x0000000c170e7207 */ /* 0x000fc60004000000 */
[----:B------:R0:W-:Y:S01]  /*120f0*/  STL [R1+0x174], R15 ;  /* 0x0001740f01007387 */ /* 0x0001e20000100800 */
[----:B------:R-:W-:-:S03]  /*12100*/  SEL R12, R23, R10, !P0 ;  /* 0x0000000a170c7207 */ /* 0x000fc60004000000 */
[----:B------:R-:W-:Y:S01]  /*12110*/  STL [R1+0x178], R17 ;  /* 0x0001781101007387 */ /* 0x000fe20000100800 */
[C---:B0-----:R-:W-:Y:S02]  /*12120*/  SEL R15, R23.reuse, R13, !P0 ;  /* 0x0000000d170f7207 */ /* 0x041fe40004000000 */
[C---:B------:R-:W-:Y:S01]  /*12130*/  SEL R13, R23.reuse, R11, !P0 ;  /* 0x0000000b170d7207 */ /* 0x040fe20004000000 */
[----:B------:R-:W-:Y:S01]  /*12140*/  STL [R1+0x17c], R16 ;  /* 0x00017c1001007387 */ /* 0x000fe20000100800 */
[C---:B------:R-:W-:Y:S02]  /*12150*/  SEL R11, R23.reuse, R9, !P0 ;  /* 0x00000009170b7207 */ /* 0x040fe40004000000 */
[C---:B------:R-:W-:Y:S01]  /*12160*/  SEL R10, R23.reuse, R8, !P0 ;  /* 0x00000008170a7207 */ /* 0x040fe20004000000 */
[----:B------:R-:W-:Y:S01]  /*12170*/  STL [R1+0x180], R15 ;  /* 0x0001800f01007387 */ /* 0x000fe20000100800 */
[----:B------:R-:W-:-:S03]  /*12180*/  SEL R9, R23, R5, !P0 ;  /* 0x0000000517097207 */ /* 0x000fc60004000000 */
[----:B------:R-:W-:Y:S04]  /*12190*/  STL [R1+0x184], R14 ;  /* 0x0001840e01007387 */ /* 0x000fe80000100800 */
[----:B------:R-:W-:Y:S04]  /*121a0*/  STL [R1+0x194], R13 ;  /* 0x0001940d01007387 */ /* 0x000fe80000100800 */
[----:B------:R-:W-:Y:S01]  /*121b0*/  STL [R1+0x19c], R12 ;  /* 0x00019c0c01007387 */ /* 0x000fe20000100800 */
[----:B------:R-:W-:-:S03]  /*121c0*/  SEL R8, R23, R2, !P0 ;  /* 0x0000000217087207 */ /* 0x000fc60004000000 */
[----:B------:R-:W-:Y:S04]  /*121d0*/  STL [R1+0x1d0], R11 ;  /* 0x0001d00b01007387 */ /* 0x000fe80000100800 */
[----:B------:R-:W-:Y:S04]  /*121e0*/  STL [R1+0x1d4], R10 ;  /* 0x0001d40a01007387 */ /* 0x000fe80000100800 */
[----:B------:R-:W5:Y:S04]  /*121f0*/  LDL.LU R5, [R1+0x200] ;  /* 0x0002000001057983 */ /* 0x000f680000300800 */
[----:B------:R0:W-:Y:S04]  /*12200*/  STL [R1+0x1d8], R9 ;  /* 0x0001d80901007387 */ /* 0x0001e80000100800 */
[----:B------:R-:W5:Y:S04]  /*12210*/  LDL.LU R2, [R1+0x204] ;  /* 0x0002040001027983 */ /* 0x000f680000300800 */
[----:B------:R2:W-:Y:S01]  /*12220*/  STL [R1+0x1dc], R8 ;  /* 0x0001dc0801007387 */ /* 0x0005e20000100800 */
[----:B0-----:R-:W-:-:S05]  /*12230*/  SEL R9, R23, R7, !P0 ;  /* 0x0000000717097207 */ /* 0x001fca0004000000 */
[----:B------:R-:W-:Y:S01]  /*12240*/  STL [R1+0x1e4], R9 ;  /* 0x0001e40901007387 */ /* 0x000fe20000100800 */
[C---:B--2---:R-:W-:Y:S02]  /*12250*/  SEL R8, R23.reuse, R22, !P0 ;  /* 0x0000001617087207 */ /* 0x044fe40004000000 */
[----:B---3--:R-:W-:-:S03]  /*12260*/  SEL R7, R23, R6, !P0 ;  /* 0x0000000617077207 */ /* 0x008fc60004000000 */
[----:B------:R-:W-:Y:S01]  /*12270*/  STL [R1+0x1e8], R8 ;  /* 0x0001e80801007387 */ /* 0x000fe20000100800 */
[----:B------:R-:W-:-:S03]  /*12280*/  SEL R6, R23, R0, !P0 ;  /* 0x0000000017067207 */ /* 0x000fc60004000000 */
[----:B------:R-:W-:Y:S01]  /*12290*/  STL [R1+0x1ec], R7 ;  /* 0x0001ec0701007387 */ /* 0x000fe20000100800 */
[----:B------:R-:W-:-:S03]  /*122a0*/  SEL R0, R23, R4, !P0 ;  /* 0x0000000417007207 */ /* 0x000fc60004000000 */
[----:B------:R-:W-:Y:S01]  /*122b0*/  STL [R1+0x1f0], R6 ;  /* 0x0001f00601007387 */ /* 0x000fe20000100800 */
[----:B------:R-:W-:-:S03]  /*122c0*/  SEL R4, R23, R29, !P0 ;  /* 0x0000001d17047207 */ /* 0x000fc60004000000 */
[----:B------:R-:W2:Y:S04]  /*122d0*/  LDL.LU R29, [R1+0x208] ;  /* 0x00020800011d7983 */ /* 0x000ea80000300800 */
[----:B------:R4:W-:Y:S04]  /*122e0*/  STL [R1+0x1f4], R0 ;  /* 0x0001f40001007387 */ /* 0x0009e80000100800 */
[----:B------:R0:W-:Y:S04]  /*122f0*/  STL [R1+0x1f8], R4 ;  /* 0x0001f80401007387 */ /* 0x0001e80000100800 */
[----:B------:R-:W3:Y:S04]  /*12300*/  LDL.LU R25, [R1+0x20c] ;  /* 0x00020c0001197983 */ /* 0x000ee80000300800 */
[----:B------:R-:W3:Y:S01]  /*12310*/  LDL.LU R24, [R1+0x210] ;  /* 0x0002100001187983 */ /* 0x000ee20000300800 */
[----:B----4-:R-:W-:-:S05]  /*12320*/  SEL R0, R23, R3, !P0 ;  /* 0x0000000317007207 */ /* 0x010fca0004000000 */
[----:B------:R1:W-:Y:S04]  /*12330*/  STL [R1+0x1fc], R0 ;  /* 0x0001fc0001007387 */ /* 0x0003e80000100800 */
[----:B------:R-:W4:Y:S04]  /*12340*/  LDL.LU R26, [R1+0x214] ;  /* 0x00021400011a7983 */ /* 0x000f280000300800 */
        /* <DEDUP_REMOVED lines=16> */
[----:B0-----:R-:W4:Y:S04]  /*12450*/  LDL.LU R4, [R1+0x2d4] ;  /* 0x0002d40001047983 */ /* 0x001f280000300800 */
[----:B------:R-:W4:Y:S04]  /*12460*/  LDL.LU R3, [R1+0x2d8] ;  /* 0x0002d80001037983 */ /* 0x000f280000300800 */
[----:B------:R-:W4:Y:S01]  /*12470*/  LDL.LU R7, [R1+0x2dc] ;  /* 0x0002dc0001077983 */ /* 0x000f220000300800 */
[----:B-----5:R-:W-:-:S05]  /*12480*/  SEL R5, R23, R5, !P0 ;  /* 0x0000000517057207 */ /* 0x020fca0004000000 */
[----:B------:R-:W-:Y:S01]  /*12490*/  STL [R1+0x200], R5 ;  /* 0x0002000501007387 */ /* 0x000fe20000100800 */
[----:B-1----:R-:W-:-:S03]  /*124a0*/  SEL R0, R23, R2, !P0 ;  /* 0x0000000217007207 */ /* 0x002fc60004000000 */
[----:B------:R-:W5:Y:S04]  /*124b0*/  LDL.LU R22, [R1+0x2e0] ;  /* 0x0002e00001167983 */ /* 0x000f680000300800 */
[----:B------:R0:W-:Y:S04]  /*124c0*/  STL [R1+0x204], R0 ;  /* 0x0002040001007387 */ /* 0x0001e80000100800 */
[----:B------:R-:W5:Y:S04]  /*124d0*/  LDL.LU R6, [R1+0x2e4] ;  /* 0x0002e40001067983 */ /* 0x000f680000300800 */
[----:B0-----:R-:W5:Y:S04]  /*124e0*/  LDL.LU R0, [R1+0x2e8] ;  /* 0x0002e80001007983 */ /* 0x001f680000300800 */
[----:B------:R-:W5:Y:S04]  /*124f0*/  LDL.LU R5, [R1+0x300] ;  /* 0x0003000001057983 */ /* 0x000f680000300800 */
[----:B------:R-:W5:Y:S01]  /*12500*/  LDL.LU R2, [R1+0x2fc] ;  /* 0x0002fc0001027983 */ /* 0x000f620000300800 */
[----:B--2---:R-:W-:-:S05]  /*12510*/  SEL R29, R23, R29, !P0 ;  /* 0x0000001d171d7207 */ /* 0x004fca0004000000 */
[----:B------:R0:W-:Y:S01]  /*12520*/  STL [R1+0x208], R29 ;  /* 0x0002081d01007387 */ /* 0x0001e20000100800 */
[----:B---3--:R-:W-:-:S03]  /*12530*/  SEL R25, R23, R25, !P0 ;  /* 0x0000001917197207 */ /* 0x008fc60004000000 */
[----:B0-----:R-:W2:Y:S04]  /*12540*/  LDL.LU R29, [R1+0x320] ;  /* 0x00032000011d7983 */ /* 0x001ea80000300800 */
[----:B------:R0:W-:Y:S02]  /*12550*/  STL [R1+0x20c], R25 ;  /* 0x00020c1901007387 */ /* 0x0001e40000100800 */
[C---:B0-----:R-:W-:Y:S02]  /*12560*/  SEL R25, R23.reuse, R24, !P0 ;  /* 0x0000001817197207 */ /* 0x041fe40004000000 */
[C---:B----4-:R-:W-:Y:S02]  /*12570*/  SEL R24, R23.reuse, R26, !P0 ;  /* 0x0000001a17187207 */ /* 0x050fe40004000000 */
        /* <DEDUP_REMOVED lines=13> */
[----:B------:R-:W-:Y:S04]  /*12650*/  STL [R1+0x228], R21 ;  /* 0x0002281501007387 */ /* 0x000fe80000100800 */
[----:B------:R-:W-:Y:S01]  /*12660*/  STL [R1+0x22c], R20 ;  /* 0x00022c1401007387 */ /* 0x000fe20000100800 */
[----:B------:R-:W-:-:S03]  /*12670*/  SEL R17, R23, R16, !P0 ;  /* 0x0000001017117207 */ /* 0x000fc60004000000 */
[----:B------:R-:W-:Y:S01]  /*12680*/  STL [R1+0x230], R19 ;  /* 0x0002301301007387 */ /* 0x000fe20000100800 */
[----:B------:R-:W-:-:S03]  /*12690*/  SEL R16, R23, R14, !P0 ;  /* 0x0000000e17107207 */ /* 0x000fc60004000000 */
[----:B------:R-:W-:Y:S04]  /*126a0*/  STL [R1+0x234], R18 ;  /* 0x0002341201007387 */ /* 0x000fe80000100800 */
[----:B------:R0:W-:Y:S01]  /*126b0*/  STL [R1+0x238], R15 ;  /* 0x0002380f01007387 */ /* 0x0001e20000100800 */
[----:B------:R-:W-:-:S03]  /*126c0*/  SEL R14, R23, R12, !P0 ;  /* 0x0000000c170e7207 */ /* 0x000fc60004000000 */
[----:B------:R-:W-:Y:S01]  /*126d0*/  STL [R1+0x260], R17 ;  /* 0x0002601101007387 */ /* 0x000fe20000100800 */
[C---:B------:R-:W-:Y:S02]  /*126e0*/  SEL R12, R23.reuse, R10, !P0 ;  /* 0x0000000a170c7207 */ /* 0x040fe40004000000 */
        /* <DEDUP_REMOVED lines=10> */
[----:B------:R-:W-:Y:S04]  /*12790*/  STL [R1+0x2c4], R12 ;  /* 0x0002c40c01007387 */ /* 0x000fe80000100800 */
[----:B------:R-:W-:Y:S04]  /*127a0*/  STL [R1+0x2c8], R11 ;  /* 0x0002c80b01007387 */ /* 0x000fe80000100800 */
[----:B------:R-:W-:Y:S04]  /*127b0*/  STL [R1+0x2cc], R10 ;  /* 0x0002cc0a01007387 */ /* 0x000fe80000100800 */
[----:B------:R-:W3:Y:S04]  /*127c0*/  LDL.LU R4, [R1+0x328] ;  /* 0x0003280001047983 */ /* 0x000ee80000300800 */
[----:B------:R0:W-:Y:S04]  /*127d0*/  STL [R1+0x2d4], R9 ;  /* 0x0002d40901007387 */ /* 0x0001e80000100800 */
[----:B------:R-:W4:Y:S04]  /*127e0*/  LDL.LU R3, [R1+0x330] ;  /* 0x0003300001037983 */ /* 0x000f280000300800 */
[----:B------:R1:W-:Y:S01]  /*127f0*/  STL [R1+0x2d8], R8 ;  /* 0x0002d80801007387 */ /* 0x0003e20000100800 */
[----:B0-----:R-:W-:-:S02]  /*12800*/  SEL R9, R23, R7, !P0 ;  /* 0x0000000717097207 */ /* 0x001fc40004000000 */
[C---:B-----5:R-:W-:Y:S02]  /*12810*/  SEL R7, R23.reuse, R6, !P0 ;  /* 0x0000000617077207 */ /* 0x060fe40004000000 */
[C---:B-1----:R-:W-:Y:S01]  /*12820*/  SEL R8, R23.reuse, R22, !P0 ;  /* 0x0000001617087207 */ /* 0x042fe20004000000 */
[----:B------:R-:W-:Y:S01]  /*12830*/  STL [R1+0x2dc], R9 ;  /* 0x0002dc0901007387 */ /* 0x000fe20000100800 */
[----:B------:R-:W-:-:S03]  /*12840*/  SEL R6, R23, R0, !P0 ;  /* 0x0000000017067207 */ /* 0x000fc60004000000 */
[----:B------:R-:W-:Y:S01]  /*12850*/  STL [R1+0x2e0], R8 ;  /* 0x0002e00801007387 */ /* 0x000fe20000100800 */
[----:B------:R-:W-:-:S03]  /*12860*/  SEL R0, R23, R5, !P0 ;  /* 0x0000000517007207 */ /* 0x000fc60004000000 */
[----:B------:R-:W-:Y:S01]  /*12870*/  STL [R1+0x2e4], R7 ;  /* 0x0002e40701007387 */ /* 0x000fe20000100800 */
[----:B------:R-:W-:-:S03]  /*12880*/  SEL R5, R23, R2, !P0 ;  /* 0x0000000217057207 */ /* 0x000fc60004000000 */
[----:B------:R-:W-:Y:S04]  /*12890*/  STL [R1+0x2e8], R6 ;  /* 0x0002e80601007387 */ /* 0x000fe80000100800 */
[----:B------:R-:W5:Y:S04]  /*128a0*/  LDL.LU R2, [R1+0x32c] ;  /* 0x00032c0001027983 */ /* 0x000f680000300800 */
[----:B------:R2:W-:Y:S04]  /*128b0*/  STL [R1+0x300], R0 ;  /* 0x0003000001007387 */ /* 0x0005e80000100800 */
[----:B------:R0:W-:Y:S04]  /*128c0*/  STL [R1+0x2fc], R5 ;  /* 0x0002fc0501007387 */ /* 0x0001e80000100800 */
[----:B------:R-:W5:Y:S04]  /*128d0*/  LDL.LU R25, [R1+0x324] ;  /* 0x0003240001197983 */ /* 0x000f680000300800 */
[----:B------:R-:W5:Y:S01]  /*128e0*/  LDL.LU R24, [R1+0x31c] ;  /* 0x00031c0001187983 */ /* 0x000f620000300800 */
[----:B--2---:R-:W-:-:S05]  /*128f0*/  SEL R0, R23, R29, !P0 ;  /* 0x0000001d17007207 */ /* 0x004fca0004000000 */
[----:B------:R4:W-:Y:S04]  /*12900*/  STL [R1+0x320], R0 ;  /* 0x0003200001007387 */ /* 0x0009e80000100800 */
[----:B------:R-:W2:Y:S04]  /*12910*/  LDL.LU R26, [R1+0x3b4] ;  /* 0x0003b400011a7983 */ /* 0x000ea80000300800 */
        /* <DEDUP_REMOVED lines=16> */
[----:B0-----:R-:W2:Y:S04]  /*12a20*/  LDL.LU R5, [R1+0x35c] ;  /* 0x00035c0001057983 */ /* 0x001ea80000300800 */
[----:B------:R-:W2:Y:S04]  /*12a30*/  LDL.LU R29, [R1+0x37c] ;  /* 0x00037c00011d7983 */ /* 0x000ea80000300800 */
[----:B------:R-:W2:Y:S01]  /*12a40*/  LDL.LU R7, [R1+0x368] ;  /* 0x0003680001077983 */ /* 0x000ea20000300800 */
[----:B---3--:R-:W-:-:S05]  /*12a50*/  SEL R4, R23, R4, !P0 ;  /* 0x0000000417047207 */ /* 0x008fca0004000000 */
[----:B------:R-:W-:Y:S01]  /*12a60*/  STL [R1+0x328], R4 ;  /* 0x0003280401007387 */ /* 0x000fe20000100800 */
[----:B----4-:R-:W-:-:S03]  /*12a70*/  SEL R0, R23, R3, !P0 ;  /* 0x0000000317007207 */ /* 0x010fc60004000000 */
[----:B------:R-:W3:Y:S04]  /*12a80*/  LDL.LU R22, [R1+0x378] ;  /* 0x0003780001167983 */ /* 0x000ee80000300800 */
[----:B------:R0:W-:Y:S04]  /*12a90*/  STL [R1+0x330], R0 ;  /* 0x0003300001007387 */ /* 0x0001e80000100800 */
[----:B------:R-:W4:Y:S04]  /*12aa0*/  LDL.LU R6, [R1+0x36c] ;  /* 0x00036c0001067983 */ /* 0x000f280000300800 */
[----:B0-----:R-:W4:Y:S04]  /*12ab0*/  LDL.LU R0, [R1+0x374] ;  /* 0x0003740001007983 */ /* 0x001f280000300800 */
[----:B------:R-:W4:Y:S04]  /*12ac0*/  LDL.LU R4, [R1+0x370] ;  /* 0x0003700001047983 */ /* 0x000f280000300800 */
[----:B------:R-:W4:Y:S01]  /*12ad0*/  LDL.LU R3, [R1+0x364] ;  /* 0x0003640001037983 */ /* 0x000f220000300800 */
[----:B-----5:R-:W-:-:S05]  /*12ae0*/  SEL R2, R23, R2, !P0 ;  /* 0x0000000217027207 */ /* 0x020fca0004000000 */
[----:B------:R0:W-:Y:S04]  /*12af0*/  STL [R1+0x334], R2 ;  /* 0x0003340201007387 */ /* 0x0001e80000100800 */
[----:B0-----:R-:W5:Y:S01]  /*12b00*/  LDL.LU R2, [R1+0x354] ;  /* 0x0003540001027983 */ /* 0x001f620000300800 */
[----:B------:R-:W-:-:S05]  /*12b10*/  SEL R25, R23, R25, !P0 ;  /* 0x0000001917197207 */ /* 0x000fca0004000000 */
[----:B------:R0:W-:Y:S02]  /*12b20*/  STL [R1+0x32c], R25 ;  /* 0x00032c1901007387 */ /* 0x0001e40000100800 */
[----:B0-----:R-:W-:-:S05]  /*12b30*/  SEL R25, R23, R24, !P0 ;  /* 0x0000001817197207 */ /* 0x001fca0004000000 */
[----:B------:R0:W-:Y:S01]  /*12b40*/  STL [R1+0x324], R25 ;  /* 0x0003241901007387 */ /* 0x0001e20000100800 */
[C---:B--2---:R-:W-:Y:S02]  /*12b50*/  SEL R24, R23.reuse, R26, !P0 ;  /* 0x0000001a17187207 */ /* 0x044fe40004000000 */
[----:B------:R-:W-:-:S03]  /*12b60*/  SEL R26, R23, R27, !P0 ;  /* 0x0000001b171a7207 */ /* 0x000fc60004000000 */
[----:B------:R1:W-:Y:S01]  /*12b70*/  STL [R1+0x31c], R24 ;  /* 0x00031c1801007387 */ /* 0x0003e20000100800 */
[----:B0-----:R-:W-:-:S03]  /*12b80*/  SEL R25, R23, R28, !P0 ;  /* 0x0000001c17197207 */ /* 0x001fc60004000000 */
[----:B------:R-:W-:Y:S01]  /*12b90*/  STL [R1+0x318], R26 ;  /* 0x0003181a01007387 */ /* 0x000fe20000100800 */
[C---:B-1----:R-:W-:Y:S02]  /*12ba0*/  SEL R24, R23.reuse, R21, !P0 ;  /* 0x0000001517187207 */ /* 0x042fe40004000000 */
[C---:B------:R-:W-:Y:S01]  /*12bb0*/  SEL R21, R23.reuse, R20, !P0 ;  /* 0x0000001417157207 */ /* 0x040fe20004000000 */
        /* <DEDUP_REMOVED lines=12> */
[----:B------:R0:W-:Y:S04]  /*12c80*/  STL [R1+0x3cc], R15 ;  /* 0x0003cc0f01007387 */ /* 0x0001e80000100800 */
[----:B------:R-:W-:Y:S01]  /*12c90*/  STL [R1+0x3bc], R17 ;  /* 0x0003bc1101007387 */ /* 0x000fe20000100800 */
[C---:B------:R-:W-:Y:S02]  /*12ca0*/  SEL R14, R23.reuse, R12, !P0 ;  /* 0x0000000c170e7207 */ /* 0x040fe40004000000 */
[C---:B0-----:R-:W-:Y:S02]  /*12cb0*/  SEL R15, R23.reuse, R13, !P0 ;  /* 0x0000000d170f7207 */ /* 0x041fe40004000000 */
        /* <DEDUP_REMOVED lines=11> */
[----:B------:R-:W-:Y:S04]  /*12d70*/  STL [R1+0x404], R11 ;  /* 0x0004040b01007387 */ /* 0x000fe80000100800 */
[----:B------:R-:W-:Y:S04]  /*12d80*/  STL [R1+0x400], R10 ;  /* 0x0004000a01007387 */ /* 0x000fe80000100800 */
[----:B------:R-:W2:Y:S04]  /*12d90*/  LDL.LU R5, [R1+0x350] ;  /* 0x0003500001057983 */ /* 0x000ea80000300800 */
[----:B------:R0:W-:Y:S04]  /*12da0*/  STL [R1+0x3fc], R9 ;  /* 0x0003fc0901007387 */ /* 0x0001e80000100800 */
[----:B------:R-:W2:Y:S04]  /*12db0*/  LDL.LU R29, [R1+0x34c] ;  /* 0x00034c00011d7983 */ /* 0x000ea80000300800 */
[----:B------:R3:W-:Y:S01]  /*12dc0*/  STL [R1+0x3e4], R8 ;  /* 0x0003e40801007387 */ /* 0x0007e20000100800 */
[----:B0-----:R-:W-:-:S02]  /*12dd0*/  SEL R9, R23, R7, !P0 ;  /* 0x0000000717097207 */ /* 0x001fc40004000000 */
[----:B---3--:R-:W-:-:S03]  /*12de0*/  SEL R8, R23, R22, !P0 ;  /* 0x0000001617087207 */ /* 0x008fc60004000000 */
[----:B------:R-:W-:Y:S01]  /*12df0*/  STL [R1+0x3e0], R9 ;  /* 0x0003e00901007387 */ /* 0x000fe20000100800 */
[----:B----4-:R-:W-:-:S03]  /*12e00*/  SEL R7, R23, R6, !P0 ;  /* 0x0000000617077207 */ /* 0x010fc60004000000 */
[----:B------:R-:W-:Y:S01]  /*12e10*/  STL [R1+0x3dc], R8 ;  /* 0x0003dc0801007387 */ /* 0x000fe20000100800 */
[----:B------:R-:W-:-:S03]  /*12e20*/  SEL R6, R23, R0, !P0 ;  /* 0x0000000017067207 */ /* 0x000fc60004000000 */
[----:B------:R-:W-:Y:S01]  /*12e30*/  STL [R1+0x3d8], R7 ;  /* 0x0003d80701007387 */ /* 0x000fe20000100800 */
[----:B------:R-:W-:-:S03]  /*12e40*/  SEL R0, R23, R4, !P0 ;  /* 0x0000000417007207 */ /* 0x000fc60004000000 */
[----:B------:R-:W-:Y:S01]  /*12e50*/  STL [R1+0x3d4], R6 ;  /* 0x0003d40601007387 */ /* 0x000fe20000100800 */
[----:B------:R-:W-:-:S03]  /*12e60*/  SEL R3, R23, R3, !P0 ;  /* 0x0000000317037207 */ /* 0x000fc60004000000 */
[----:B------:R-:W3:Y:S04]  /*12e70*/  LDL.LU R4, [R1+0x348] ;  /* 0x0003480001047983 */ /* 0x000ee80000300800 */
[----:B------:R5:W-:Y:S04]  /*12e80*/  STL [R1+0x3d0], R0 ;  /* 0x0003d00001007387 */ /* 0x000be80000100800 */
[----:B------:R0:W-:Y:S04]  /*12e90*/  STL [R1+0x3b8], R3 ;  /* 0x0003b80301007387 */ /* 0x0001e80000100800 */
[----:B------:R-:W4:Y:S04]  /*12ea0*/  LDL.LU R25, [R1+0x344] ;  /* 0x0003440001197983 */ /* 0x000f280000300800 */
[----:B------:R-:W4:Y:S01]  /*12eb0*/  LDL.LU R24, [R1+0x340] ;  /* 0x0003400001187983 */ /* 0x000f220000300800 */
[----:B-----5:R-:W-:-:S05]  /*12ec0*/  SEL R0, R23, R2, !P0 ;  /* 0x0000000217007207 */ /* 0x020fca0004000000 */
        /* <DEDUP_REMOVED lines=18> */
[----:B0-----:R-:W5:Y:S04]  /*12ff0*/  LDL.LU R3, [R1+0x2a8] ;  /* 0x0002a80001037983 */ /* 0x001f680000300800 */
[----:B------:R-:W5:Y:S04]  /*13000*/  LDL.LU R2, [R1+0x2a4] ;  /* 0x0002a40001027983 */ /* 0x000f680000300800 */
[----:B------:R-:W5:Y:S01]  /*13010*/  LDL.LU R7, [R1+0x2a0] ;  /* 0x0002a00001077983 */ /* 0x000f620000300800 */
[----:B--2---:R-:W-:-:S05]  /*13020*/  SEL R5, R23, R5, !P0 ;  /* 0x0000000517057207 */ /* 0x004fca0004000000 */
[----:B------:R-:W-:Y:S01]  /*13030*/  STL [R1+0x3b0], R5 ;  /* 0x0003b00501007387 */ /* 0x000fe20000100800 */
[----:B-1----:R-:W-:-:S03]  /*13040*/  SEL R0, R23, R29, !P0 ;  /* 0x0000001d17007207 */ /* 0x002fc60004000000 */
[----:B------:R-:W2:Y:S04]  /*13050*/  LDL.LU R22, [R1+0x284] ;  /* 0x0002840001167983 */ /* 0x000ea80000300800 */
[----:B------:R0:W-:Y:S04]  /*13060*/  STL [R1+0x3ac], R0 ;  /* 0x0003ac0001007387 */ /* 0x0001e80000100800 */
[----:B------:R-:W2:Y:S04]  /*13070*/  LDL.LU R6, [R1+0x288] ;  /* 0x0002880001067983 */ /* 0x000ea80000300800 */
[----:B0-----:R-:W2:Y:S04]  /*13080*/  LDL.LU R0, [R1+0x28c] ;  /* 0x00028c0001007983 */ /* 0x001ea80000300800 */
[----:B------:R-:W2:Y:S04]  /*13090*/  LDL.LU R5, [R1+0x290] ;  /* 0x0002900001057983 */ /* 0x000ea80000300800 */
[----:B------:R-:W2:Y:S01]  /*130a0*/  LDL.LU R29, [R1+0x29c] ;  /* 0x00029c00011d7983 */ /* 0x000ea20000300800 */
[----:B---3--:R-:W-:-:S05]  /*130b0*/  SEL R4, R23, R4, !P0 ;  /* 0x0000000417047207 */ /* 0x008fca0004000000 */
[----:B------:R0:W-:Y:S01]  /*130c0*/  STL [R1+0x3a8], R4 ;  /* 0x0003a80401007387 */ /* 0x0001e20000100800 */
[----:B----4-:R-:W-:-:S03]  /*130d0*/  SEL R25, R23, R25, !P0 ;  /* 0x0000001917197207 */ /* 0x010fc60004000000 */
[----:B0-----:R-:W3:Y:S04]  /*130e0*/  LDL.LU R4, [R1+0x298] ;  /* 0x0002980001047983 */ /* 0x001ee80000300800 */
[----:B------:R0:W-:Y:S02]  /*130f0*/  STL [R1+0x3a4], R25 ;  /* 0x0003a41901007387 */ /* 0x0001e40000100800 */
[C---:B0-----:R-:W-:Y:S02]  /*13100*/  SEL R25, R23.reuse, R24, !P0 ;  /* 0x0000001817197207 */ /* 0x041fe40004000000 */
[----:B-----5:R-:W-:-:S03]  /*13110*/  SEL R24, R23, R26, !P0 ;  /* 0x0000001a17187207 */ /* 0x020fc60004000000 */
[----:B------:R0:W-:Y:S01]  /*13120*/  STL [R1+0x3a0], R25 ;  /* 0x0003a01901007387 */ /* 0x0001e20000100800 */
[----:B------:R-:W-:-:S03]  /*13130*/  SEL R26, R23, R27, !P0 ;  /* 0x0000001b171a7207 */ /* 0x000fc60004000000 */
[----:B------:R1:W-:Y:S01]  /*13140*/  STL [R1+0x39c], R24 ;  /* 0x00039c1801007387 */ /* 0x0003e20000100800 */
[----:B0-----:R-:W-:-:S03]  /*13150*/  SEL R25, R23, R28, !P0 ;  /* 0x0000001c17197207 */ /* 0x001fc60004000000 */
[----:B------:R-:W-:Y:S01]  /*13160*/  STL [R1+0x398], R26 ;  /* 0x0003981a01007387 */ /* 0x000fe20000100800 */
[C---:B-1----:R-:W-:Y:S02]  /*13170*/  SEL R24, R23.reuse, R21, !P0 ;  /* 0x0000001517187207 */ /* 0x042fe40004000000 */
        /* <DEDUP_REMOVED lines=25> */
[----:B------:R-:W-:Y:S04]  /*13310*/  STL [R1+0x35c], R13 ;  /* 0x00035c0d01007387 */ /* 0x000fe80000100800 */
[----:B------:R-:W-:Y:S01]  /*13320*/  STL [R1+0x358], R12 ;  /* 0x0003580c01007387 */ /* 0x000fe20000100800 */
[----:B------:R-:W-:-:S03]  /*13330*/  SEL R8, R23, R2, !P0 ;  /* 0x0000000217087207 */ /* 0x000fc60004000000 */
[----:B------:R-:W-:Y:S04]  /*13340*/  STL [R1+0x354], R11 ;  /* 0x0003540b01007387 */ /* 0x000fe80000100800 */
[----:B------:R-:W-:Y:S04]  /*13350*/  STL [R1+0x350], R10 ;  /* 0x0003500a01007387 */ /* 0x000fe80000100800 */
[----:B------:R-:W4:Y:S04]  /*13360*/  LDL.LU R3, [R1+0x294] ;  /* 0x0002940001037983 */ /* 0x000f280000300800 */
[----:B------:R0:W-:Y:S04]  /*13370*/  STL [R1+0x34c], R9 ;  /* 0x00034c0901007387 */ /* 0x0001e80000100800 */
[----:B------:R-:W5:Y:S04]  /*13380*/  LDL.LU R2, [R1+0x270] ;  /* 0x0002700001027983 */ /* 0x000f680000300800 */
[----:B------:R2:W-:Y:S01]  /*13390*/  STL [R1+0x348], R8 ;  /* 0x0003480801007387 */ /* 0x0005e20000100800 */
[----:B0-----:R-:W-:-:S05]  /*133a0*/  SEL R9, R23, R7, !P0 ;  /* 0x0000000717097207 */ /* 0x001fca0004000000 */
[----:B------:R-:W-:Y:S01]  /*133b0*/  STL [R1+0x344], R9 ;  /* 0x0003440901007387 */ /* 0x000fe20000100800 */
[C---:B--2---:R-:W-:Y:S02]  /*133c0*/  SEL R8, R23.reuse, R22, !P0 ;  /* 0x0000001617087207 */ /* 0x044fe40004000000 */
[----:B------:R-:W-:-:S03]  /*133d0*/  SEL R7, R23, R6, !P0 ;  /* 0x0000000617077207 */ /* 0x000fc60004000000 */
        /* <DEDUP_REMOVED lines=9> */
[----:B------:R-:W2:Y:S04]  /*13470*/  LDL.LU R25, [R1+0x278] ;  /* 0x0002780001197983 */ /* 0x000ea80000300800 */
[----:B------:R-:W2:Y:S01]  /*13480*/  LDL.LU R24, [R1+0x27c] ;  /* 0x00027c0001187983 */ /* 0x000ea20000300800 */
[----:B---3--:R-:W-:-:S05]  /*13490*/  SEL R0, R23, R4, !P0 ;  /* 0x0000000417007207 */ /* 0x008fca0004000000 */
[----:B------:R5:W-:Y:S04]  /*134a0*/  STL [R1+0x30c], R0 ;  /* 0x00030c0001007387 */ /* 0x000be80000100800 */
[----:B------:R-:W3:Y:S04]  /*134b0*/  LDL.LU R26, [R1+0x280] ;  /* 0x00028000011a7983 */ /* 0x000ee80000300800 */
        /* <DEDUP_REMOVED lines=16> */
[----:B0-----:R-:W3:Y:S04]  /*135c0*/  LDL.LU R5, [R1+0x1c8] ;  /* 0x0001c80001057983 */ /* 0x001ee80000300800 */
[----:B------:R-:W3:Y:S04]  /*135d0*/  LDL.LU R4, [R1+0x1ac] ;  /* 0x0001ac0001047983 */ /* 0x000ee80000300800 */
[----:B------:R-:W3:Y:S01]  /*135e0*/  LDL.LU R7, [R1+0x1b0] ;  /* 0x0001b00001077983 */ /* 0x000ee20000300800 */
[----:B----4-:R-:W-:-:S05]  /*135f0*/  SEL R3, R23, R3, !P0 ;  /* 0x0000000317037207 */ /* 0x010fca0004000000 */
[----:B------:R-:W-:Y:S01]  /*13600*/  STL [R1+0x308], R3 ;  /* 0x0003080301007387 */ /* 0x000fe20000100800 */
[----:B-----5:R-:W-:-:S03]  /*13610*/  SEL R0, R23, R2, !P0 ;  /* 0x0000000217007207 */ /* 0x020fc60004000000 */
[----:B------:R-:W4:Y:S04]  /*13620*/  LDL.LU R22, [R1+0x1bc] ;  /* 0x0001bc0001167983 */ /* 0x000f280000300800 */
[----:B------:R0:W-:Y:S04]  /*13630*/  STL [R1+0x304], R0 ;  /* 0x0003040001007387 */ /* 0x0001e80000100800 */
[----:B------:R-:W5:Y:S04]  /*13640*/  LDL.LU R6, [R1+0x1c0] ;  /* 0x0001c00001067983 */ /* 0x000f680000300800 */
[----:B0-----:R-:W5:Y:S04]  /*13650*/  LDL.LU R0, [R1+0x1b4] ;  /* 0x0001b40001007983 */ /* 0x001f680000300800 */
[----:B------:R-:W5:Y:S04]  /*13660*/  LDL.LU R3, [R1+0x1b8] ;  /* 0x0001b80001037983 */ /* 0x000f680000300800 */
[----:B------:R-:W5:Y:S01]  /*13670*/  LDL.LU R2, [R1+0x1a8] ;  /* 0x0001a80001027983 */ /* 0x000f620000300800 */
[----:B--2---:R-:W-:-:S05]  /*13680*/  SEL R29, R23, R29, !P0 ;  /* 0x0000001d171d7207 */ /* 0x004fca0004000000 */
[----:B------:R0:W-:Y:S01]  /*13690*/  STL [R1+0x2f8], R29 ;  /* 0x0002f81d01007387 */ /* 0x0001e20000100800 */
[----:B------:R-:W-:-:S03]  /*136a0*/  SEL R25, R23, R25, !P0 ;  /* 0x0000001917197207 */ /* 0x000fc60004000000 */
[----:B0-----:R-:W2:Y:S04]  /*136b0*/  LDL.LU R29, [R1+0x1a4] ;  /* 0x0001a400011d7983 */ /* 0x001ea80000300800 */
[----:B------:R0:W-:Y:S02]  /*136c0*/  STL [R1+0x2f4], R25 ;  /* 0x0002f41901007387 */ /* 0x0001e40000100800 */
[C---:B0-----:R-:W-:Y:S02]  /*136d0*/  SEL R25, R23.reuse, R24, !P0 ;  /* 0x0000001817197207 */ /* 0x041fe40004000000 */
[----:B---3--:R-:W-:-:S03]  /*136e0*/  SEL R24, R23, R26, !P0 ;  /* 0x0000001a17187207 */ /* 0x008fc60004000000 */
[----:B------:R0:W-:Y:S01]  /*136f0*/  STL [R1+0x2f0], R25 ;  /* 0x0002f01901007387 */ /* 0x0001e20000100800 */
        /* <DEDUP_REMOVED lines=35> */
[----:B------:R-:W3:Y:S04]  /*13930*/  LDL.LU R5, [R1+0x1a0] ;  /* 0x0001a00001057983 */ /* 0x000ee80000300800 */
[----:B------:R0:W-:Y:S04]  /*13940*/  STL [R1+0x280], R9 ;  /* 0x0002800901007387 */ /* 0x0001e80000100800 */
[----:B------:R-:W3:Y:S04]  /*13950*/  LDL.LU R4, [R1+0x188] ;  /* 0x0001880001047983 */ /* 0x000ee80000300800 */
[----:B------:R4:W-:Y:S01]  /*13960*/  STL [R1+0x27c], R8 ;  /* 0x00027c0801007387 */ /* 0x0009e20000100800 */
[----:B0-----:R-:W-:-:S02]  /*13970*/  SEL R9, R23, R7, !P0 ;  /* 0x0000000717097207 */ /* 0x001fc40004000000 */
[----:B----4-:R-:W-:-:S03]  /*13980*/  SEL R8, R23, R22, !P0 ;  /* 0x0000001617087207 */ /* 0x010fc60004000000 */
[----:B------:R-:W-:Y:S01]  /*13990*/  STL [R1+0x278], R9 ;  /* 0x0002780901007387 */ /* 0x000fe20000100800 */
[----:B-----5:R-:W-:-:S03]  /*139a0*/  SEL R7, R23, R6, !P0 ;  /* 0x0000000617077207 */ /* 0x020fc60004000000 */
[----:B------:R-:W-:Y:S01]  /*139b0*/  STL [R1+0x274], R8 ;  /* 0x0002740801007387 */ /* 0x000fe20000100800 */
[----:B------:R-:W-:-:S03]  /*139c0*/  SEL R6, R23, R0, !P0 ;  /* 0x0000000017067207 */ /* 0x000fc60004000000 */
[----:B------:R-:W-:Y:S01]  /*139d0*/  STL [R1+0x270], R7 ;  /* 0x0002700701007387 */ /* 0x000fe20000100800 */
[----:B------:R-:W-:-:S03]  /*139e0*/  SEL R0, R23, R3, !P0 ;  /* 0x0000000317007207 */ /* 0x000fc60004000000 */
[----:B------:R-:W-:Y:S04]  /*139f0*/  STL [R1+0x25c], R6 ;  /* 0x00025c0601007387 */ /* 0x000fe80000100800 */
[----:B------:R-:W4:Y:S01]  /*13a00*/  LDL.LU R3, [R1+0x164] ;  /* 0x0001640001037983 */ /* 0x000f220000300800 */
[----:B------:R-:W-:-:S03]  /*13a10*/  SEL R2, R23, R2, !P0 ;  /* 0x0000000217027207 */ /* 0x000fc60004000000 */
        /* <DEDUP_REMOVED lines=28> */
[----:B-1----:R-:W-:-:S03]  /*13be0*/  SEL R0, R23, R4, !P0 ;  /* 0x0000000417007207 */ /* 0x002fc60004000000 */
[----:B------:R-:W3:Y:S04]  /*13bf0*/  LDL.LU R22, [R1+0x108] ;  /* 0x0001080001167983 */ /* 0x000ee80000300800 */
[----:B------:R0:W-:Y:S04]  /*13c00*/  STL [R1+0x248], R0 ;  /* 0x0002480001007387 */ /* 0x0001e80000100800 */
[----:B------:R-:W3:Y:S04]  /*13c10*/  LDL.LU R6, [R1+0x100] ;  /* 0x0001000001067983 */ /* 0x000ee80000300800 */
[----:B0-----:R-:W3:Y:S04]  /*13c20*/  LDL.LU R0, [R1+0x110] ;  /* 0x0001100001007983 */ /* 0x001ee80000300800 */
[----:B------:R-:W3:Y:S04]  /*13c30*/  LDL.LU R5, [R1+0xc0] ;  /* 0x0000c00001057983 */ /* 0x000ee80000300800 */
[----:B------:R-:W3:Y:S01]  /*13c40*/  LDL.LU R4, [R1+0xcc] ;  /* 0x0000cc0001047983 */ /* 0x000ee20000300800 */
[----:B----4-:R-:W-:-:S05]  /*13c50*/  SEL R3, R23, R3, !P0 ;  /* 0x0000000317037207 */ /* 0x010fca0004000000 */
[----:B------:R0:W-:Y:S04]  /*13c60*/  STL [R1+0x244], R3 ;  /* 0x0002440301007387 */ /* 0x0001e80000100800 */
[----:B0-----:R-:W4:Y:S01]  /*13c70*/  LDL.LU R3, [R1+0xd8] ;  /* 0x0000d80001037983 */ /* 0x001f220000300800 */
[----:B-----5:R-:W-:-:S05]  /*13c80*/  SEL R25, R23, R25, !P0 ;  /* 0x0000001917197207 */ /* 0x020fca0004000000 */
        /* <DEDUP_REMOVED lines=41> */
[----:B------:R-:W5:Y:S04]  /*13f20*/  LDL.LU R29, [R1+0xdc] ;  /* 0x0000dc00011d7983 */ /* 0x000f680000300800 */
[----:B------:R3:W-:Y:S01]  /*13f30*/  STL [R1+0x164], R8 ;  /* 0x0001640801007387 */ /* 0x0007e20000100800 */
[----:B0-----:R-:W-:-:S02]  /*13f40*/  SEL R9, R23, R7, !P0 ;  /* 0x0000000717097207 */ /* 0x001fc40004000000 */
[----:B---3--:R-:W-:-:S03]  /*13f50*/  SEL R8, R23, R22, !P0 ;  /* 0x0000001617087207 */ /* 0x008fc60004000000 */
        /* <DEDUP_REMOVED lines=10> */
[----:B------:R-:W-:Y:S04]  /*14000*/  STL [R1+0x148], R4 ;  /* 0x0001480401007387 */ /* 0x000fe80000100800 */
        /* <DEDUP_REMOVED lines=23> */
[----:B------:R-:W4:Y:S01]  /*14180*/  LDL.LU R6, [R1+0x48] ;  /* 0x0000480001067983 */ /* 0x000f220000300800 */
[----:B--2---:R-:W-:-:S05]  /*14190*/  SEL R3, R23, R2, !P0 ;  /* 0x0000000217037207 */ /* 0x004fca0004000000 */
[----:B------:R0:W-:Y:S01]  /*141a0*/  STL [R1+0x140], R3 ;  /* 0x0001400301007387 */ /* 0x0001e20000100800 */
[----:B-----5:R-:W-:-:S03]  /*141b0*/  SEL R2, R23, R29, !P0 ;  /* 0x0000001d17027207 */ /* 0x020fc60004000000 */
[----:B------:R-:W2:Y:S04]  /*141c0*/  LDL.LU R5, [R1+0x40] ;  /* 0x0000400001057983 */ /* 0x000ea80000300800 */
[----:B------:R1:W-:Y:S04]  /*141d0*/  STL [R1+0x13c], R2 ;  /* 0x00013c0201007387 */ /* 0x0003e80000100800 */
[----:B------:R-:W5:Y:S04]  /*141e0*/  LDL.LU R4, [R1+0x3c] ;  /* 0x00003c0001047983 */ /* 0x000f680000300800 */
[----:B0-----:R-:W2:Y:S04]  /*141f0*/  LDL.LU R3, [R1+0x38] ;  /* 0x0000380001037983 */ /* 0x001ea80000300800 */
[----:B-1----:R-:W2:Y:S04]  /*14200*/  LDL.LU R2, [R1+0x30] ;  /* 0x0000300001027983 */ /* 0x002ea80000300800 */
[----:B------:R-:W2:Y:S01]  /*14210*/  LDL.LU R29, [R1+0x28] ;  /* 0x00002800011d7983 */ /* 0x000ea20000300800 */
[----:B---3--:R-:W-:-:S05]  /*14220*/  SEL R15, R23, R15, !P0 ;  /* 0x0000000f170f7207 */ /* 0x008fca0004000000 */
[----:B------:R0:W-:Y:S01]  /*14230*/  STL [R1+0x138], R15 ;  /* 0x0001380f01007387 */ /* 0x0001e20000100800 */
[----:B------:R-:W-:-:S03]  /*14240*/  SEL R25, R23, R25, !P0 ;  /* 0x0000001917197207 */ /* 0x000fc60004000000 */
[----:B0-----:R-:W3:Y:S01]  /*14250*/  LDL.LU R15, [R1+0x8] ;  /* 0x00000800010f7983 */ /* 0x001ee20000300800 */
[----:B------:R-:W-:-:S03]  /*14260*/  SEL R24, R23, R24, !P0 ;  /* 0x0000001817187207 */ /* 0x000fc60004000000 */
[----:B------:R0:W-:Y:S04]  /*14270*/  STL [R1+0x134], R25 ;  /* 0x0001341901007387 */ /* 0x0001e80000100800 */
[----:B0-----:R-:W3:Y:S01]  /*14280*/  LDL.LU R25, [R1+0x2098] ;  /* 0x0020980001197983 */ /* 0x001ee20000300800 */
[----:B----4-:R-:W-:-:S03]  /*14290*/  SEL R26, R23, R26, !P0 ;  /* 0x0000001a171a7207 */ /* 0x010fc60004000000 */
[----:B------:R0:W-:Y:S01]  /*142a0*/  STL [R1+0x130], R24 ;  /* 0x0001301801007387 */ /* 0x0001e20000100800 */
[C---:B------:R-:W-:Y:S02]  /*142b0*/  SEL R27, R23.reuse, R27, !P0 ;  /* 0x0000001b171b7207 */ /* 0x040fe40004000000 */
[C---:B------:R-:W-:Y:S01]  /*142c0*/  SEL R28, R23.reuse, R28, !P0 ;  /* 0x0000001c171c7207 */ /* 0x040fe20004000000 */
[----:B0-----:R-:W4:Y:S01]  /*142d0*/  LDL.LU R24, [R1+0x2094] ;  /* 0x0020940001187983 */ /* 0x001f220000300800 */
[----:B------:R-:W-:-:S03]  /*142e0*/  SEL R21, R23, R21, !P0 ;  /* 0x0000001517157207 */ /* 0x000fc60004000000 */
[----:B------:R0:W-:Y:S01]  /*142f0*/  STL [R1+0x12c], R26 ;  /* 0x00012c1a01007387 */ /* 0x0001e20000100800 */
[C---:B------:R-:W-:Y:S02]  /*14300*/  SEL R20, R23.reuse, R20, !P0 ;  /* 0x0000001417147207 */ /* 0x040fe40004000000 */
[C---:B------:R-:W-:Y:S01]  /*14310*/  SEL R19, R23.reuse, R19, !P0 ;  /* 0x0000001317137207 */ /* 0x040fe20004000000 */
[----:B0-----:R-:W3:Y:S04]  /*14320*/  LDL.LU R26, [R1+0x2090] ;  /* 0x00209000011a7983 */ /* 0x001ee80000300800 */
[----:B------:R0:W-:Y:S01]  /*14330*/  STL [R1+0x128], R27 ;  /* 0x0001281b01007387 */ /* 0x0001e20000100800 */
[C---:B------:R-:W-:Y:S02]  /*14340*/  SEL R18, R23.reuse, R18, !P0 ;  /* 0x0000001217127207 */ /* 0x040fe40004000000 */
[C---:B------:R-:W-:Y:S01]  /*14350*/  SEL R17, R23.reuse, R17, !P0 ;  /* 0x0000001117117207 */ /* 0x040fe20004000000 */
[----:B0-----:R-:W3:Y:S04]  /*14360*/  LDL.LU R27, [R1+0x208c] ;  /* 0x00208c00011b7983 */ /* 0x001ee80000300800 */
[----:B------:R0:W-:Y:S01]  /*14370*/  STL [R1+0x124], R28 ;  /* 0x0001241c01007387 */ /* 0x0001e20000100800 */
[----:B------:R-:W-:-:S03]  /*14380*/  SEL R16, R23, R16, !P0 ;  /* 0x0000001017107207 */ /* 0x000fc60004000000 */
        /* <DEDUP_REMOVED lines=31> */
[----:B------:R0:W-:Y:S04]  /*14580*/  STL [R1+0xec], R10 ;  /* 0x0000ec0a01007387 */ /* 0x0001e80000100800 */
        /* <DEDUP_REMOVED lines=10> */
[----:B0-----:R-:W3:Y:S01]  /*14630*/  LDL.LU R0, [R1+0xc] ;  /* 0x00000c0001007983 */ /* 0x001ee20000300800 */
[----:B------:R-:W-:-:S02]  /*14640*/  SEL R6, R23, R6, !P0 ;  /* 0x0000000617067207 */ /* 0x000fc40004000000 */
[C---:B--2---:R-:W-:Y:S02]  /*14650*/  SEL R5, R23.reuse, R5, !P0 ;  /* 0x0000000517057207 */ /* 0x044fe40004000000 */
[C---:B-----5:R-:W-:Y:S01]  /*14660*/  SEL R4, R23.reuse, R4, !P0 ;  /* 0x0000000417047207 */ /* 0x060fe20004000000 */
[----:B------:R0:W-:Y:S01]  /*14670*/  STL [R1+0xd4], R6 ;  /* 0x0000d40601007387 */ /* 0x0001e20000100800 */
[C---:B------:R-:W-:Y:S02]  /*14680*/  SEL R3, R23.reuse, R3, !P0 ;  /* 0x0000000317037207 */ /* 0x040fe40004000000 */
[C---:B------:R-:W-:Y:S02]  /*14690*/  SEL R2, R23.reuse, R2, !P0 ;  /* 0x0000000217027207 */ /* 0x040fe40004000000 */
[C---:B------:R-:W-:Y:S01]  /*146a0*/  SEL R29, R23.reuse, R29, !P0 ;  /* 0x0000001d171d7207 */ /* 0x040fe20004000000 */
[----:B0-----:R-:W2:Y:S04]  /*146b0*/  LDL.LU R6, [R1+0x2048] ;  /* 0x0020480001067983 */ /* 0x001ea80000300800 */
[----:B------:R0:W-:Y:S04]  /*146c0*/  STL [R1+0xd0], R5 ;  /* 0x0000d00501007387 */ /* 0x0001e80000100800 */
[----:B0-----:R-:W5:Y:S04]  /*146d0*/  LDL.LU R5, [R1+0x2044] ;  /* 0x0020440001057983 */ /* 0x001f680000300800 */
[----:B------:R0:W-:Y:S04]  /*146e0*/  STL [R1+0xcc], R4 ;  /* 0x0000cc0401007387 */ /* 0x0001e80000100800 */
[----:B0-----:R-:W2:Y:S04]  /*146f0*/  LDL.LU R4, [R1+0x2040] ;  /* 0x0020400001047983 */ /* 0x001ea80000300800 */
[----:B------:R0:W-:Y:S04]  /*14700*/  STL [R1+0xc8], R3 ;  /* 0x0000c80301007387 */ /* 0x0001e80000100800 */
[----:B0-----:R-:W2:Y:S04]  /*14710*/  LDL.LU R3, [R1+0x203c] ;  /* 0x00203c0001037983 */ /* 0x001ea80000300800 */
[----:B------:R0:W-:Y:S04]  /*14720*/  STL [R1+0xc0], R2 ;  /* 0x0000c00201007387 */ /* 0x0001e80000100800 */
[----:B0-----:R-:W4:Y:S04]  /*14730*/  LDL.LU R2, [R1+0x2038] ;  /* 0x0020380001027983 */ /* 0x001f280000300800 */
[----:B------:R0:W-:Y:S04]  /*14740*/  STL [R1+0xb8], R29 ;  /* 0x0000b81d01007387 */ /* 0x0001e80000100800 */
[----:B0-----:R-:W5:Y:S01]  /*14750*/  LDL.LU R29, [R1+0x2034] ;  /* 0x00203400011d7983 */ /* 0x001f620000300800 */
[----:B---3--:R-:W-:-:S05]  /*14760*/  SEL R0, R23, R0, !P0 ;  /* 0x0000000017007207 */ /* 0x008fca0004000000 */
[----:B------:R0:W-:Y:S04]  /*14770*/  STL [R1+0xb0], R0 ;  /* 0x0000b00001007387 */ /* 0x0001e80000100800 */
[----:B0-----:R-:W3:Y:S01]  /*14780*/  LDL.LU R0, [R1+0x18] ;  /* 0x0000180001007983 */ /* 0x001ee20000300800 */
[----:B------:R-:W-:-:S05]  /*14790*/  SEL R15, R23, R15, !P0 ;  /* 0x0000000f170f7207 */ /* 0x000fca0004000000 */
[----:B------:R4:W-:Y:S01]  /*147a0*/  STL [R1+0x98], R15 ;  /* 0x0000980f01007387 */ /* 0x0009e20000100800 */
[C---:B--2---:R-:W-:Y:S02]  /*147b0*/  SEL R3, R23.reuse, R3, !P0 ;  /* 0x0000000317037207 */ /* 0x044fe40004000000 */
[C---:B----4-:R-:W-:Y:S02]  /*147c0*/  SEL R15, R23.reuse, R2, !P0 ;  /* 0x00000002170f7207 */ /* 0x050fe40004000000 */
[C---:B------:R-:W-:Y:S02]  /*147d0*/  SEL R2, R23.reuse, R4, !P0 ;  /* 0x0000000417027207 */ /* 0x040fe40004000000 */
[C---:B-----5:R-:W-:Y:S02]  /*147e0*/  SEL R4, R23.reuse, R5, !P0 ;  /* 0x0000000517047207 */ /* 0x060fe40004000000 */
[----:B------:R-:W-:-:S05]  /*147f0*/  SEL R29, R23, R29, !P0 ;  /* 0x0000001d171d7207 */ /* 0x000fca0004000000 */
[----:B------:R-:W-:Y:S04]  /*14800*/  STL [R1+0x90], R29 ;  /* 0x0000901d01007387 */ /* 0x000fe80000100800 */
[----:B------:R-:W-:Y:S04]  /*14810*/  STL [R1+0x88], R15 ;  /* 0x0000880f01007387 */ /* 0x000fe80000100800 */
[----:B------:R0:W-:Y:S04]  /*14820*/  STL [R1+0x84], R3 ;  /* 0x0000840301007387 */ /* 0x0001e80000100800 */
[----:B------:R1:W-:Y:S04]  /*14830*/  STL [R1+0x80], R2 ;  /* 0x0000800201007387 */ /* 0x0003e80000100800 */
[----:B------:R2:W-:Y:S01]  /*14840*/  STL [R1+0x7c], R4 ;  /* 0x00007c0401007387 */ /* 0x0005e20000100800 */
[----:B0-----:R-:W-:-:S02]  /*14850*/  SEL R3, R23, R6, !P0 ;  /* 0x0000000617037207 */ /* 0x001fc40004000000 */
[----:B-1----:R-:W-:-:S03]  /*14860*/  SEL R2, R23, R22, !P0 ;  /* 0x0000001617027207 */ /* 0x002fc60004000000 */
[----:B------:R0:W-:Y:S01]  /*14870*/  STL [R1+0x78], R3 ;  /* 0x0000780301007387 */ /* 0x0001e20000100800 */
[----:B--2---:R-:W-:-:S03]  /*14880*/  SEL R4, R23, R7, !P0 ;  /* 0x0000000717047207 */ /* 0x004fc60004000000 */
[----:B------:R1:W-:Y:S04]  /*14890*/  STL [R1+0x70], R2 ;  /* 0x0000700201007387 */ /* 0x0003e80000100800 */
[----:B------:R2:W-:Y:S01]  /*148a0*/  STL [R1+0x6c], R4 ;  /* 0x00006c0401007387 */ /* 0x0005e20000100800 */
[C---:B0-----:R-:W-:Y:S02]  /*148b0*/  SEL R3, R23.reuse, R8, !P0 ;  /* 0x0000000817037207 */ /* 0x041fe40004000000 */
[----:B-1----:R-:W-:-:S03]  /*148c0*/  SEL R2, R23, R9, !P0 ;  /* 0x0000000917027207 */ /* 0x002fc60004000000 */
[----:B------:R-:W-:Y:S01]  /*148d0*/  STL [R1+0x68], R3 ;  /* 0x0000680301007387 */ /* 0x000fe20000100800 */
[----:B--2---:R-:W-:-:S03]  /*148e0*/  SEL R4, R23, R10, !P0 ;  /* 0x0000000a17047207 */ /* 0x004fc60004000000 */
[----:B------:R0:W-:Y:S04]  /*148f0*/  STL [R1+0x64], R2 ;  /* 0x0000640201007387 */ /* 0x0001e80000100800 */
[----:B------:R1:W-:Y:S01]  /*14900*/  STL [R1+0x60], R4 ;  /* 0x0000600401007387 */ /* 0x0003e20000100800 */
[----:B0-----:R-:W-:-:S03]  /*14910*/  SEL R2, R23, R12, !P0 ;  /* 0x0000000c17027207 */ /* 0x001fc60004000000 */
[----:B------:R-:W2:Y:S01]  /*14920*/  LDL.LU R12, [R1] ;  /* 0x00000000010c7983 */ /* 0x000ea20000300800 */
[----:B------:R-:W-:-:S05]  /*14930*/  SEL R3, R23, R11, !P0 ;  /* 0x0000000b17037207 */ /* 0x000fca0004000000 */
[----:B------:R0:W-:Y:S04]  /*14940*/  STL [R1+0x58], R3 ;  /* 0x0000580301007387 */ /* 0x0001e80000100800 */
[----:B------:R4:W-:Y:S01]  /*14950*/  STL [R1+0x50], R2 ;  /* 0x0000500201007387 */ /* 0x0009e20000100800 */
[----:B-1----:R-:W-:-:S03]  /*14960*/  SEL R4, R23, R16, !P0 ;  /* 0x0000001017047207 */ /* 0x002fc60004000000 */
[----:B------:R-:W5:Y:S01]  /*14970*/  LDL.LU R11, [R1+0x4] ;  /* 0x00000400010b7983 */ /* 0x000f620000300800 */
[C---:B0-----:R-:W-:Y:S02]  /*14980*/  SEL R3, R23.reuse, R13, !P0 ;  /* 0x0000000d17037207 */ /* 0x041fe40004000000 */
[----:B----4-:R-:W-:-:S03]  /*14990*/  SEL R2, R23, R14, !P0 ;  /* 0x0000000e17027207 */ /* 0x010fc60004000000 */
[----:B------:R0:W-:Y:S04]  /*149a0*/  STL [R1+0x48], R3 ;  /* 0x0000480301007387 */ /* 0x0001e80000100800 */
[----:B------:R1:W-:Y:S01]  /*149b0*/  STL [R1+0x40], R2 ;  /* 0x0000400201007387 */ /* 0x0003e20000100800 */
[----:B------:R-:W-:-:S03]  /*149c0*/  SEL R5, R23, R18, !P0 ;  /* 0x0000001217057207 */ /* 0x000fc60004000000 */
[----:B0-----:R-:W4:Y:S01]  /*149d0*/  LDL.LU R3, [R1+0x14] ;  /* 0x0000140001037983 */ /* 0x001f220000300800 */
[----:B-1----:R-:W-:-:S03]  /*149e0*/  SEL R2, R23, R17, !P0 ;  /* 0x0000001117027207 */ /* 0x002fc60004000000 */
[----:B------:R0:W-:Y:S01]  /*149f0*/  STL [R1+0x3c], R4 ;  /* 0x00003c0401007387 */ /* 0x0001e20000100800 */
[----:B------:R-:W-:-:S03]  /*14a00*/  SEL R15, R23, R20, !P0 ;  /* 0x00000014170f7207 */ /* 0x000fc60004000000 */
[----:B------:R1:W-:Y:S01]  /*14a10*/  STL [R1+0x38], R2 ;  /* 0x0000380201007387 */ /* 0x0003e20000100800 */
[----:B------:R-:W-:-:S03]  /*14a20*/  SEL R8, R23, R21, !P0 ;  /* 0x0000001517087207 */ /* 0x000fc60004000000 */
[----:B0-----:R-:W4:Y:S01]  /*14a30*/  LDL.LU R4, [R1+0x1c] ;  /* 0x00001c0001047983 */ /* 0x001f220000300800 */
[----:B-1----:R-:W-:-:S03]  /*14a40*/  SEL R2, R23, R19, !P0 ;  /* 0x0000001317027207 */ /* 0x002fc60004000000 */
[----:B------:R0:W-:Y:S01]  /*14a50*/  STL [R1+0x30], R5 ;  /* 0x0000300501007387 */ /* 0x0001e20000100800 */
[----:B------:R-:W-:-:S03]  /*14a60*/  IMAD R13, R28, UR10, RZ ;  /* 0x0000000a1c0d7c24 */ /* 0x000fc6000f8e02ff */
[----:B0-----:R-:W4:Y:S04]  /*14a70*/  LDL.LU R5, [R1+0x24] ;  /* 0x0000240001057983 */ /* 0x001f280000300800 */
[----:B------:R-:W-:Y:S04]  /*14a80*/  STL [R1+0x28], R2 ;  /* 0x0000280201007387 */ /* 0x000fe80000100800 */
[----:B------:R-:W4:Y:S04]  /*14a90*/  LDL.LU R6, [R1+0x2c] ;  /* 0x00002c0001067983 */ /* 0x000f280000300800 */
[----:B------:R-:W-:Y:S04]  /*14aa0*/  STL [R1+0x1fd4], R15 ;  /* 0x001fd40f01007387 */ /* 0x000fe80000100800 */
[----:B------:R-:W4:Y:S04]  /*14ab0*/  LDL.LU R7, [R1+0x34] ;  /* 0x0000340001077983 */ /* 0x000f280000300800 */
[----:B------:R0:W-:Y:S04]  /*14ac0*/  STL [R1+0x10], R8 ;  /* 0x0000100801007387 */ /* 0x0001e80000100800 */
[----:B0-----:R-:W4:Y:S04]  /*14ad0*/  LDL.LU R8, [R1+0x44] ;  /* 0x0000440001087983 */ /* 0x001f280000300800 */
[----:B------:R-:W4:Y:S04]  /*14ae0*/  LDL.LU R9, [R1+0x4c] ;  /* 0x00004c0001097983 */ /* 0x000f280000300800 */
[----:B------:R-:W4:Y:S01]  /*14af0*/  LDL.LU R10, [R1+0x54] ;  /* 0x00005400010a7983 */ /* 0x000f220000300800 */
[----:B---3--:R-:W-:Y:S01]  /*14b00*/  LEA.HI.X.SX32 R2, R0, UR9, 0x1, P1 ;  /* 0x0000000900027c11 */ /* 0x008fe200088f0eff */
[----:B------:R-:W-:Y:S01]  /*14b10*/  IMAD R0, R27, UR10, RZ ;  /* 0x0000000a1b007c24 */ /* 0x000fe2000f8e02ff */
[----:B------:R-:W0:Y:S03]  /*14b20*/  LDCU.64 UR8, c[0x0][0x380] ;  /* 0x00007000ff0877ac */ /* 0x000e260008000a00 */
[----:B------:R-:W-:Y:S04]  /*14b30*/  STL [R1+0x1fcc], R2 ;  /* 0x001fcc0201007387 */ /* 0x000fe80000100800 */
[----:B------:R-:W-:Y:S04]  /*14b40*/  STL [R1+0x18], R13 ;  /* 0x0000180d01007387 */ /* 0x000fe80000100800 */
[----:B------:R-:W3:Y:S04]  /*14b50*/  LDL.LU R22, [R1+0x5c] ;  /* 0x00005c0001167983 */ /* 0x000ee80000300800 */
[----:B------:R1:W-:Y:S04]  /*14b60*/  STL [R1+0xc], R0 ;  /* 0x00000c0001007387 */ /* 0x0003e80000100800 */
[----:B-1----:R-:W3:Y:S01]  /*14b70*/  LDL.LU R0, [R1+0x74] ;  /* 0x0000740001007983 */ /* 0x002ee20000300800 */
[----:B------:R-:W-:-:S02]  /*14b80*/  IMAD R2, R26, UR10, RZ ;  /* 0x0000000a1a027c24 */ /* 0x000fc4000f8e02ff */
[----:B------:R-:W-:Y:S02]  /*14b90*/  IMAD R29, R24, UR10, RZ ;  /* 0x0000000a181d7c24 */ /* 0x000fe4000f8e02ff */
[----:B------:R-:W-:Y:S01]  /*14ba0*/  IMAD R28, R25, UR10, RZ ;  /* 0x0000000a191c7c24 */ /* 0x000fe2000f8e02ff */
[----:B------:R-:W-:Y:S04]  /*14bb0*/  STL [R1+0x8], R2 ;  /* 0x0000080201007387 */ /* 0x000fe80000100800 */
[----:B------:R-:W-:Y:S04]  /*14bc0*/  STL [R1+0x1fd8], R29 ;  /* 0x001fd81d01007387 */ /* 0x000fe80000100800 */
[----:B------:R-:W-:Y:S04]  /*14bd0*/  STL [R1+0x1fdc], R28 ;  /* 0x001fdc1c01007387 */ /* 0x000fe80000100800 */
[----:B------:R-:W3:Y:S01]  /*14be0*/  LDL.LU R13, [R1+0x8c] ;  /* 0x00008c00010d7983 */ /* 0x000ee20000300800 */
[----:B--2---:R-:W-:-:S05]  /*14bf0*/  IMAD R27, R12, UR10, RZ ;  /* 0x0000000a0c1b7c24 */ /* 0x004fca000f8e02ff */
[----:B------:R-:W-:Y:S04]  /*14c00*/  STL [R1+0x1fe0], R27 ;  /* 0x001fe01b01007387 */ /* 0x000fe80000100800 */
[----:B------:R-:W2:Y:S01]  /*14c10*/  LDL.LU R14, [R1+0x94] ;  /* 0x00009400010e7983 */ /* 0x000ea20000300800 */
[----:B-----5:R-:W-:-:S05]  /*14c20*/  IMAD R26, R11, UR10, RZ ;  /* 0x0000000a0b1a7c24 */ /* 0x020fca000f8e02ff */
[----:B------:R-:W-:Y:S04]  /*14c30*/  STL [R1+0x1fe4], R26 ;  /* 0x001fe41a01007387 */ /* 0x000fe80000100800 */
[----:B------:R-:W5:Y:S01]  /*14c40*/  LDL.LU R16, [R1+0x9c] ;  /* 0x00009c0001107983 */ /* 0x000f620000300800 */
[----:B----4-:R-:W-:-:S05]  /*14c50*/  IMAD R3, R3, UR10, RZ ;  /* 0x0000000a03037c24 */ /* 0x010fca000f8e02ff */
[----:B------:R-:W-:Y:S01]  /*14c60*/  STL [R1+0x1fe8], R3 ;  /* 0x001fe80301007387 */ /* 0x000fe20000100800 */
[----:B------:R-:W-:-:S05]  /*14c70*/  IMAD R4, R4, UR10, RZ ;  /* 0x0000000a04047c24 */ /* 0x000fca000f8e02ff */
[----:B------:R-:W-:Y:S01]  /*14c80*/  STL [R1+0x1fc8], R4 ;  /* 0x001fc80401007387 */ /* 0x000fe20000100800 */
[----:B------:R-:W-:Y:S02]  /*14c90*/  IMAD R5, R5, UR10, RZ ;  /* 0x0000000a05057c24 */ /* 0x000fe4000f8e02ff */
[----:B------:R-:W-:-:S03]  /*14ca0*/  IMAD R6, R6, UR10, RZ ;  /* 0x0000000a06067c24 */ /* 0x000fc6000f8e02ff */
[----:B------:R-:W-:Y:S01]  /*14cb0*/  STL [R1+0x1fc4], R5 ;  /* 0x001fc40501007387 */ /* 0x000fe20000100800 */
[----:B------:R-:W-:-:S03]  /*14cc0*/  IMAD R7, R7, UR10, RZ ;  /* 0x0000000a07077c24 */ /* 0x000fc6000f8e02ff */
[----:B------:R-:W-:Y:S04]  /*14cd0*/  STL [R1+0x1fc0], R6 ;  /* 0x001fc00601007387 */ /* 0x000fe80000100800 */
[----:B------:R-:W-:Y:S01]  /*14ce0*/  STL [R1+0x1fec], R7 ;  /* 0x001fec0701007387 */ /* 0x000fe20000100800 */
[----:B------:R-:W-:Y:S02]  /*14cf0*/  IMAD R8, R8, UR10, RZ ;  /* 0x0000000a08087c24 */ /* 0x000fe4000f8e02ff */
[----:B------:R-:W-:-:S03]  /*14d00*/  IMAD R9, R9, UR10, RZ ;  /* 0x0000000a09097c24 */ /* 0x000fc6000f8e02ff */
[----:B------:R-:W-:Y:S01]  /*14d10*/  STL [R1+0x1ff0], R8 ;  /* 0x001ff00801007387 */ /* 0x000fe20000100800 */
[----:B------:R-:W-:-:S03]  /*14d20*/  IMAD R10, R10, UR10, RZ ;  /* 0x0000000a0a0a7c24 */ /* 0x000fc6000f8e02ff */
[----:B------:R1:W-:Y:S04]  /*14d30*/  STL [R1+0x1ff4], R9 ;  /* 0x001ff40901007387 */ /* 0x0003e80000100800 */
[----:B------:R-:W4:Y:S04]  /*14d40*/  LDL.LU R17, [R1+0xb4] ;  /* 0x0000b40001117983 */ /* 0x000f280000300800 */
[----:B------:R-:W4:Y:S04]  /*14d50*/  LDL.LU R18, [R1+0xbc] ;  /* 0x0000bc0001127983 */ /* 0x000f280000300800 */
[----:B------:R0:W-:Y:S04]  /*14d60*/  STL [R1+0x1ff8], R10 ;  /* 0x001ff80a01007387 */ /* 0x0001e80000100800 */
[----:B------:R-:W4:Y:S04]  /*14d70*/  LDL.LU R19, [R1+0xc4] ;  /* 0x0000c40001137983 */ /* 0x000f280000300800 */
[----:B------:R-:W4:Y:S01]  /*14d80*/  LDL.LU R20, [R1+0x104] ;  /* 0x0001040001147983 */ /* 0x000f220000300800 */
[----:B---3--:R-:W-:-:S05]  /*14d90*/  IMAD R11, R22, UR10, RZ ;  /* 0x0000000a160b7c24 */ /* 0x008fca000f8e02ff */
[----:B------:R-:W-:Y:S04]  /*14da0*/  STL [R1+0x1ffc], R11 ;  /* 0x001ffc0b01007387 */ /* 0x000fe80000100800 */
[----:B------:R-:W3:Y:S01]  /*14db0*/  LDL.LU R22, [R1+0x10c] ;  /* 0x00010c0001167983 */ /* 0x000ee20000300800 */
[----:B------:R-:W-:-:S03]  /*14dc0*/  IMAD R12, R0, UR10, RZ ;  /* 0x0000000a000c7c24 */ /* 0x000fc6000f8e02ff */
[----:B------:R-:W3:Y:S04]  /*14dd0*/  LDL.LU R0, [R1+0x114] ;  /* 0x0001140001007983 */ /* 0x000ee80000300800 */
[----:B------:R-:W-:Y:S01]  /*14de0*/  STL [R1+0x2000], R12 ;  /* 0x0020000c01007387 */ /* 0x000fe20000100800 */
[----:B------:R-:W-:-:S05]  /*14df0*/  IMAD R13, R13, UR10, RZ ;  /* 0x0000000a0d0d7c24 */ /* 0x000fca000f8e02ff */
[----:B------:R-:W-:Y:S04]  /*14e00*/  STL [R1+0x2004], R13 ;  /* 0x0020040d01007387 */ /* 0x000fe80000100800 */
[----:B------:R-:W3:Y:S01]  /*14e10*/  LDL.LU R23, [R1+0x160] ;  /* 0x0001600001177983 */ /* 0x000ee20000300800 */
[----:B--2---:R-:W-:-:S05]  /*14e20*/  IMAD R14, R14, UR10, RZ ;  /* 0x0000000a0e0e7c24 */ /* 0x004fca000f8e02ff */
[----:B------:R-:W-:Y:S04]  /*14e30*/  STL [R1+0x200c], R14 ;  /* 0x00200c0e01007387 */ /* 0x000fe80000100800 */
[----:B------:R-:W2:Y:S04]  /*14e40*/  LDL.LU R24, [R1+0x168] ;  /* 0x0001680001187983 */ /* 0x000ea80000300800 */
[----:B------:R-:W2:Y:S04]  /*14e50*/  LDL.LU R25, [R1+0x16c] ;  /* 0x00016c0001197983 */ /* 0x000ea80000300800 */
[----:B-1----:R-:W0:Y:S04]  /*14e60*/  LDL.LU R9, [R1+0x170] ;  /* 0x0001700001097983 */ /* 0x002e280000300800 */
        /* <DEDUP_REMOVED lines=9> */
[----:B------:R-:W2:Y:S01]  /*14f00*/  LDL.LU R15, [R1+0x1d8] ;  /* 0x0001d800010f7983 */ /* 0x000ea20000300800 */
[----:B-----5:R-:W-:-:S05]  /*14f10*/  IMAD R16, R16, UR10, RZ ;  /* 0x0000000a10107c24 */ /* 0x020fca000f8e02ff */
[----:B------:R-:W-:Y:S01]  /*14f20*/  STL [R1+0x2010], R16 ;  /* 0x0020101001007387 */ /* 0x000fe20000100800 */
[----:B----4-:R-:W-:Y:S02]  /*14f30*/  IMAD R17, R17, UR10, RZ ;  /* 0x0000000a11117c24 */ /* 0x010fe4000f8e02ff */
[----:B------:R-:W-:-:S03]  /*14f40*/  IMAD R18, R18, UR10, RZ ;  /* 0x0000000a12127c24 */ /* 0x000fc6000f8e02ff */
[----:B------:R-:W-:Y:S01]  /*14f50*/  STL [R1+0x2014], R17 ;  /* 0x0020141101007387 */ /* 0x000fe20000100800 */
[----:B------:R-:W-:-:S03]  /*14f60*/  IMAD R19, R19, UR10, RZ ;  /* 0x0000000a13137c24 */ /* 0x000fc6000f8e02ff */
[----:B------:R-:W-:Y:S01]  /*14f70*/  STL [R1+0x2018], R18 ;  /* 0x0020181201007387 */ /* 0x000fe20000100800 */
[----:B------:R-:W-:-:S03]  /*14f80*/  IMAD R20, R20, UR10, RZ ;  /* 0x0000000a14147c24 */ /* 0x000fc6000f8e02ff */
[----:B------:R-:W-:Y:S04]  /*14f90*/  STL [R1+0x201c], R19 ;  /* 0x00201c1301007387 */ /* 0x000fe80000100800 */
[----:B------:R-:W-:Y:S01]  /*14fa0*/  STL [R1+0x2020], R20 ;  /* 0x0020201401007387 */ /* 0x000fe20000100800 */
[----:B---3--:R-:W-:-:S05]  /*14fb0*/  IMAD R21, R22, UR10, RZ ;  /* 0x0000000a16157c24 */ /* 0x008fca000f8e02ff */
[----:B------:R-:W-:Y:S04]  /*14fc0*/  STL [R1+0x2024], R21 ;  /* 0x0020241501007387 */ /* 0x000fe80000100800 */
[----:B------:R-:W3:Y:S01]  /*14fd0*/  LDL.LU R28, [R1+0x1dc] ;  /* 0x0001dc00011c7983 */ /* 0x000ee20000300800 */
[----:B------:R-:W-:-:S03]  /*14fe0*/  IMAD R22, R0, UR10, RZ ;  /* 0x0000000a00167c24 */ /* 0x000fc6000f8e02ff */
[----:B------:R-:W4:Y:S04]  /*14ff0*/  LDL.LU R29, [R1+0x1e4] ;  /* 0x0001e400011d7983 */ /* 0x000f280000300800 */
[----:B------:R-:W5:Y:S04]  /*15000*/  LDL.LU R0, [R1+0x1e8] ;  /* 0x0001e80001007983 */ /* 0x000f680000300800 */
[----:B------:R-:W-:Y:S01]  /*15010*/  STL [R1+0x2028], R22 ;  /* 0x0020281601007387 */ /* 0x000fe20000100800 */
[----:B------:R-:W-:-:S05]  /*15020*/  IMAD R23, R23, UR10, RZ ;  /* 0x0000000a17177c24 */ /* 0x000fca000f8e02ff */
[----:B------:R-:W-:Y:S01]  /*15030*/  STL [R1+0x202c], R23 ;  /* 0x00202c1701007387 */ /* 0x000fe20000100800 */
[----:B0-----:R-:W-:Y:S02]  /*15040*/  IMAD R10, R9, UR10, RZ ;  /* 0x0000000a090a7c24 */ /* 0x001fe4000f8e02ff */
[----:B--2---:R-:W-:-:S03]  /*15050*/  IMAD R9, R8, UR10, RZ ;  /* 0x0000000a08097c24 */ /* 0x004fc6000f8e02ff */
[----:B------:R-:W-:Y:S01]  /*15060*/  STL [R1], R10 ;  /* 0x0000000a01007387 */ /* 0x000fe20000100800 */
[----:B------:R-:W-:-:S03]  /*15070*/  IMAD R8, R7, UR10, RZ ;  /* 0x0000000a07087c24 */ /* 0x000fc6000f8e02ff */
[----:B------:R-:W-:Y:S01]  /*15080*/  STL [R1+0x4], R9 ;  /* 0x0000040901007387 */ /* 0x000fe20000100800 */
[----:B------:R-:W-:-:S03]  /*15090*/  IMAD R7, R6, UR10, RZ ;  /* 0x0000000a06077c24 */ /* 0x000fc6000f8e02ff */
[----:B------:R-:W-:Y:S01]  /*150a0*/  STL [R1+0x14], R8 ;  /* 0x0000140801007387 */ /* 0x000fe20000100800 */
[----:B------:R-:W-:-:S03]  /*150b0*/  IMAD R6, R5, UR10, RZ ;  /* 0x0000000a05067c24 */ /* 0x000fc6000f8e02ff */
[----:B------:R-:W-:Y:S01]  /*150c0*/  STL [R1+0x1c], R7 ;  /* 0x00001c0701007387 */ /* 0x000fe20000100800 */
[----:B------:R-:W-:-:S03]  /*150d0*/  IMAD R5, R4, UR10, RZ ;  /* 0x0000000a04057c24 */ /* 0x000fc6000f8e02ff */
[----:B------:R-:W-:Y:S01]  /*150e0*/  STL [R1+0x24], R6 ;  /* 0x0000240601007387 */ /* 0x000fe20000100800 */
[----:B------:R-:W-:-:S03]  /*150f0*/  IMAD R4, R3, UR10, RZ ;  /* 0x0000000a03047c24 */ /* 0x000fc6000f8e02ff */
[----:B------:R0:W-:Y:S01]  /*15100*/  STL [R1+0x2c], R5 ;  /* 0x00002c0501007387 */ /* 0x0001e20000100800 */
[----:B------:R-:W-:-:S03]  /*15110*/  IMAD R3, R2, UR10, RZ ;  /* 0x0000000a02037c24 */ /* 0x000fc6000f8e02ff */
[----:B------:R-:W2:Y:S04]  /*15120*/  LDL.LU R2, [R1+0x1ec] ;  /* 0x0001ec0001027983 */ /* 0x000ea80000300800 */
[----:B------:R1:W-:Y:S01]  /*15130*/  STL [R1+0x34], R4 ;  /* 0x0000340401007387 */ /* 0x0003e20000100800 */
[----:B0-----:R-:W-:-:S03]  /*15140*/  IMAD R5, R26, UR10, RZ ;  /* 0x0000000a1a057c24 */ /* 0x001fc6000f8e02ff */
[----:B------:R0:W-:Y:S01]  /*15150*/  STL [R1+0x44], R3 ;  /* 0x0000440301007387 */ /* 0x0001e20000100800 */
[----:B-1----:R-:W-:-:S03]  /*15160*/  IMAD R4, R27, UR10, RZ ;  /* 0x0000000a1b047c24 */ /* 0x002fc6000f8e02ff */
[----:B------:R-:W-:Y:S01]  /*15170*/  STL [R1+0x4c], R5 ;  /* 0x00004c0501007387 */ /* 0x000fe20000100800 */
[----:B0-----:R-:W-:-:S03]  /*15180*/  IMAD R3, R15, UR10, RZ ;  /* 0x0000000a0f037c24 */ /* 0x001fc6000f8e02ff */
[----:B------:R-:W2:Y:S04]  /*15190*/  LDL.LU R23, [R1+0x1f0] ;  /* 0x0001f00001177983 */ /* 0x000ea80000300800 */
[----:B------:R3:W-:Y:S04]  /*151a0*/  STL [R1+0x54], R4 ;  /* 0x0000540401007387 */ /* 0x0007e80000100800 */
[----:B------:R-:W2:Y:S04]  /*151b0*/  LDL.LU R22, [R1+0x1f4] ;  /* 0x0001f40001167983 */ /* 0x000ea80000300800 */
        /* <DEDUP_REMOVED lines=10> */
[----:B---3--:R-:W-:-:S02]  /*15260*/  IMAD R4, R28, UR10, RZ ;  /* 0x0000000a1c047c24 */ /* 0x008fc4000f8e02ff */
[----:B----4-:R-:W-:-:S03]  /*15270*/  IMAD R3, R29, UR10, RZ ;  /* 0x0000000a1d037c24 */ /* 0x010fc6000f8e02ff */
[----:B------:R0:W-:Y:S01]  /*15280*/  STL [R1+0x74], R4 ;  /* 0x0000740401007387 */ /* 0x0001e20000100800 */
[----:B-----5:R-:W-:-:S03]  /*15290*/  IMAD R0, R0, UR10, RZ ;  /* 0x0000000a00007c24 */ /* 0x020fc6000f8e02ff */
[----:B------:R-:W3:Y:S04]  /*152a0*/  LDL.LU R14, [R1+0x21c] ;  /* 0x00021c00010e7983 */ /* 0x000ee80000300800 */
[----:B------:R1:W-:Y:S04]  /*152b0*/  STL [R1+0x8c], R3 ;  /* 0x00008c0301007387 */ /* 0x0003e80000100800 */
[----:B------:R-:W4:Y:S04]  /*152c0*/  LDL.LU R13, [R1+0x224] ;  /* 0x00022400010d7983 */ /* 0x000f280000300800 */
        /* <DEDUP_REMOVED lines=10> */
[----:B-1----:R-:W4:Y:S04]  /*15370*/  LDL.LU R3, [R1+0x2c0] ;  /* 0x0002c00001037983 */ /* 0x002f280000300800 */
[----:B-----5:R-:W5:Y:S04]  /*15380*/  LDL.LU R0, [R1+0x2c4] ;  /* 0x0002c40001007983 */ /* 0x020f680000300800 */
[----:B------:R-:W5:Y:S04]  /*15390*/  LDL.LU R28, [R1+0x2c8] ;  /* 0x0002c800011c7983 */ /* 0x000f680000300800 */
[----:B------:R-:W5:Y:S01]  /*153a0*/  LDL.LU R29, [R1+0x2cc] ;  /* 0x0002cc00011d7983 */ /* 0x000f620000300800 */
[----:B--2---:R-:W-:-:S05]  /*153b0*/  IMAD R2, R2, UR10, RZ ;  /* 0x0000000a02027c24 */ /* 0x004fca000f8e02ff */
[----:B------:R0:W-:Y:S04]  /*153c0*/  STL [R1+0x9c], R2 ;  /* 0x00009c0201007387 */ /* 0x0001e80000100800 */
[----:B0-----:R-:W2:Y:S01]  /*153d0*/  LDL.LU R2, [R1+0x2d4] ;  /* 0x0002d40001027983 */ /* 0x001ea20000300800 */
[----:B------:R-:W-:Y:S02]  /*153e0*/  IMAD R23, R23, UR10, RZ ;  /* 0x0000000a17177c24 */ /* 0x000fe4000f8e02ff */
[----:B------:R-:W-:-:S03]  /*153f0*/  IMAD R22, R22, UR10, RZ ;  /* 0x0000000a16167c24 */ /* 0x000fc6000f8e02ff */
[----:B------:R0:W-:Y:S04]  /*15400*/  STL [R1+0xb4], R23 ;  /* 0x0000b41701007387 */ /* 0x0001e80000100800 */
[----:B------:R1:W-:Y:S01]  /*15410*/  STL [R1+0xbc], R22 ;  /* 0x0000bc1601007387 */ /* 0x0003e20000100800 */
[----:B0-----:R-:W-:Y:S02]  /*15420*/  IMAD R23, R21, UR10, RZ ;  /* 0x0000000a15177c24 */ /* 0x001fe4000f8e02ff */
[----:B-1----:R-:W-:Y:S02]  /*15430*/  IMAD R22, R20, UR10, RZ ;  /* 0x0000000a14167c24 */ /* 0x002fe4000f8e02ff */
[----:B------:R-:W-:Y:S01]  /*15440*/  IMAD R21, R19, UR10, RZ ;  /* 0x0000000a13157c24 */ /* 0x000fe2000f8e02ff */
        /* <DEDUP_REMOVED lines=12> */
[----:B------:R-:W-:Y:S04]  /*15510*/  STL [R1+0x16c], R17 ;  /* 0x00016c1101007387 */ /* 0x000fe80000100800 */
[----:B------:R-:W2:Y:S04]  /*15520*/  LDL.LU R26, [R1+0x2d8] ;  /* 0x0002d800011a7983 */ /* 0x000ea80000300800 */
[----:B------:R-:W-:Y:S04]  /*15530*/  STL [R1+0x170], R16 ;  /* 0x0001701001007387 */ /* 0x000fe80000100800 */
[----:B------:R-:W2:Y:S04]  /*15540*/  LDL.LU R27, [R1+0x2dc] ;  /* 0x0002dc00011b7983 */ /* 0x000ea80000300800 */
[----:B------:R0:W-:Y:S04]  /*15550*/  STL [R1+0x174], R15 ;  /* 0x0001740f01007387 */ /* 0x0001e80000100800 */
[----:B0-----:R-:W2:Y:S01]  /*15560*/  LDL.LU R15, [R1+0x2e0] ;  /* 0x0002e000010f7983 */ /* 0x001ea20000300800 */
[----:B---3--:R-:W-:-:S02]  /*15570*/  IMAD R16, R14, UR10, RZ ;  /* 0x0000000a0e107c24 */ /* 0x008fc4000f8e02ff */
[----:B----4-:R-:W-:-:S03]  /*15580*/  IMAD R14, R13, UR10, RZ ;  /* 0x0000000a0d0e7c24 */ /* 0x010fc6000f8e02ff */
        /* <DEDUP_REMOVED lines=21> */
[----:B-----5:R-:W-:-:S03]  /*156e0*/  IMAD R3, R0, UR10, RZ ;  /* 0x0000000a00037c24 */ /* 0x020fc6000f8e02ff */
[----:B------:R-:W3:Y:S04]  /*156f0*/  LDL.LU R0, [R1+0x2e4] ;  /* 0x0002e40001007983 */ /* 0x000ee80000300800 */
[----:B------:R0:W-:Y:S04]  /*15700*/  STL [R1+0x1e8], R4 ;  /* 0x0001e80401007387 */ /* 0x0001e80000100800 */
[----:B------:R1:W-:Y:S01]  /*15710*/  STL [R1+0x1ec], R3 ;  /* 0x0001ec0301007387 */ /* 0x0003e20000100800 */
[----:B0-----:R-:W-:Y:S02]  /*15720*/  IMAD R4, R28, UR10, RZ ;  /* 0x0000000a1c047c24 */ /* 0x001fe4000f8e02ff */
[----:B-1----:R-:W-:-:S03]  /*15730*/  IMAD R3, R29, UR10, RZ ;  /* 0x0000000a1d037c24 */ /* 0x002fc6000f8e02ff */
[----:B------:R-:W-:Y:S04]  /*15740*/  STL [R1+0x1f0], R4 ;  /* 0x0001f00401007387 */ /* 0x000fe80000100800 */
[----:B------:R-:W4:Y:S04]  /*15750*/  LDL.LU R23, [R1+0x2e8] ;  /* 0x0002e80001177983 */ /* 0x000f280000300800 */
[----:B------:R-:W-:Y:S04]  /*15760*/  STL [R1+0x1f4], R3 ;  /* 0x0001f40301007387 */ /* 0x000fe80000100800 */
[----:B------:R-:W5:Y:S01]  /*15770*/  LDL.LU R22, [R1+0x300] ;  /* 0x0003000001167983 */ /* 0x000f620000300800 */
[----:B--2---:R-:W-:-:S05]  /*15780*/  IMAD R2, R2, UR10, RZ ;  /* 0x0000000a02027c24 */ /* 0x004fca000f8e02ff */
        /* <DEDUP_REMOVED lines=9> */
[----:B0-----:R-:W2:Y:S01]  /*15820*/  LDL.LU R2, [R1+0x318] ;  /* 0x0003180001027983 */ /* 0x001ea20000300800 */
[----:B------:R-:W-:-:S05]  /*15830*/  IMAD R5, R26, UR10, RZ ;  /* 0x0000000a1a057c24 */ /* 0x000fca000f8e02ff */
[----:B------:R0:W-:Y:S01]  /*15840*/  STL [R1+0x1fc], R5 ;  /* 0x0001fc0501007387 */ /* 0x0001e20000100800 */
[----:B------:R-:W-:-:S03]  /*15850*/  IMAD R4, R27, UR10, RZ ;  /* 0x0000000a1b047c24 */ /* 0x000fc6000f8e02ff */
[----:B------:R-:W2:Y:S04]  /*15860*/  LDL.LU R14, [R1+0x360] ;  /* 0x00036000010e7983 */ /* 0x000ea80000300800 */
[----:B------:R1:W-:Y:S04]  /*15870*/  STL [R1+0x200], R4 ;  /* 0x0002000401007387 */ /* 0x0003e80000100800 */
[----:B------:R-:W2:Y:S01]  /*15880*/  LDL.LU R13, [R1+0x388] ;  /* 0x00038800010d7983 */ /* 0x000ea20000300800 */
[----:B------:R-:W-:-:S05]  /*15890*/  IMAD R3, R15, UR10, RZ ;  /* 0x0000000a0f037c24 */ /* 0x000fca000f8e02ff */
        /* <DEDUP_REMOVED lines=9> */
[----:B-1----:R-:W2:Y:S04]  /*15930*/  LDL.LU R4, [R1+0x3f4] ;  /* 0x0003f40001047983 */ /* 0x002ea80000300800 */
[----:B------:R-:W2:Y:S04]  /*15940*/  LDL.LU R3, [R1+0x3f0] ;  /* 0x0003f00001037983 */ /* 0x000ea80000300800 */
[----:B------:R-:W2:Y:S04]  /*15950*/  LDL.LU R15, [R1+0x3e8] ;  /* 0x0003e800010f7983 */ /* 0x000ea80000300800 */
[----:B------:R-:W2:Y:S04]  /*15960*/  LDL.LU R26, [R1+0x404] ;  /* 0x00040400011a7983 */ /* 0x000ea80000300800 */
[----:B------:R-:W2:Y:S01]  /*15970*/  LDL.LU R27, [R1+0x400] ;  /* 0x00040000011b7983 */ /* 0x000ea20000300800 */
[----:B---3--:R-:W-:-:S05]  /*15980*/  IMAD R0, R0, UR10, RZ ;  /* 0x0000000a00007c24 */ /* 0x008fca000f8e02ff */
[----:B------:R0:W-:Y:S04]  /*15990*/  STL [R1+0x208], R0 ;  /* 0x0002080001007387 */ /* 0x0001e80000100800 */
[----:B0-----:R-:W3:Y:S01]  /*159a0*/  LDL.LU R0, [R1+0x3fc] ;  /* 0x0003fc0001007983 */ /* 0x001ee20000300800 */
[----:B----4-:R-:W-:Y:S02]  /*159b0*/  IMAD R23, R23, UR10, RZ ;  /* 0x0000000a17177c24 */ /* 0x010fe4000f8e02ff */
[----:B-----5:R-:W-:-:S03]  /*159c0*/  IMAD R22, R22, UR10, RZ ;  /* 0x0000000a16167c24 */ /* 0x020fc6000f8e02ff */
[----:B------:R2:W-:Y:S04]  /*159d0*/  STL [R1+0x20c], R23 ;  /* 0x00020c1701007387 */ /* 0x0005e80000100800 */
[----:B------:R0:W-:Y:S01]  /*159e0*/  STL [R1+0x210], R22 ;  /* 0x0002101601007387 */ /* 0x0001e20000100800 */
[----:B--2---:R-:W-:Y:S02]  /*159f0*/  IMAD R23, R21, UR10, RZ ;  /* 0x0000000a15177c24 */ /* 0x004fe4000f8e02ff */
[----:B0-----:R-:W-:-:S03]  /*15a00*/  IMAD R22, R20, UR10, RZ ;  /* 0x0000000a14167c24 */ /* 0x001fc6000f8e02ff */
        /* <DEDUP_REMOVED lines=14> */
[----:B------:R-:W2:Y:S04]  /*15af0*/  LDL.LU R28, [R1+0x3e4] ;  /* 0x0003e400011c7983 */ /* 0x000ea80000300800 */
[----:B------:R-:W-:Y:S04]  /*15b00*/  STL [R1+0x234], R16 ;  /* 0x0002341001007387 */ /* 0x000fe80000100800 */
[----:B------:R-:W4:Y:S04]  /*15b10*/  LDL.LU R29, [R1+0x3e0] ;  /* 0x0003e000011d7983 */ /* 0x000f280000300800 */
[----:B------:R0:W-:Y:S04]  /*15b20*/  STL [R1+0x238], R2 ;  /* 0x0002380201007387 */ /* 0x0001e80000100800 */
[----:B0-----:R-:W5:Y:S01]  /*15b30*/  LDL.LU R2, [R1+0x3dc] ;  /* 0x0003dc0001027983 */ /* 0x001f620000300800 */
[----:B------:R-:W-:-:S02]  /*15b40*/  IMAD R16, R14, UR10, RZ ;  /* 0x0000000a0e107c24 */ /* 0x000fc4000f8e02ff */
[----:B------:R-:W-:-:S03]  /*15b50*/  IMAD R14, R13, UR10, RZ ;  /* 0x0000000a0d0e7c24 */ /* 0x000fc6000f8e02ff */
[----:B------:R-:W-:Y:S04]  /*15b60*/  STL [R1+0x260], R16 ;  /* 0x0002601001007387 */ /* 0x000fe80000100800 */
[----:B------:R-:W-:Y:S01]  /*15b70*/  STL [R1+0x264], R14 ;  /* 0x0002640e01007387 */ /* 0x000fe20000100800 */
[----:B------:R-:W-:Y:S02]  /*15b80*/  IMAD R13, R12, UR10, RZ ;  /* 0x0000000a0c0d7c24 */ /* 0x000fe4000f8e02ff */
        /* <DEDUP_REMOVED lines=19> */
[----:B------:R-:W5:Y:S04]  /*15cc0*/  LDL.LU R15, [R1+0x3d8] ;  /* 0x0003d800010f7983 */ /* 0x000f680000300800 */
[----:B------:R0:W-:Y:S04]  /*15cd0*/  STL [R1+0x2e0], R4 ;  /* 0x0002e00401007387 */ /* 0x0001e80000100800 */
[----:B------:R1:W-:Y:S01]  /*15ce0*/  STL [R1+0x2e4], R3 ;  /* 0x0002e40301007387 */ /* 0x0003e20000100800 */
[----:B0-----:R-:W-:Y:S02]  /*15cf0*/  IMAD R4, R26, UR10, RZ ;  /* 0x0000000a1a047c24 */ /* 0x001fe4000f8e02ff */
[----:B-1----:R-:W-:-:S03]  /*15d00*/  IMAD R3, R27, UR10, RZ ;  /* 0x0000000a1b037c24 */ /* 0x002fc6000f8e02ff */
[----:B------:R-:W-:Y:S04]  /*15d10*/  STL [R1+0x2e8], R4 ;  /* 0x0002e80401007387 */ /* 0x000fe80000100800 */
[----:B------:R-:W5:Y:S04]  /*15d20*/  LDL.LU R23, [R1+0x3d4] ;  /* 0x0003d40001177983 */ /* 0x000f680000300800 */
[----:B------:R-:W-:Y:S04]  /*15d30*/  STL [R1+0x2fc], R3 ;  /* 0x0002fc0301007387 */ /* 0x000fe80000100800 */
[----:B------:R-:W5:Y:S01]  /*15d40*/  LDL.LU R22, [R1+0x3d0] ;  /* 0x0003d00001167983 */ /* 0x000f620000300800 */
[----:B---3--:R-:W-:-:S05]  /*15d50*/  IMAD R0, R0, UR10, RZ ;  /* 0x0000000a00007c24 */ /* 0x008fca000f8e02ff */
        /* <DEDUP_REMOVED lines=9> */
[----:B0-----:R-:W3:Y:S01]  /*15df0*/  LDL.LU R0, [R1+0x398] ;  /* 0x0003980001007983 */ /* 0x001ee20000300800 */
[----:B--2---:R-:W-:-:S05]  /*15e00*/  IMAD R4, R28, UR10, RZ ;  /* 0x0000000a1c047c24 */ /* 0x004fca000f8e02ff */
[----:B------:R0:W-:Y:S01]  /*15e10*/  STL [R1+0x318], R4 ;  /* 0x0003180401007387 */ /* 0x0001e20000100800 */
[----:B----4-:R-:W-:-:S03]  /*15e20*/  IMAD R3, R29, UR10, RZ ;  /* 0x0000000a1d037c24 */ /* 0x010fc6000f8e02ff */
[----:B------:R-:W2:Y:S04]  /*15e30*/  LDL.LU R14, [R1+0x394] ;  /* 0x00039400010e7983 */ /* 0x000ea80000300800 */
[----:B------:R1:W-:Y:S04]  /*15e40*/  STL [R1+0x31c], R3 ;  /* 0x00031c0301007387 */ /* 0x0003e80000100800 */
[----:B------:R-:W4:Y:S01]  /*15e50*/  LDL.LU R13, [R1+0x390] ;  /* 0x00039000010d7983 */ /* 0x000f220000300800 */
[----:B-----5:R-:W-:-:S05]  /*15e60*/  IMAD R2, R2, UR10, RZ ;  /* 0x0000000a02027c24 */ /* 0x020fca000f8e02ff */
        /* <DEDUP_REMOVED lines=14> */
[----:B------:R-:W-:-:S05]  /*15f50*/  IMAD R15, R15, UR10, RZ ;  /* 0x0000000a0f0f7c24 */ /* 0x000fca000f8e02ff */
[----:B------:R0:W-:Y:S04]  /*15f60*/  STL [R1+0x324], R15 ;  /* 0x0003240f01007387 */ /* 0x0001e80000100800 */
[----:B0-----:R-:W5:Y:S01]  /*15f70*/  LDL.LU R15, [R1+0x34c] ;  /* 0x00034c00010f7983 */ /* 0x001f620000300800 */
[----:B------:R-:W-:Y:S02]  /*15f80*/  IMAD R23, R23, UR10, RZ ;  /* 0x0000000a17177c24 */ /* 0x000fe4000f8e02ff */
[----:B------:R-:W-:-:S03]  /*15f90*/  IMAD R22, R22, UR10, RZ ;  /* 0x0000000a16167c24 */ /* 0x000fc6000f8e02ff */
[----:B------:R3:W-:Y:S04]  /*15fa0*/  STL [R1+0x328], R23 ;  /* 0x0003281701007387 */ /* 0x0007e80000100800 */
[----:B------:R0:W-:Y:S01]  /*15fb0*/  STL [R1+0x32c], R22 ;  /* 0x00032c1601007387 */ /* 0x0001e20000100800 */
[----:B---3--:R-:W-:Y:S02]  /*15fc0*/  IMAD R23, R21, UR10, RZ ;  /* 0x0000000a15177c24 */ /* 0x008fe4000f8e02ff */
        /* <DEDUP_REMOVED lines=15> */
[----:B------:R-:W3:Y:S04]  /*160c0*/  LDL.LU R26, [R1+0x348] ;  /* 0x00034800011a7983 */ /* 0x000ee80000300800 */
[----:B------:R-:W-:Y:S04]  /*160d0*/  STL [R1+0x39c], R16 ;  /* 0x00039c1001007387 */ /* 0x000fe80000100800 */
[----:B------:R-:W3:Y:S04]  /*160e0*/  LDL.LU R27, [R1+0x344] ;  /* 0x00034400011b7983 */ /* 0x000ee80000300800 */
[----:B------:R0:W-:Y:S04]  /*160f0*/  STL [R1+0x398], R0 ;  /* 0x0003980001007387 */ /* 0x0001e80000100800 */
[----:B0-----:R-:W3:Y:S01]  /*16100*/  LDL.LU R0, [R1+0x340] ;  /* 0x0003400001007983 */ /* 0x001ee20000300800 */
[----:B--2---:R-:W-:-:S02]  /*16110*/  IMAD R16, R14, UR10, RZ ;  /* 0x0000000a0e107c24 */ /* 0x004fc4000f8e02ff */
[----:B----4-:R-:W-:-:S03]  /*16120*/  IMAD R14, R13, UR10, RZ ;  /* 0x0000000a0d0e7c24 */ /* 0x010fc6000f8e02ff */
        /* <DEDUP_REMOVED lines=21> */
[----:B-----5:R-:W-:-:S03]  /*16280*/  IMAD R3, R2, UR10, RZ ;  /* 0x0000000a02037c24 */ /* 0x020fc6000f8e02ff */
[----:B------:R-:W2:Y:S04]  /*16290*/  LDL.LU R2, [R1+0x33c] ;  /* 0x00033c0001027983 */ /* 0x000ea80000300800 */
[----:B------:R1:W-:Y:S01]  /*162a0*/  STL [R1+0x35c], R4 ;  /* 0x00035c0401007387 */ /* 0x0003e20000100800 */
[----:B0-----:R-:W-:-:S03]  /*162b0*/  IMAD R5, R28, UR10, RZ ;  /* 0x0000000a1c057c24 */ /* 0x001fc6000f8e02ff */
[----:B------:R0:W-:Y:S01]  /*162c0*/  STL [R1+0x358], R3 ;  /* 0x0003580301007387 */ /* 0x0001e20000100800 */
[----:B-1----:R-:W-:-:S03]  /*162d0*/  IMAD R4, R29, UR10, RZ ;  /* 0x0000000a1d047c24 */ /* 0x002fc6000f8e02ff */
[----:B------:R-:W-:Y:S04]  /*162e0*/  STL [R1+0x354], R5 ;  /* 0x0003540501007387 */ /* 0x000fe80000100800 */
[----:B------:R-:W4:Y:S04]  /*162f0*/  LDL.LU R23, [R1+0x338] ;  /* 0x0003380001177983 */ /* 0x000f280000300800 */
[----:B------:R3:W-:Y:S04]  /*16300*/  STL [R1+0x350], R4 ;  /* 0x0003500401007387 */ /* 0x0007e80000100800 */
[----:B------:R-:W5:Y:S01]  /*16310*/  LDL.LU R22, [R1+0x314] ;  /* 0x0003140001167983 */ /* 0x000f620000300800 */
[----:B0-----:R-:W-:-:S05]  /*16320*/  IMAD R3, R15, UR10, RZ ;  /* 0x0000000a0f037c24 */ /* 0x001fca000f8e02ff */
        /* <DEDUP_REMOVED lines=9> */
[----:B------:R-:W5:Y:S01]  /*163c0*/  LDL.LU R15, [R1+0x2d0] ;  /* 0x0002d000010f7983 */ /* 0x000f620000300800 */
[----:B---3--:R-:W-:-:S05]  /*163d0*/  IMAD R4, R26, UR10, RZ ;  /* 0x0000000a1a047c24 */ /* 0x008fca000f8e02ff */
[----:B------:R1:W-:Y:S01]  /*163e0*/  STL [R1+0x348], R4 ;  /* 0x0003480401007387 */ /* 0x0003e20000100800 */
[----:B0-----:R-:W-:-:S03]  /*163f0*/  IMAD R3, R27, UR10, RZ ;  /* 0x0000000a1b037c24 */ /* 0x001fc6000f8e02ff */
[----:B------:R-:W3:Y:S04]  /*16400*/  LDL.LU R14, [R1+0x2bc] ;  /* 0x0002bc00010e7983 */ /* 0x000ee80000300800 */
[----:B------:R0:W-:Y:S04]  /*16410*/  STL [R1+0x344], R3 ;  /* 0x0003440301007387 */ /* 0x0001e80000100800 */
[----:B------:R-:W3:Y:S01]  /*16420*/  LDL.LU R13, [R1+0x2b8] ;  /* 0x0002b800010d7983 */ /* 0x000ee20000300800 */
[----:B------:R-:W-:-:S05]  /*16430*/  IMAD R0, R0, UR10, RZ ;  /* 0x0000000a00007c24 */ /* 0x000fca000f8e02ff */
        /* <DEDUP_REMOVED lines=9> */
[----:B-1----:R-:W3:Y:S04]  /*164d0*/  LDL.LU R4, [R1+0x294] ;  /* 0x0002940001047983 */ /* 0x002ee80000300800 */
[----:B0-----:R-:W3:Y:S04]  /*164e0*/  LDL.LU R3, [R1+0x290] ;  /* 0x0002900001037983 */ /* 0x001ee80000300800 */
[----:B------:R-:W3:Y:S04]  /*164f0*/  LDL.LU R0, [R1+0x28c] ;  /* 0x00028c0001007983 */ /* 0x000ee80000300800 */
[----:B------:R-:W3:Y:S04]  /*16500*/  LDL.LU R26, [R1+0x288] ;  /* 0x00028800011a7983 */ /* 0x000ee80000300800 */
[----:B------:R-:W3:Y:S01]  /*16510*/  LDL.LU R27, [R1+0x284] ;  /* 0x00028400011b7983 */ /* 0x000ee20000300800 */
[----:B--2---:R-:W-:-:S05]  /*16520*/  IMAD R2, R2, UR10, RZ ;  /* 0x0000000a02027c24 */ /* 0x004fca000f8e02ff */
[----:B------:R0:W-:Y:S04]  /*16530*/  STL [R1+0x33c], R2 ;  /* 0x00033c0201007387 */ /* 0x0001e80000100800 */
[----:B0-----:R-:W2:Y:S01]  /*16540*/  LDL.LU R2, [R1+0x280] ;  /* 0x0002800001027983 */ /* 0x001ea20000300800 */
[----:B----4-:R-:W-:Y:S02]  /*16550*/  IMAD R23, R23, UR10, RZ ;  /* 0x0000000a17177c24 */ /* 0x010fe4000f8e02ff */
[----:B-----5:R-:W-:-:S03]  /*16560*/  IMAD R22, R22, UR10, RZ ;  /* 0x0000000a16167c24 */ /* 0x020fc6000f8e02ff */
[----:B------:R0:W-:Y:S04]  /*16570*/  STL [R1+0x338], R23 ;  /* 0x0003381701007387 */ /* 0x0001e80000100800 */
[----:B------:R1:W-:Y:S01]  /*16580*/  STL [R1+0x314], R22 ;  /* 0x0003141601007387 */ /* 0x0003e20000100800 */
[----:B0-----:R-:W-:Y:S02]  /*16590*/  IMAD R23, R21, UR10, RZ ;  /* 0x0000000a15177c24 */ /* 0x001fe4000f8e02ff */
[----:B-1----:R-:W-:-:S03]  /*165a0*/  IMAD R22, R20, UR10, RZ ;  /* 0x0000000a14167c24 */ /* 0x002fc6000f8e02ff */
        /* <DEDUP_REMOVED lines=14> */
[----:B------:R-:W4:Y:S04]  /*16690*/  LDL.LU R28, [R1+0x27c] ;  /* 0x00027c00011c7983 */ /* 0x000f280000300800 */
[----:B------:R-:W-:Y:S04]  /*166a0*/  STL [R1+0x2ec], R16 ;  /* 0x0002ec1001007387 */ /* 0x000fe80000100800 */
[----:B------:R-:W5:Y:S04]  /*166b0*/  LDL.LU R29, [R1+0x278] ;  /* 0x00027800011d7983 */ /* 0x000f680000300800 */
[----:B------:R0:W-:Y:S04]  /*166c0*/  STL [R1+0x2d0], R15 ;  /* 0x0002d00f01007387 */ /* 0x0001e80000100800 */
[----:B0-----:R-:W5:Y:S01]  /*166d0*/  LDL.LU R15, [R1+0x274] ;  /* 0x00027400010f7983 */ /* 0x001f620000300800 */
[----:B---3--:R-:W-:-:S02]  /*166e0*/  IMAD R16, R14, UR10, RZ ;  /* 0x0000000a0e107c24 */ /* 0x008fc4000f8e02ff */
        /* <DEDUP_REMOVED lines=24> */
[----:B------:R0:W-:Y:S04]  /*16870*/  STL [R1+0x290], R4 ;  /* 0x0002900401007387 */ /* 0x0001e80000100800 */
[----:B------:R1:W-:Y:S01]  /*16880*/  STL [R1+0x28c], R3 ;  /* 0x00028c0301007387 */ /* 0x0003e20000100800 */
[----:B0-----:R-:W-:Y:S02]  /*16890*/  IMAD R4, R26, UR10, RZ ;  /* 0x0000000a1a047c24 */ /* 0x001fe4000f8e02ff */
[----:B-1----:R-:W-:-:S03]  /*168a0*/  IMAD R3, R27, UR10, RZ ;  /* 0x0000000a1b037c24 */ /* 0x002fc6000f8e02ff */
[----:B------:R-:W-:Y:S04]  /*168b0*/  STL [R1+0x288], R4 ;  /* 0x0002880401007387 */ /* 0x000fe80000100800 */
[----:B------:R-:W3:Y:S04]  /*168c0*/  LDL.LU R23, [R1+0x25c] ;  /* 0x00025c0001177983 */ /* 0x000ee80000300800 */
[----:B------:R0:W-:Y:S04]  /*168d0*/  STL [R1+0x284], R3 ;  /* 0x0002840301007387 */ /* 0x0001e80000100800 */
[----:B------:R-:W3:Y:S01]  /*168e0*/  LDL.LU R22, [R1+0x258] ;  /* 0x0002580001167983 */ /* 0x000ee20000300800 */
        /* <DEDUP_REMOVED lines=10> */
[----:B-1----:R-:W2:Y:S01]  /*16990*/  LDL.LU R2, [R1+0x1e0] ;  /* 0x0001e00001027983 */ /* 0x002ea20000300800 */
[----:B----4-:R-:W-:-:S05]  /*169a0*/  IMAD R6, R28, UR10, RZ ;  /* 0x0000000a1c067c24 */ /* 0x010fca000f8e02ff */
[----:B------:R0:W-:Y:S01]  /*169b0*/  STL [R1+0x27c], R6 ;  /* 0x00027c0601007387 */ /* 0x0001e20000100800 */
[----:B-----5:R-:W-:-:S03]  /*169c0*/  IMAD R5, R29, UR10, RZ ;  /* 0x0000000a1d057c24 */ /* 0x020fc6000f8e02ff */
[----:B------:R-:W4:Y:S04]  /*169d0*/  LDL.LU R14, [R1+0x1cc] ;  /* 0x0001cc00010e7983 */ /* 0x000f280000300800 */
[----:B------:R1:W-:Y:S04]  /*169e0*/  STL [R1+0x278], R5 ;  /* 0x0002780501007387 */ /* 0x0003e80000100800 */
[----:B------:R-:W5:Y:S01]  /*169f0*/  LDL.LU R13, [R1+0x1c8] ;  /* 0x0001c800010d7983 */ /* 0x000f620000300800 */
[----:B------:R-:W-:-:S05]  /*16a00*/  IMAD R4, R15, UR10, RZ ;  /* 0x0000000a0f047c24 */ /* 0x000fca000f8e02ff */
[----:B------:R0:W-:Y:S04]  /*16a10*/  STL [R1+0x274], R4 ;  /* 0x0002740401007387 */ /* 0x0001e80000100800 */
[----:B------:R-:W5:Y:S04]  /*16a20*/  LDL.LU R12, [R1+0x1c4] ;  /* 0x0001c400010c7983 */ /* 0x000f680000300800 */
[----:B------:R-:W5:Y:S04]  /*16a30*/  LDL.LU R11, [R1+0x1c0] ;  /* 0x0001c000010b7983 */ /* 0x000f680000300800 */
[----:B------:R-:W5:Y:S04]  /*16a40*/  LDL.LU R10, [R1+0x1bc] ;  /* 0x0001bc00010a7983 */ /* 0x000f680000300800 */
[----:B------:R-:W5:Y:S04]  /*16a50*/  LDL.LU R9, [R1+0x1b8] ;  /* 0x0001b80001097983 */ /* 0x000f680000300800 */
[----:B------:R-:W5:Y:S04]  /*16a60*/  LDL.LU R8, [R1+0x1b4] ;  /* 0x0001b40001087983 */ /* 0x000f680000300800 */
[----:B------:R-:W5:Y:S04]  /*16a70*/  LDL.LU R7, [R1+0x1b0] ;  /* 0x0001b00001077983 */ /* 0x000f680000300800 */
[----:B0-----:R-:W5:Y:S04]  /*16a80*/  LDL.LU R6, [R1+0x1ac] ;  /* 0x0001ac0001067983 */ /* 0x001f680000300800 */
[----:B-1----:R-:W5:Y:S04]  /*16a90*/  LDL.LU R5, [R1+0x1a8] ;  /* 0x0001a80001057983 */ /* 0x002f680000300800 */
[----:B------:R-:W5:Y:S04]  /*16aa0*/  LDL.LU R4, [R1+0x1a4] ;  /* 0x0001a40001047983 */ /* 0x000f680000300800 */
[----:B------:R-:W5:Y:S04]  /*16ab0*/  LDL.LU R27, [R1+0x1a0] ;  /* 0x0001a000011b7983 */ /* 0x000f680000300800 */
[----:B------:R-:W5:Y:S04]  /*16ac0*/  LDL.LU R28, [R1+0x198] ;  /* 0x00019800011c7983 */ /* 0x000f680000300800 */
[----:B------:R-:W5:Y:S04]  /*16ad0*/  LDL.LU R29, [R1+0x190] ;  /* 0x00019000011d7983 */ /* 0x000f680000300800 */
[----:B------:R-:W5:Y:S01]  /*16ae0*/  LDL.LU R15, [R1+0x18c] ;  /* 0x00018c00010f7983 */ /* 0x000f620000300800 */
[----:B---3--:R-:W-:-:S05]  /*16af0*/  IMAD R0, R0, UR10, RZ ;  /* 0x0000000a00007c24 */ /* 0x008fca000f8e02ff */
[----:B------:R0:W-:Y:S04]  /*16b00*/  STL [R1+0x270], R0 ;  /* 0x0002700001007387 */ /* 0x0001e80000100800 */
[----:B0-----:R-:W3:Y:S01]  /*16b10*/  LDL.LU R0, [R1+0x188] ;  /* 0x0001880001007983 */ /* 0x001ee20000300800 */
[----:B------:R-:W-:-:S05]  /*16b20*/  IMAD R23, R23, UR10, RZ ;  /* 0x0000000a17177c24 */ /* 0x000fca000f8e02ff */
[----:B------:R0:W-:Y:S02]  /*16b30*/  STL [R1+0x25c], R23 ;  /* 0x00025c1701007387 */ /* 0x0001e40000100800 */
[----:B0-----:R-:W-:-:S05]  /*16b40*/  IMAD R23, R22, UR10, RZ ;  /* 0x0000000a16177c24 */ /* 0x001fca000f8e02ff */
[----:B------:R-:W-:Y:S01]  /*16b50*/  STL [R1+0x258], R23 ;  /* 0x0002581701007387 */ /* 0x000fe20000100800 */
[----:B--2---:R-:W-:Y:S02]  /*16b60*/  IMAD R22, R21, UR10, RZ ;  /* 0x0000000a15167c24 */ /* 0x004fe4000f8e02ff */
        /* <DEDUP_REMOVED lines=15> */
[----:B0-----:R-:W2:Y:S04]  /*16c60*/  LDL.LU R3, [R1+0x164] ;  /* 0x0001640001037983 */ /* 0x001ea80000300800 */
[----:B------:R-:W-:Y:S04]  /*16c70*/  STL [R1+0x220], R16 ;  /* 0x0002201001007387 */ /* 0x000fe80000100800 */
[----:B------:R-:W2:Y:S04]  /*16c80*/  LDL.LU R26, [R1+0x15c] ;  /* 0x00015c00011a7983 */ /* 0x000ea80000300800 */
[----:B------:R0:W-:Y:S01]  /*16c90*/  STL [R1+0x1e0], R2 ;  /* 0x0001e00201007387 */ /* 0x0001e20000100800 */
[----:B----4-:R-:W-:-:S03]  /*16ca0*/  IMAD R17, R14, UR10, RZ ;  /* 0x0000000a0e117c24 */ /* 0x010fc6000f8e02ff */
[----:B0-----:R-:W4:Y:S01]  /*16cb0*/  LDL.LU R2, [R1+0x158] ;  /* 0x0001580001027983 */ /* 0x001f220000300800 */
[----:B-----5:R-:W-:-:S03]  /*16cc0*/  IMAD R16, R13, UR10, RZ ;  /* 0x0000000a0d107c24 */ /* 0x020fc6000f8e02ff */
        /* <DEDUP_REMOVED lines=22> */
[----:B------:R-:W5:Y:S01]  /*16e30*/  LDL.LU R27, [R1+0x154] ;  /* 0x00015400011b7983 */ /* 0x000f620000300800 */
[----:B0-----:R-:W-:-:S03]  /*16e40*/  IMAD R6, R29, UR10, RZ ;  /* 0x0000000a1d067c24 */ /* 0x001fc6000f8e02ff */
[----:B------:R-:W-:Y:S04]  /*16e50*/  STL [R1+0x1a0], R5 ;  /* 0x0001a00501007387 */ /* 0x000fe80000100800 */
[----:B------:R3:W-:Y:S04]  /*16e60*/  STL [R1+0x198], R4 ;  /* 0x0001980401007387 */ /* 0x0007e80000100800 */
[----:B------:R-:W-:Y:S01]  /*16e70*/  STL [R1+0x190], R6 ;  /* 0x0001900601007387 */ /* 0x000fe20000100800 */
[----:B---3--:R-:W-:-:S03]  /*16e80*/  IMAD R4, R0, UR10, RZ ;  /* 0x0000000a00047c24 */ /* 0x008fc6000f8e02ff */
[----:B------:R-:W3:Y:S01]  /*16e90*/  LDL.LU R0, [R1+0x150] ;  /* 0x0001500001007983 */ /* 0x000ee20000300800 */
[----:B------:R-:W-:-:S05]  /*16ea0*/  IMAD R5, R15, UR10, RZ ;  /* 0x0000000a0f057c24 */ /* 0x000fca000f8e02ff */
[----:B------:R-:W-:Y:S04]  /*16eb0*/  STL [R1+0x18c], R5 ;  /* 0x00018c0501007387 */ /* 0x000fe80000100800 */
[----:B------:R-:W3:Y:S04]  /*16ec0*/  LDL.LU R23, [R1+0x14c] ;  /* 0x00014c0001177983 */ /* 0x000ee80000300800 */
        /* <DEDUP_REMOVED lines=9> */
[----:B------:R-:W3:Y:S01]  /*16f60*/  LDL.LU R15, [R1+0x128] ;  /* 0x00012800010f7983 */ /* 0x000ee20000300800 */
[----:B--2---:R-:W-:-:S05]  /*16f70*/  IMAD R4, R3, UR10, RZ ;  /* 0x0000000a03047c24 */ /* 0x004fca000f8e02ff */
[----:B------:R0:W-:Y:S01]  /*16f80*/  STL [R1+0x164], R4 ;  /* 0x0001640401007387 */ /* 0x0001e20000100800 */
[----:B------:R-:W-:-:S03]  /*16f90*/  IMAD R3, R26, UR10, RZ ;  /* 0x0000000a1a037c24 */ /* 0x000fc6000f8e02ff */
[----:B------:R-:W2:Y:S04]  /*16fa0*/  LDL.LU R16, [R1+0x124] ;  /* 0x0001240001107983 */ /* 0x000ea80000300800 */
[----:B------:R-:W-:Y:S04]  /*16fb0*/  STL [R1+0x15c], R3 ;  /* 0x00015c0301007387 */ /* 0x000fe80000100800 */
[----:B------:R-:W2:Y:S01]  /*16fc0*/  LDL.LU R14, [R1+0x120] ;  /* 0x00012000010e7983 */ /* 0x000ea20000300800 */
[----:B----4-:R-:W-:-:S05]  /*16fd0*/  IMAD R2, R2, UR10, RZ ;  /* 0x0000000a02027c24 */ /* 0x010fca000f8e02ff */
        /* <DEDUP_REMOVED lines=12> */
[----:B------:R-:W4:Y:S04]  /*170a0*/  LDL.LU R3, [R1+0xe4] ;  /* 0x0000e40001037983 */ /* 0x000f280000300800 */
[----:B------:R-:W4:Y:S01]  /*170b0*/  LDL.LU R26, [R1+0xe0] ;  /* 0x0000e000011a7983 */ /* 0x000f220000300800 */
[----:B-----5:R-:W-:-:S05]  /*170c0*/  IMAD R27, R27, UR10, RZ ;  /* 0x0000000a1b1b7c24 */ /* 0x020fca000f8e02ff */
[----:B------:R0:W-:Y:S04]  /*170d0*/  STL [R1+0x154], R27 ;  /* 0x0001541b01007387 */ /* 0x0001e80000100800 */
[----:B0-----:R-:W5:Y:S01]  /*170e0*/  LDL.LU R27, [R1+0xdc] ;  /* 0x0000dc00011b7983 */ /* 0x001f620000300800 */
[----:B---3--:R-:W-:-:S05]  /*170f0*/  IMAD R0, R0, UR10, RZ ;  /* 0x0000000a00007c24 */ /* 0x008fca000f8e02ff */
[----:B------:R0:W-:Y:S04]  /*17100*/  STL [R1+0x150], R0 ;  /* 0x0001500001007387 */ /* 0x0001e80000100800 */
[----:B0-----:R-:W3:Y:S01]  /*17110*/  LDL.LU R0, [R1+0x2030] ;  /* 0x0020300001007983 */ /* 0x001ee20000300800 */
[----:B------:R-:W-:Y:S02]  /*17120*/  IMAD R23, R23, UR10, RZ ;  /* 0x0000000a17177c24 */ /* 0x000fe4000f8e02ff */
[----:B------:R-:W-:-:S03]  /*17130*/  IMAD R22, R22, UR10, RZ ;  /* 0x0000000a16167c24 */ /* 0x000fc6000f8e02ff */
[----:B------:R0:W-:Y:S04]  /*17140*/  STL [R1+0x14c], R23 ;  /* 0x00014c1701007387 */ /* 0x0001e80000100800 */
[----:B------:R1:W-:Y:S01]  /*17150*/  STL [R1+0x148], R22 ;  /* 0x0001481601007387 */ /* 0x0003e20000100800 */
[----:B0-----:R-:W-:Y:S02]  /*17160*/  IMAD R23, R21, UR10, RZ ;  /* 0x0000000a15177c24 */ /* 0x001fe4000f8e02ff */
[----:B------:R-:W-:Y:S02]  /*17170*/  IMAD R21, R19, UR10, RZ ;  /* 0x0000000a13157c24 */ /* 0x000fe4000f8e02ff */
[----:B-1----:R-:W-:Y:S02]  /*17180*/  IMAD R22, R20, UR10, RZ ;  /* 0x0000000a14167c24 */ /* 0x002fe4000f8e02ff */
[----:B------:R-:W-:Y:S01]  /*17190*/  IMAD R20, R18, UR10, RZ ;  /* 0x0000000a12147c24 */ /* 0x000fe2000f8e02ff */
[----:B------:R-:W-:Y:S01]  /*171a0*/  STL [R1+0x144], R23 ;  /* 0x0001441701007387 */ /* 0x000fe20000100800 */
[----:B------:R-:W-:-:S02]  /*171b0*/  IMAD R19, R17, UR10, RZ ;  /* 0x0000000a11137c24 */ /* 0x000fc4000f8e02ff */
[----:B------:R-:W-:Y:S01]  /*171c0*/  IMAD R18, R28, UR10, RZ ;  /* 0x0000000a1c127c24 */ /* 0x000fe2000f8e02ff */
[----:B------:R-:W-:Y:S01]  /*171d0*/  STL [R1+0x140], R22 ;  /* 0x0001401601007387 */ /* 0x000fe20000100800 */
[----:B------:R-:W-:-:S03]  /*171e0*/  IMAD R17, R29, UR10, RZ ;  /* 0x0000000a1d117c24 */ /* 0x000fc6000f8e02ff */
[----:B------:R-:W-:Y:S04]  /*171f0*/  STL [R1+0x13c], R21 ;  /* 0x00013c1501007387 */ /* 0x000fe80000100800 */
[----:B------:R-:W-:Y:S01]  /*17200*/  STL [R1+0x138], R20 ;  /* 0x0001381401007387 */ /* 0x000fe20000100800 */
[----:B------:R-:W-:-:S03]  /*17210*/  IMAD R15, R15, UR10, RZ ;  /* 0x0000000a0f0f7c24 */ /* 0x000fc6000f8e02ff */
[----:B------:R-:W-:Y:S04]  /*17220*/  STL [R1+0x134], R19 ;  /* 0x0001341301007387 */ /* 0x000fe80000100800 */
[----:B------:R-:W-:Y:S04]  /*17230*/  STL [R1+0x130], R18 ;  /* 0x0001301201007387 */ /* 0x000fe80000100800 */
[----:B------:R-:W3:Y:S04]  /*17240*/  LDL.LU R28, [R1+0xd4] ;  /* 0x0000d400011c7983 */ /* 0x000ee80000300800 */
[----:B------:R-:W-:Y:S04]  /*17250*/  STL [R1+0x12c], R17 ;  /* 0x00012c1101007387 */ /* 0x000fe80000100800 */
[----:B------:R-:W3:Y:S04]  /*17260*/  LDL.LU R29, [R1+0xd0] ;  /* 0x0000d000011d7983 */ /* 0x000ee80000300800 */
[----:B------:R0:W-:Y:S04]  /*17270*/  STL [R1+0x128], R15 ;  /* 0x0001280f01007387 */ /* 0x0001e80000100800 */
[----:B0-----:R-:W3:Y:S01]  /*17280*/  LDL.LU R15, [R1+0xcc] ;  /* 0x0000cc00010f7983 */ /* 0x001ee20000300800 */
[----:B--2---:R-:W-:-:S02]  /*17290*/  IMAD R17, R16, UR10, RZ ;  /* 0x0000000a10117c24 */ /* 0x004fc4000f8e02ff */
[----:B------:R-:W-:-:S03]  /*172a0*/  IMAD R16, R14, UR10, RZ ;  /* 0x0000000a0e107c24 */ /* 0x000fc6000f8e02ff */
[----:B------:R-:W-:Y:S04]  /*172b0*/  STL [R1+0x124], R17 ;  /* 0x0001241101007387 */ /* 0x000fe80000100800 */
[----:B------:R-:W-:Y:S01]  /*172c0*/  STL [R1+0x120], R16 ;  /* 0x0001201001007387 */ /* 0x000fe20000100800 */
[----:B----4-:R-:W-:Y:S02]  /*172d0*/  IMAD R14, R13, UR10, RZ ;  /* 0x0000000a0d0e7c24 */ /* 0x010fe4000f8e02ff */
        /* <DEDUP_REMOVED lines=20> */
[----:B------:R0:W-:Y:S04]  /*17420*/  STL [R1+0xec], R5 ;  /* 0x0000ec0501007387 */ /* 0x0001e80000100800 */
[----:B------:R1:W-:Y:S01]  /*17430*/  STL [R1+0xe8], R4 ;  /* 0x0000e80401007387 */ /* 0x0003e20000100800 */
[----:B0-----:R-:W-:Y:S02]  /*17440*/  IMAD R5, R3, UR10, RZ ;  /* 0x0000000a03057c24 */ /* 0x001fe4000f8e02ff */
[----:B-1----:R-:W-:-:S03]  /*17450*/  IMAD R4, R26, UR10, RZ ;  /* 0x0000000a1a047c24 */ /* 0x002fc6000f8e02ff */
[----:B------:R-:W-:Y:S01]  /*17460*/  STL [R1+0xe4], R5 ;  /* 0x0000e40501007387 */ /* 0x000fe20000100800 */
[----:B-----5:R-:W-:-:S03]  /*17470*/  IMAD R3, R27, UR10, RZ ;  /* 0x0000000a1b037c24 */ /* 0x020fc6000f8e02ff */
[----:B------:R-:W-:Y:S04]  /*17480*/  STL [R1+0xe0], R4 ;  /* 0x0000e00401007387 */ /* 0x000fe80000100800 */
[----:B------:R-:W4:Y:S04]  /*17490*/  LDL.LU R23, [R1+0xc0] ;  /* 0x0000c00001177983 */ /* 0x000f280000300800 */
        /* <DEDUP_REMOVED lines=12> */
[----:B------:R-:W-:-:S05]  /*17560*/  IMAD R5, R28, UR10, RZ ;  /* 0x0000000a1c057c24 */ /* 0x000fca000f8e02ff */
[----:B------:R-:W-:Y:S01]  /*17570*/  STL [R1+0xd4], R5 ;  /* 0x0000d40501007387 */ /* 0x000fe20000100800 */
[----:B------:R-:W-:-:S03]  /*17580*/  IMAD R4, R29, UR10, RZ ;  /* 0x0000000a1d047c24 */ /* 0x000fc6000f8e02ff */
[----:B------:R-:W3:Y:S04]  /*17590*/  LDL.LU R13, [R1+0x78] ;  /* 0x00007800010d7983 */ /* 0x000ee80000300800 */
[----:B------:R-:W-:Y:S04]  /*175a0*/  STL [R1+0xd0], R4 ;  /* 0x0000d00401007387 */ /* 0x000fe80000100800 */
        /* <DEDUP_REMOVED lines=8> */
[----:B0-----:R-:W3:Y:S04]  /*17630*/  LDL.LU R3, [R1+0x48] ;  /* 0x0000480001037983 */ /* 0x001ee80000300800 */
[----:B------:R-:W3:Y:S04]  /*17640*/  LDL.LU R26, [R1+0x40] ;  /* 0x00004000011a7983 */ /* 0x000ee80000300800 */
[----:B------:R-:W3:Y:S04]  /*17650*/  LDL.LU R27, [R1+0x3c] ;  /* 0x00003c00011b7983 */ /* 0x000ee80000300800 */
[----:B------:R-:W3:Y:S04]  /*17660*/  LDL.LU R28, [R1+0x38] ;  /* 0x00003800011c7983 */ /* 0x000ee80000300800 */
[----:B------:R-:W3:Y:S04]  /*17670*/  LDL.LU R29, [R1+0x30] ;  /* 0x00003000011d7983 */ /* 0x000ee80000300800 */
[----:B------:R-:W3:Y:S01]  /*17680*/  LDL.LU R15, [R1+0x28] ;  /* 0x00002800010f7983 */ /* 0x000ee20000300800 */
[----:B--2---:R-:W-:-:S03]  /*17690*/  IMAD R5, R2, UR10, RZ ;  /* 0x0000000a02057c24 */ /* 0x004fc6000f8e02ff */
[----:B------:R-:W2:Y:S04]  /*176a0*/  LDL.LU R2, [R1+0x10] ;  /* 0x0000100001027983 */ /* 0x000ea80000300800 */
[----:B------:R-:W2:Y:S04]  /*176b0*/  LDL.LU R4, [R1+0x18] ;  /* 0x0000180001047983 */ /* 0x000ea80000300800 */
[----:B------:R0:W-:Y:S04]  /*176c0*/  STL [R1+0xc8], R5 ;  /* 0x0000c80501007387 */ /* 0x0001e80000100800 */
[----:B0-----:R-:W2:Y:S04]  /*176d0*/  LDL.LU R5, [R1+0xc] ;  /* 0x00000c0001057983 */ /* 0x001ea80000300800 */
[----:B------:R-:W2:Y:S01]  /*176e0*/  LDL.LU R6, [R1+0x8] ;  /* 0x0000080001067983 */ /* 0x000ea20000300800 */
[----:B----4-:R-:W-:-:S05]  /*176f0*/  IMAD R23, R23, UR10, RZ ;  /* 0x0000000a17177c24 */ /* 0x010fca000f8e02ff */
[----:B------:R0:W-:Y:S01]  /*17700*/  STL [R1+0xc0], R23 ;  /* 0x0000c01701007387 */ /* 0x0001e20000100800 */
[----:B-----5:R-:W-:-:S03]  /*17710*/  IMAD R22, R22, UR10, RZ ;  /* 0x0000000a16167c24 */ /* 0x020fc6000f8e02ff */
[----:B0-----:R-:W4:Y:S04]  /*17720*/  LDL.LU R23, [R1+0x202c] ;  /* 0x00202c0001177983 */ /* 0x001f280000300800 */
[----:B------:R0:W-:Y:S04]  /*17730*/  STL [R1+0xb8], R22 ;  /* 0x0000b81601007387 */ /* 0x0001e80000100800 */
[----:B0-----:R-:W5:Y:S01]  /*17740*/  LDL.LU R22, [R1+0x2028] ;  /* 0x0020280001167983 */ /* 0x001f620000300800 */
[----:B---3--:R-:W-:Y:S02]  /*17750*/  IMAD R21, R21, UR10, RZ ;  /* 0x0000000a15157c24 */ /* 0x008fe4000f8e02ff */
[----:B------:R-:W-:-:S03]  /*17760*/  IMAD R20, R20, UR10, RZ ;  /* 0x0000000a14147c24 */ /* 0x000fc6000f8e02ff */
[----:B------:R0:W-:Y:S01]  /*17770*/  STL [R1+0xb0], R21 ;  /* 0x0000b01501007387 */ /* 0x0001e20000100800 */
[----:B------:R-:W-:Y:S02]  /*17780*/  IMAD R19, R19, UR10, RZ ;  /* 0x0000000a13137c24 */ /* 0x000fe4000f8e02ff */
[----:B------:R-:W-:Y:S01]  /*17790*/  IMAD R18, R18, UR10, RZ ;  /* 0x0000000a12127c24 */ /* 0x000fe2000f8e02ff */
[----:B0-----:R-:W3:Y:S01]  /*177a0*/  LDL.LU R21, [R1+0x2024] ;  /* 0x0020240001157983 */ /* 0x001ee20000300800 */
[----:B------:R-:W-:-:S03]  /*177b0*/  IMAD R17, R17, UR10, RZ ;  /* 0x0000000a11117c24 */ /* 0x000fc6000f8e02ff */
[----:B------:R0:W-:Y:S01]  /*177c0*/  STL [R1+0x98], R20 ;  /* 0x0000981401007387 */ /* 0x0001e20000100800 */
[----:B------:R-:W-:Y:S02]  /*177d0*/  IMAD R16, R16, UR10, RZ ;  /* 0x0000000a10107c24 */ /* 0x000fe4000f8e02ff */
[----:B------:R-:W-:Y:S01]  /*177e0*/  IMAD R14, R14, UR10, RZ ;  /* 0x0000000a0e0e7c24 */ /* 0x000fe2000f8e02ff */
[----:B0-----:R-:W2:Y:S04]  /*177f0*/  LDL.LU R20, [R1+0x2020] ;  /* 0x0020200001147983 */ /* 0x001ea80000300800 */
[----:B------:R0:W-:Y:S01]  /*17800*/  STL [R1+0x90], R19 ;  /* 0x0000901301007387 */ /* 0x0001e20000100800 */
[----:B------:R-:W-:-:S03]  /*17810*/  IMAD R0, R0, UR11, RZ ;  /* 0x0000000b00007c24 */ /* 0x000fc6000f8e02ff */
[----:B0-----:R-:W2:Y:S04]  /*17820*/  LDL.LU R19, [R1+0x201c] ;  /* 0x00201c0001137983 */ /* 0x001ea80000300800 */
[----:B------:R0:W-:Y:S04]  /*17830*/  STL [R1+0x88], R18 ;  /* 0x0000881201007387 */ /* 0x0001e80000100800 */
        /* <DEDUP_REMOVED lines=8> */
[----:B0-----:R-:W2:Y:S01]  /*178c0*/  LDL.LU R0, [R1+0x2008] ;  /* 0x0020080001007983 */ /* 0x001ea20000300800 */
[----:B------:R-:W-:-:S02]  /*178d0*/  IMAD R13, R13, UR10, RZ ;  /* 0x0000000a0d0d7c24 */ /* 0x000fc4000f8e02ff */
[----:B------:R-:W-:Y:S02]  /*178e0*/  IMAD R12, R12, UR10, RZ ;  /* 0x0000000a0c0c7c24 */ /* 0x000fe4000f8e02ff */
[----:B------:R-:W-:Y:S02]  /*178f0*/  IMAD R11, R11, UR10, RZ ;  /* 0x0000000a0b0b7c24 */ /* 0x000fe4000f8e02ff */
[----:B------:R-:W-:Y:S02]  /*17900*/  IMAD R10, R10, UR10, RZ ;  /* 0x0000000a0a0a7c24 */ /* 0x000fe4000f8e02ff */
[----:B------:R-:W-:Y:S02]  /*17910*/  IMAD R9, R9, UR10, RZ ;  /* 0x0000000a09097c24 */ /* 0x000fe4000f8e02ff */
[----:B------:R-:W-:Y:S02]  /*17920*/  IMAD R8, R8, UR10, RZ ;  /* 0x0000000a08087c24 */ /* 0x000fe4000f8e02ff */
[----:B------:R-:W-:-:S02]  /*17930*/  IMAD R7, R7, UR10, RZ ;  /* 0x0000000a07077c24 */ /* 0x000fc4000f8e02ff */
[----:B------:R-:W-:Y:S02]  /*17940*/  IMAD R3, R3, UR10, RZ ;  /* 0x0000000a03037c24 */ /* 0x000fe4000f8e02ff */
[----:B------:R-:W-:Y:S02]  /*17950*/  IMAD R26, R26, UR10, RZ ;  /* 0x0000000a1a1a7c24 */ /* 0x000fe4000f8e02ff */
[----:B------:R-:W-:Y:S02]  /*17960*/  IMAD R27, R27, UR10, RZ ;  /* 0x0000000a1b1b7c24 */ /* 0x000fe4000f8e02ff */
[----:B------:R-:W-:Y:S02]  /*17970*/  IMAD R28, R28, UR10, RZ ;  /* 0x0000000a1c1c7c24 */ /* 0x000fe4000f8e02ff */
[----:B------:R-:W-:Y:S02]  /*17980*/  IMAD R29, R29, UR10, RZ ;  /* 0x0000000a1d1d7c24 */ /* 0x000fe4000f8e02ff */
[----:B------:R-:W-:-:S02]  /*17990*/  IMAD R15, R15, UR10, RZ ;  /* 0x0000000a0f0f7c24 */ /* 0x000fc4000f8e02ff */
[----:B--2---:R-:W-:-:S05]  /*179a0*/  IMAD R0, R0, UR11, RZ ;  /* 0x0000000b00007c24 */ /* 0x004fca000f8e02ff */
        /* <DEDUP_REMOVED lines=27> */
[----:B0-----:R-:W2:Y:S02]  /*17b60*/  LDL.LU R15, [R1+0x1fd4] ;  /* 0x001fd400010f7983 */ /* 0x001ea40000300800 */
[----:B--2---:R-:W-:-:S05]  /*17b70*/  IMAD R15, R15, UR10, RZ ;  /* 0x0000000a0f0f7c24 */ /* 0x004fca000f8e02ff */
[----:B------:R0:W-:Y:S04]  /*17b80*/  STL [R1+0x20], R15 ;  /* 0x0000200f01007387 */ /* 0x0001e80000100800 */
[----:B0-----:R-:W2:Y:S01]  /*17b90*/  LDL.LU R15, [R1+0x1fd0] ;  /* 0x001fd000010f7983 */ /* 0x001ea20000300800 */
[----:B------:R-:W-:-:S05]  /*17ba0*/  IMAD R2, R2, UR10, RZ ;  /* 0x0000000a02027c24 */ /* 0x000fca000f8e02ff */
[----:B------:R2:W-:Y:S02]  /*17bb0*/  STL [R1+0x10], R2 ;  /* 0x0000100201007387 */ /* 0x0005e40000100800 */
[----:B--2---:R-:W-:-:S05]  /*17bc0*/  IADD3 R2, P5, PT, R4, R15, RZ ;  /* 0x0000000f04027210 */ /* 0x004fca0007fbe0ff */
[----:B------:R0:W-:Y:S02]  /*17bd0*/  STL [R1+0x1e30], R2 ;  /* 0x001e300201007387 */ /* 0x0001e40000100800 */
[----:B0-----:R-:W-:-:S05]  /*17be0*/  IADD3 R2, P4, PT, R5, R15, RZ ;  /* 0x0000000f05027210 */ /* 0x001fca0007f9e0ff */
        /* <DEDUP_REMOVED lines=10> */
[----:B------:R0:W-:Y:S04]  /*17c90*/  STL [R1+0x1e48], R2 ;  /* 0x001e480201007387 */ /* 0x0001e80000100800 */
[----:B0-----:R-:W2:Y:S02]  /*17ca0*/  LDL.LU R2, [R1+0x1fcc] ;  /* 0x001fcc0001027983 */ /* 0x001ea40000300800 */
[----:B--2---:R-:W-:-:S05]  /*17cb0*/  LEA.HI.X.SX32 R4, R4, R2, 0x1, P5 ;  /* 0x0000000204047211 */ /* 0x004fca00028f0eff */
[----:B------:R0:W-:Y:S02]  /*17cc0*/  STL [R1+0x1e28], R4 ;  /* 0x001e280401007387 */ /* 0x0001e40000100800 */
[----:B0-----:R-:W-:-:S05]  /*17cd0*/  IADD3 R4, P5, PT, R3, R15, RZ ;  /* 0x0000000f03047210 */ /* 0x001fca0007fbe0ff */
[----:B------:R0:W-:Y:S04]  /*17ce0*/  STL [R1+0x1e2c], R4 ;  /* 0x001e2c0401007387 */ /* 0x0001e80000100800 */
[----:B0-----:R-:W2:Y:S01]  /*17cf0*/  LDL.LU R4, [R1+0x1fc8] ;  /* 0x001fc80001047983 */ /* 0x001ea20000300800 */
[----:B------:R-:W-:-:S05]  /*17d00*/  LEA.HI.X.SX32 R5, R5, R2, 0x1, P4 ;  /* 0x0000000205057211 */ /* 0x000fca00020f0eff */
[----:B------:R2:W-:Y:S02]  /*17d10*/  STL [R1+0x1e20], R5 ;  /* 0x001e200501007387 */ /* 0x0005e40000100800 */
[----:B--2---:R-:W-:-:S05]  /*17d20*/  IADD3 R5, P4, PT, R4, R15, RZ ;  /* 0x0000000f04057210 */ /* 0x004fca0007f9e0ff */
        /* <DEDUP_REMOVED lines=10> */
[----:B------:R0:W-:Y:S02]  /*17dd0*/  STL [R1+0x1e14], R29 ;  /* 0x001e141d01007387 */ /* 0x0001e40000100800 */
[----:B0-----:R-:W-:Y:S02]  /*17de0*/  LEA.HI.X.SX32 R29, R28, R2, 0x1, P1 ;  /* 0x000000021c1d7211 */ /* 0x001fe400008f0eff */
[----:B------:R-:W-:-:S03]  /*17df0*/  IADD3 R28, P1, PT, R7, R15, RZ ;  /* 0x0000000f071c7210 */ /* 0x000fc60007f3e0ff */
[----:B------:R0:W-:Y:S04]  /*17e00*/  STL [R1+0x1e08], R29 ;  /* 0x001e081d01007387 */ /* 0x0001e80000100800 */
[----:B------:R1:W-:Y:S01]  /*17e10*/  STL [R1+0x1e0c], R28 ;  /* 0x001e0c1c01007387 */ /* 0x0003e20000100800 */
[-C--:B0-----:R-:W-:Y:S02]  /*17e20*/  LEA.HI.X.SX32 R29, R27, R2.reuse, 0x1, P0 ;  /* 0x000000021b1d7211 */ /* 0x081fe400000f0eff */
[-C--:B------:R-:W-:Y:S02]  /*17e30*/  IADD3 R27, P0, PT, R8, R15.reuse, RZ ;  /* 0x0000000f081b7210 */ /* 0x080fe40007f1e0ff */
[----:B-1----:R-:W-:Y:S01]  /*17e40*/  LEA.HI.X.SX32 R28, R26, R2, 0x1, P6 ;  /* 0x000000021a1c7211 */ /* 0x002fe200030f0eff */
[----:B------:R-:W-:Y:S01]  /*17e50*/  STL [R1+0x1e00], R29 ;  /* 0x001e001d01007387 */ /* 0x000fe20000100800 */
[----:B------:R-:W-:-:S03]  /*17e60*/  IADD3 R26, P6, PT, R9, R15, RZ ;  /* 0x0000000f091a7210 */ /* 0x000fc60007fde0ff */
[----:B------:R0:W-:Y:S04]  /*17e70*/  STL [R1+0x1e04], R27 ;  /* 0x001e041b01007387 */ /* 0x0001e80000100800 */
[----:B------:R-:W-:Y:S01]  /*17e80*/  STL [R1+0x1df8], R28 ;  /* 0x001df81c01007387 */ /* 0x000fe20000100800 */
[-C--:B0-----:R-:W-:Y:S02]  /*17e90*/  LEA.HI.X.SX32 R27, R3, R2.reuse, 0x1, P5 ;  /* 0x00000002031b7211 */ /* 0x081fe400028f0eff */
[----:B------:R-:W-:Y:S01]  /*17ea0*/  IADD3 R3, P5, PT, R10, R15, RZ ;  /* 0x0000000f0a037210 */ /* 0x000fe20007fbe0ff */
[----:B------:R0:W-:Y:S04]  /*17eb0*/  STL [R1+0x1dfc], R26 ;  /* 0x001dfc1a01007387 */ /* 0x0001e80000100800 */
[----:B------:R-:W-:Y:S04]  /*17ec0*/  STL [R1+0x1df0], R27 ;  /* 0x001df01b01007387 */ /* 0x000fe80000100800 */
[----:B------:R1:W-:Y:S01]  /*17ed0*/  STL [R1+0x1df4], R3 ;  /* 0x001df40301007387 */ /* 0x0003e20000100800 */
[----:B0-----:R-:W-:-:S02]  /*17ee0*/  LEA.HI.X.SX32 R26, R4, R2, 0x1, P4 ;  /* 0x00000002041a7211 */ /* 0x001fc400020f0eff */
[----:B------:R-:W-:-:S03]  /*17ef0*/  IADD3 R4, P4, PT, R11, R15, RZ ;  /* 0x0000000f0b047210 */ /* 0x000fc60007f9e0ff */
[----:B------:R-:W-:Y:S01]  /*17f00*/  STL [R1+0x1de8], R26 ;  /* 0x001de81a01007387 */ /* 0x000fe20000100800 */
[----:B-1----:R-:W-:-:S03]  /*17f10*/  LEA.HI.X.SX32 R3, R5, R2, 0x1, P3 ;  /* 0x0000000205037211 */ /* 0x002fc600018f0eff */
[----:B------:R0:W-:Y:S01]  /*17f20*/  STL [R1+0x1dec], R4 ;  /* 0x001dec0401007387 */ /* 0x0001e20000100800 */
[----:B------:R-:W-:-:S03]  /*17f30*/  IADD3 R5, P3, PT, R12, R15, RZ ;  /* 0x0000000f0c057210 */ /* 0x000fc60007f7e0ff */
[----:B------:R1:W-:Y:S01]  /*17f40*/  STL [R1+0x1de0], R3 ;  /* 0x001de00301007387 */ /* 0x0003e20000100800 */
[----:B0-----:R-:W-:-:S03]  /*17f50*/  LEA.HI.X.SX32 R4, R6, R2, 0x1, P2 ;  /* 0x0000000206047211 */ /* 0x001fc600010f0eff */
[----:B------:R0:W-:Y:S01]  /*17f60*/  STL [R1+0x1de4], R5 ;  /* 0x001de40501007387 */ /* 0x0001e20000100800 */
[----:B-1----:R-:W-:-:S03]  /*17f70*/  IADD3 R3, P2, PT, R13, R15, RZ ;  /* 0x0000000f0d037210 */ /* 0x002fc60007f5e0ff */
[----:B------:R1:W-:Y:S01]  /*17f80*/  STL [R1+0x1dd8], R4 ;  /* 0x001dd80401007387 */ /* 0x0003e20000100800 */
[----:B0-----:R-:W-:-:S03]  /*17f90*/  LEA.HI.X.SX32 R5, R7, R2, 0x1, P1 ;  /* 0x0000000207057211 */ /* 0x001fc600008f0eff */
[----:B------:R0:W-:Y:S01]  /*17fa0*/  STL [R1+0x1ddc], R3 ;  /* 0x001ddc0301007387 */ /* 0x0001e20000100800 */
[----:B-1----:R-:W-:-:S03]  /*17fb0*/  IADD3 R4, P1, PT, R14, R15, RZ ;  /* 0x0000000f0e047210 */ /* 0x002fc60007f3e0ff */
[----:B------:R-:W-:Y:S04]  /*17fc0*/  STL [R1+0x1dd0], R5 ;  /* 0x001dd00501007387 */ /* 0x000fe80000100800 */
[----:B------:R-:W2:Y:S01]  /*17fd0*/  LDL.LU R29, [R1] ;  /* 0x00000000011d7983 */ /* 0x000ea20000300800 */
[----:B0-----:R-:W-:-:S03]  /*17fe0*/  LEA.HI.X.SX32 R3, R8, R2, 0x1, P0 ;  /* 0x0000000208037211 */ /* 0x001fc600000f0eff */
[----:B------:R0:W-:Y:S04]  /*17ff0*/  STL [R1+0x1dd4], R4 ;  /* 0x001dd40401007387 */ /* 0x0001e80000100800 */
[----:B------:R1:W-:Y:S01]  /*18000*/  STL [R1+0x1dc8], R3 ;  /* 0x001dc80301007387 */ /* 0x0003e20000100800 */
[----:B0-----:R-:W-:Y:S02]  /*18010*/  IADD3 R4, P0, PT, R16, R15, RZ ;  /* 0x0000000f10047210 */ /* 0x001fe40007f1e0ff */
        /* <DEDUP_REMOVED lines=11> */
[----:B------:R-:W-:Y:S01]  /*180d0*/  STL [R1+0x1db0], R5 ;  /* 0x001db00501007387 */ /* 0x000fe20000100800 */
[----:B0-----:R-:W-:-:S03]  /*180e0*/  LEA.HI.X.SX32 R3, R12, R2, 0x1, P3 ;  /* 0x000000020c037211 */ /* 0x001fc600018f0eff */
[----:B------:R-:W2:Y:S04]  /*180f0*/  LDL.LU R12, [R1+0x1c] ;  /* 0x00001c00010c7983 */ /* 0x000ea80000300800 */
[----:B------:R0:W-:Y:S04]  /*18100*/  STL [R1+0x1db4], R4 ;  /* 0x001db40401007387 */ /* 0x0001e80000100800 */
[----:B------:R-:W2:Y:S04]  /*18110*/  LDL.LU R11, [R1+0x24] ;  /* 0x00002400010b7983 */ /* 0x000ea80000300800 */
[----:B------:R1:W-:Y:S01]  /*18120*/  STL [R1+0x1da8], R3 ;  /* 0x001da80301007387 */ /* 0x0003e20000100800 */
[----:B0-----:R-:W-:-:S02]  /*18130*/  IADD3 R4, P3, PT, R20, R15, RZ ;  /* 0x0000000f14047210 */ /* 0x001fc40007f7e0ff */
[-C--:B-1----:R-:W-:Y:S02]  /*18140*/  LEA.HI.X.SX32 R3, R13, R2.reuse, 0x1, P2 ;  /* 0x000000020d037211 */ /* 0x082fe400010f0eff */
[----:B------:R-:W2:Y:S04]  /*18150*/  LDL.LU R13, [R1+0x14] ;  /* 0x00001400010d7983 */ /* 0x000ea80000300800 */
[----:B------:R-:W-:Y:S04]  /*18160*/  STL [R1+0x1dac], R4 ;  /* 0x001dac0401007387 */ /* 0x000fe80000100800 */
[----:B------:R-:W2:Y:S04]  /*18170*/  LDL.LU R10, [R1+0x2c] ;  /* 0x00002c00010a7983 */ /* 0x000ea80000300800 */
[----:B------:R0:W-:Y:S02]  /*18180*/  STL [R1+0x1da0], R3 ;  /* 0x001da00301007387 */ /* 0x0001e40000100800 */
[----:B0-----:R-:W-:-:S02]  /*18190*/  LEA.HI.X.SX32 R3, R14, R2, 0x1, P1 ;  /* 0x000000020e037211 */ /* 0x001fc400008f0eff */
[----:B------:R-:W2:Y:S01]  /*181a0*/  LDL.LU R14, [R1+0x4] ;  /* 0x00000400010e7983 */ /* 0x000ea20000300800 */
[----:B---3--:R-:W-:-:S05]  /*181b0*/  IADD3 R4, P2, PT, R21, R15, RZ ;  /* 0x0000000f15047210 */ /* 0x008fca0007f5e0ff */
[----:B------:R5:W-:Y:S04]  /*181c0*/  STL [R1+0x1da4], R4 ;  /* 0x001da40401007387 */ /* 0x000be80000100800 */
[----:B------:R-:W3:Y:S04]  /*181d0*/  LDL.LU R9, [R1+0x34] ;  /* 0x0000340001097983 */ /* 0x000ee80000300800 */
[----:B------:R0:W-:Y:S01]  /*181e0*/  STL [R1+0x1d98], R3 ;  /* 0x001d980301007387 */ /* 0x0001e20000100800 */
[----:B-----5:R-:W-:-:S03]  /*181f0*/  IADD3 R4, P1, PT, R22, R15, RZ ;  /* 0x0000000f16047210 */ /* 0x020fc60007f3e0ff */
[----:B------:R-:W5:Y:S01]  /*18200*/  LDL.LU R8, [R1+0x44] ;  /* 0x0000440001087983 */ /* 0x000f620000300800 */
[----:B0-----:R-:W-:-:S03]  /*18210*/  LEA.HI.X.SX32 R3, R16, R2, 0x1, P0 ;  /* 0x0000000210037211 */ /* 0x001fc600000f0eff */
[----:B------:R4:W-:Y:S01]  /*18220*/  STL [R1+0x1d9c], R4 ;  /* 0x001d9c0401007387 */ /* 0x0009e20000100800 */
[----:B------:R-:W-:-:S03]  /*18230*/  IMAD R24, R24, UR10, RZ ;  /* 0x0000000a18187c24 */ /* 0x000fc6000f8e02ff */
[----:B------:R0:W-:Y:S04]  /*18240*/  STL [R1+0x1d90], R3 ;  /* 0x001d900301007387 */ /* 0x0001e80000100800 */
[----:B------:R-:W3:Y:S01]  /*18250*/  LDL.LU R7, [R1+0x4c] ;  /* 0x00004c0001077983 */ /* 0x000ee20000300800 */
[----:B----4-:R-:W-:Y:S02]  /*18260*/  IADD3 R4, P0, PT, R23, R15, RZ ;  /* 0x0000000f17047210 */ /* 0x010fe40007f1e0ff */
[----:B0-----:R-:W-:-:S03]  /*18270*/  LEA.HI.X.SX32 R3, R17, R2, 0x1, P6 ;  /* 0x0000000211037211 */ /* 0x001fc600030f0eff */
[----:B------:R0:W-:Y:S01]  /*18280*/  STL [R1+0x1d94], R4 ;  /* 0x001d940401007387 */ /* 0x0001e20000100800 */
[----:B------:R-:W-:-:S03]  /*18290*/  IMAD R25, R25, UR10, RZ ;  /* 0x0000000a19197c24 */ /* 0x000fc6000f8e02ff */
[----:B------:R1:W-:Y:S04]  /*182a0*/  STL [R1+0x1d88], R3 ;  /* 0x001d880301007387 */ /* 0x0003e80000100800 */
[----:B------:R-:W4:Y:S01]  /*182b0*/  LDL.LU R6, [R1+0x54] ;  /* 0x0000540001067983 */ /* 0x000f220000300800 */
[----:B0-----:R-:W-:Y:S02]  /*182c0*/  IADD3 R4, P6, PT, R24, R15, RZ ;  /* 0x0000000f18047210 */ /* 0x001fe40007fde0ff */
[----:B-1----:R-:W-:-:S03]  /*182d0*/  LEA.HI.X.SX32 R3, R18, R2, 0x1, P5 ;  /* 0x0000000212037211 */ /* 0x002fc600028f0eff */
[----:B------:R0:W-:Y:S04]  /*182e0*/  STL [R1+0x1d8c], R4 ;  /* 0x001d8c0401007387 */ /* 0x0001e80000100800 */
[----:B------:R1:W-:Y:S04]  /*182f0*/  STL [R1+0x1d80], R3 ;  /* 0x001d800301007387 */ /* 0x0003e80000100800 */
[----:B------:R-:W3:Y:S01]  /*18300*/  LDL.LU R5, [R1+0x5c] ;  /* 0x00005c0001057983 */ /* 0x000ee20000300800 */
[----:B0-----:R-:W-:Y:S02]  /*18310*/  IADD3 R4, P5, PT, R25, R15, RZ ;  /* 0x0000000f19047210 */ /* 0x001fe40007fbe0ff */
[----:B-1----:R-:W-:-:S03]  /*18320*/  LEA.HI.X.SX32 R3, R19, R2, 0x1, P4 ;  /* 0x0000000213037211 */ /* 0x002fc600020f0eff */
[----:B------:R0:W-:Y:S04]  /*18330*/  STL [R1+0x1d84], R4 ;  /* 0x001d840401007387 */ /* 0x0001e80000100800 */
[----:B------:R1:W-:Y:S04]  /*18340*/  STL [R1+0x1d78], R3 ;  /* 0x001d780301007387 */ /* 0x0003e80000100800 */
[----:B0-----:R-:W4:Y:S01]  /*18350*/  LDL.LU R4, [R1+0x74] ;  /* 0x0000740001047983 */ /* 0x001f220000300800 */
[----:B-1----:R-:W-:Y:S02]  /*18360*/  LEA.HI.X.SX32 R3, R20, R2, 0x1, P3 ;  /* 0x0000000214037211 */ /* 0x002fe400018f0eff */
[----:B--2---:R-:W-:-:S05]  /*18370*/  IADD3 R16, P4, PT, R29, R15, RZ ;  /* 0x0000000f1d107210 */ /* 0x004fca0007f9e0ff */
[----:B------:R0:W-:Y:S04]  /*18380*/  STL [R1+0x1d7c], R16 ;  /* 0x001d7c1001007387 */ /* 0x0001e80000100800 */
[----:B------:R1:W-:Y:S01]  /*18390*/  STL [R1+0x1d70], R3 ;  /* 0x001d700301007387 */ /* 0x0003e20000100800 */
[----:B0-----:R-:W-:-:S03]  /*183a0*/  LEA.HI.X.SX32 R16, R21, R2, 0x1, P2 ;  /* 0x0000000215107211 */ /* 0x001fc600010f0eff */
[----:B-1----:R-:W2:Y:S01]  /*183b0*/  LDL.LU R3, [R1+0x8c] ;  /* 0x00008c0001037983 */ /* 0x002ea20000300800 */
[-C--:B------:R-:W-:Y:S02]  /*183c0*/  IADD3 R18, P2, PT, R13, R15.reuse, RZ ;  /* 0x0000000f0d127210 */ /* 0x080fe40007f5e0ff */
[----:B------:R-:W-:-:S05]  /*183d0*/  IADD3 R17, P3, PT, R14, R15, RZ ;  /* 0x0000000f0e117210 */ /* 0x000fca0007f7e0ff */
[----:B------:R0:W-:Y:S04]  /*183e0*/  STL [R1+0x1d74], R17 ;  /* 0x001d741101007387 */ /* 0x0001e80000100800 */
[----:B------:R1:W-:Y:S01]  /*183f0*/  STL [R1+0x1d68], R16 ;  /* 0x001d681001007387 */ /* 0x0003e20000100800 */
[----:B0-----:R-:W-:-:S03]  /*18400*/  LEA.HI.X.SX32 R17, R22, R2, 0x1, P1 ;  /* 0x0000000216117211 */ /* 0x001fc600008f0eff */
[----:B-1----:R-:W2:Y:S04]  /*18410*/  LDL.LU R16, [R1+0x94] ;  /* 0x0000940001107983 */ /* 0x002ea80000300800 */
[----:B------:R0:W-:Y:S04]  /*18420*/  STL [R1+0x1d6c], R18 ;  /* 0x001d6c1201007387 */ /* 0x0001e80000100800 */
[----:B------:R1:W-:Y:S04]  /*18430*/  STL [R1+0x1d60], R17 ;  /* 0x001d601101007387 */ /* 0x0003e80000100800 */
[----:B------:R-:W2:Y:S01]  /*18440*/  LDL.LU R26, [R1+0x9c] ;  /* 0x00009c00011a7983 */ /* 0x000ea20000300800 */
[----:B0-----:R-:W-:-:S02]  /*18450*/  IADD3 R18, P1, PT, R12, R15, RZ ;  /* 0x0000000f0c127210 */ /* 0x001fc40007f3e0ff */
[----:B-1----:R-:W-:-:S03]  /*18460*/  LEA.HI.X.SX32 R17, R23, R2, 0x1, P0 ;  /* 0x0000000217117211 */ /* 0x002fc600000f0eff */
[----:B------:R0:W-:Y:S04]  /*18470*/  STL [R1+0x1d64], R18 ;  /* 0x001d641201007387 */ /* 0x0001e80000100800 */
[----:B------:R1:W-:Y:S04]  /*18480*/  STL [R1+0x1d58], R17 ;  /* 0x001d581101007387 */ /* 0x0003e80000100800 */
[----:B------:R-:W2:Y:S01]  /*18490*/  LDL.LU R27, [R1+0xb4] ;  /* 0x0000b400011b7983 */ /* 0x000ea20000300800 */
[----:B0-----:R-:W-:Y:S02]  /*184a0*/  IADD3 R18, P0, PT, R11, R15, RZ ;  /* 0x0000000f0b127210 */ /* 0x001fe40007f1e0ff */
[----:B-1----:R-:W-:-:S03]  /*184b0*/  LEA.HI.X.SX32 R17, R24, R2, 0x1, P6 ;  /* 0x0000000218117211 */ /* 0x002fc600030f0eff */
[----:B------:R0:W-:Y:S04]  /*184c0*/  STL [R1+0x1d5c], R18 ;  /* 0x001d5c1201007387 */ /* 0x0001e80000100800 */
[----:B------:R1:W-:Y:S04]  /*184d0*/  STL [R1+0x1d50], R17 ;  /* 0x001d501101007387 */ /* 0x0003e80000100800 */
[----:B------:R-:W2:Y:S01]  /*184e0*/  LDL.LU R28, [R1+0xbc] ;  /* 0x0000bc00011c7983 */ /* 0x000ea20000300800 */
[----:B0-----:R-:W-:Y:S02]  /*184f0*/  IADD3 R18, P6, PT, R10, R15, RZ ;  /* 0x0000000f0a127210 */ /* 0x001fe40007fde0ff */
[----:B-1----:R-:W-:-:S03]  /*18500*/  LEA.HI.X.SX32 R17, R25, R2, 0x1, P5 ;  /* 0x0000000219117211 */ /* 0x002fc600028f0eff */
[----:B------:R3:W-:Y:S04]  /*18510*/  STL [R1+0x1d54], R18 ;  /* 0x001d541201007387 */ /* 0x0007e80000100800 */
[----:B------:R0:W-:Y:S01]  /*18520*/  STL [R1+0x166c], R17 ;  /* 0x00166c1101007387 */ /* 0x0001e20000100800 */
[----:B---3--:R-:W-:Y:S02]  /*18530*/  IADD3 R18, P5, PT, R9, R15, RZ ;  /* 0x0000000f09127210 */ /* 0x008fe40007fbe0ff */
[-C--:B0-----:R-:W-:Y:S02]  /*18540*/  LEA.HI.X.SX32 R17, R29, R2.reuse, 0x1, P4 ;  /* 0x000000021d117211 */ /* 0x081fe400020f0eff */
[----:B------:R-:W3:Y:S04]  /*18550*/  LDL.LU R29, [R1+0xc4] ;  /* 0x0000c400011d7983 */ /* 0x000ee80000300800 */
[----:B------:R-:W-:Y:S04]  /*18560*/  STL [R1+0x168c], R18 ;  /* 0x00168c1201007387 */ /* 0x000fe80000100800 */
[----:B------:R0:W-:Y:S02]  /*18570*/  STL [R1+0x1670], R17 ;  /* 0x0016701101007387 */ /* 0x0001e40000100800 */
[----:B0-----:R-:W-:-:S02]  /*18580*/  LEA.HI.X.SX32 R17, R14, R2, 0x1, P3 ;  /* 0x000000020e117211 */ /* 0x001fc400018f0eff */
[----:B------:R-:W3:Y:S01]  /*18590*/  LDL.LU R14, [R1+0x104] ;  /* 0x00010400010e7983 */ /* 0x000ee20000300800 */
[----:B-----5:R-:W-:-:S05]  /*185a0*/  IADD3 R18, P4, PT, R8, R15, RZ ;  /* 0x0000000f08127210 */ /* 0x020fca0007f9e0ff */
[----:B------:R0:W-:Y:S04]  /*185b0*/  STL [R1+0x1694], R18 ;  /* 0x0016941201007387 */ /* 0x0001e80000100800 */
[----:B------:R1:W-:Y:S01]  /*185c0*/  STL [R1+0x1674], R17 ;  /* 0x0016741101007387 */ /* 0x0003e20000100800 */
[-C--:B0-----:R-:W-:Y:S02]  /*185d0*/  IADD3 R18, P3, PT, R7, R15.reuse, RZ ;  /* 0x0000000f07127210 */ /* 0x081fe40007f7e0ff */
[----:B-1----:R-:W-:Y:S02]  /*185e0*/  LEA.HI.X.SX32 R17, R13, R2, 0x1, P2 ;  /* 0x000000020d117211 */ /* 0x002fe400010f0eff */
[----:B------:R-:W5:Y:S04]  /*185f0*/  LDL.LU R13, [R1+0x10c] ;  /* 0x00010c00010d7983 */ /* 0x000f680000300800 */
[----:B------:R4:W-:Y:S04]  /*18600*/  STL [R1+0x169c], R18 ;  /* 0x00169c1201007387 */ /* 0x0009e80000100800 */
[----:B------:R0:W-:Y:S01]  /*18610*/  STL [R1+0x1678], R17 ;  /* 0x0016781101007387 */ /* 0x0001e20000100800 */
[----:B----4-:R-:W-:-:S02]  /*18620*/  IADD3 R18, P2, PT, R6, R15, RZ ;  /* 0x0000000f06127210 */ /* 0x010fc40007f5e0ff */
[----:B0-----:R-:W-:Y:S02]  /*18630*/  LEA.HI.X.SX32 R17, R12, R2, 0x1, P1 ;  /* 0x000000020c117211 */ /* 0x001fe400008f0eff */
[----:B------:R-:W4:Y:S04]  /*18640*/  LDL.LU R12, [R1+0x114] ;  /* 0x00011400010c7983 */ /* 0x000f280000300800 */
[----:B------:R0:W-:Y:S04]  /*18650*/  STL [R1+0x16a4], R18 ;  /* 0x0016a41201007387 */ /* 0x0001e80000100800 */
[----:B------:R1:W-:Y:S01]  /*18660*/  STL [R1+0x167c], R17 ;  /* 0x00167c1101007387 */ /* 0x0003e20000100800 */
[----:B0-----:R-:W-:-:S02]  /*18670*/  IADD3 R18, P1, PT, R5, R15, RZ ;  /* 0x0000000f05127210 */ /* 0x001fc40007f3e0ff */
[----:B-1----:R-:W-:Y:S02]  /*18680*/  LEA.HI.X.SX32 R17, R11, R2, 0x1, P0 ;  /* 0x000000020b117211 */ /* 0x002fe400000f0eff */
[----:B------:R-:W4:Y:S04]  /*18690*/  LDL.LU R11, [R1+0x160] ;  /* 0x00016000010b7983 */ /* 0x000f280000300800 */
[----:B------:R0:W-:Y:S04]  /*186a0*/  STL [R1+0x16ac], R18 ;  /* 0x0016ac1201007387 */ /* 0x0001e80000100800 */
[----:B------:R1:W-:Y:S01]  /*186b0*/  STL [R1+0x1680], R17 ;  /* 0x0016801101007387 */ /* 0x0003e20000100800 */
[----:B0-----:R-:W-:-:S02]  /*186c0*/  IADD3 R18, P0, PT, R4, R15, RZ ;  /* 0x0000000f04127210 */ /* 0x001fc40007f1e0ff */
[-C--:B-1----:R-:W-:Y:S02]  /*186d0*/  LEA.HI.X.SX32 R17, R10, R2.reuse, 0x1, P6 ;  /* 0x000000020a117211 */ /* 0x082fe400030f0eff */
[----:B------:R-:W4:Y:S04]  /*186e0*/  LDL.LU R10, [R1+0x168] ;  /* 0x00016800010a7983 */ /* 0x000f280000300800 */
[----:B------:R-:W-:Y:S04]  /*186f0*/  STL [R1+0x16b4], R18 ;  /* 0x0016b41201007387 */ /* 0x000fe80000100800 */
[----:B------:R0:W-:Y:S02]  /*18700*/  STL [R1+0x1684], R17 ;  /* 0x0016841101007387 */ /* 0x0001e40000100800 */
[----:B0-----:R-:W-:-:S02]  /*18710*/  LEA.HI.X.SX32 R17, R9, R2, 0x1, P5 ;  /* 0x0000000209117211 */ /* 0x001fc400028f0eff */
[----:B------:R-:W4:Y:S01]  /*18720*/  LDL.LU R9, [R1+0x16c] ;  /* 0x00016c0001097983 */ /* 0x000f220000300800 */
[----:B--2---:R-:W-:-:S05]  /*18730*/  IADD3 R18, P6, PT, R3, R15, RZ ;  /* 0x0000000f03127210 */ /* 0x004fca0007fde0ff */
[----:B------:R-:W-:Y:S04]  /*18740*/  STL [R1+0x16bc], R18 ;  /* 0x0016bc1201007387 */ /* 0x000fe80000100800 */
[----:B------:R0:W-:Y:S02]  /*18750*/  STL [R1+0x1688], R17 ;  /* 0x0016881101007387 */ /* 0x0001e40000100800 */
[----:B0-----:R-:W-:Y:S02]  /*18760*/  LEA.HI.X.SX32 R17, R8, R2, 0x1, P4 ;  /* 0x0000000208117211 */ /* 0x001fe400020f0eff */
[----:B------:R-:W2:Y:S01]  /*18770*/  LDL.LU R8, [R1+0x170] ;  /* 0x0001700001087983 */ /* 0x000ea20000300800 */
[----:B------:R-:W-:-:S05]  /*18780*/  IADD3 R18, P5, PT, R16, R15, RZ ;  /* 0x0000000f10127210 */ /* 0x000fca0007fbe0ff */
[----:B------:R0:W-:Y:S04]  /*18790*/  STL [R1+0x16c4], R18 ;  /* 0x0016c41201007387 */ /* 0x0001e80000100800 */
[----:B------:R1:W-:Y:S01]  /*187a0*/  STL [R1+0x1690], R17 ;  /* 0x0016901101007387 */ /* 0x0003e20000100800 */
[-C--:B0-----:R-:W-:Y:S02]  /*187b0*/  IADD3 R18, P4, PT, R26, R15.reuse, RZ ;  /* 0x0000000f1a127210 */ /* 0x081fe40007f9e0ff */
[----:B-1----:R-:W-:Y:S02]  /*187c0*/  LEA.HI.X.SX32 R17, R7, R2, 0x1, P3 ;  /* 0x0000000207117211 */ /* 0x002fe400018f0eff */
[----:B------:R-:W2:Y:S04]  /*187d0*/  LDL.LU R7, [R1+0x174] ;  /* 0x0001740001077983 */ /* 0x000ea80000300800 */
[----:B------:R0:W-:Y:S04]  /*187e0*/  STL [R1+0x16cc], R18 ;  /* 0x0016cc1201007387 */ /* 0x0001e80000100800 */
[----:B------:R1:W-:Y:S01]  /*187f0*/  STL [R1+0x1698], R17 ;  /* 0x0016981101007387 */ /* 0x0003e20000100800 */
[----:B0-----:R-:W-:-:S02]  /*18800*/  IADD3 R18, P3, PT, R27, R15, RZ ;  /* 0x0000000f1b127210 */ /* 0x001fc40007f7e0ff */
        /* <DEDUP_REMOVED lines=9> */
[----:B---3--:R-:W-:-:S02]  /*188a0*/  IADD3 R18, P1, PT, R29, R15, RZ ;  /* 0x0000000f1d127210 */ /* 0x008fc40007f3e0ff */
[----:B0-----:R-:W-:Y:S02]  /*188b0*/  LEA.HI.X.SX32 R17, R4, R2, 0x1, P0 ;  /* 0x0000000204117211 */ /* 0x001fe400000f0eff */
[----:B------:R-:W3:Y:S04]  /*188c0*/  LDL.LU R4, [R1+0x180] ;  /* 0x0001800001047983 */ /* 0x000ee80000300800 */
[----:B------:R0:W-:Y:S04]  /*188d0*/  STL [R1+0x16e4], R18 ;  /* 0x0016e41201007387 */ /* 0x0001e80000100800 */
[----:B------:R1:W-:Y:S01]  /*188e0*/  STL [R1+0x16b0], R17 ;  /* 0x0016b01101007387 */ /* 0x0003e20000100800 */
[----:B0-----:R-:W-:-:S02]  /*188f0*/  IADD3 R18, P0, PT, R14, R15, RZ ;  /* 0x0000000f0e127210 */ /* 0x001fc40007f1e0ff */
[-C--:B-1----:R-:W-:Y:S02]  /*18900*/  LEA.HI.X.SX32 R17, R3, R2.reuse, 0x1, P6 ;  /* 0x0000000203117211 */ /* 0x082fe400030f0eff */
        /* <DEDUP_REMOVED lines=8> */
[-C--:B----4-:R-:W-:Y:S02]  /*18990*/  IADD3 R18, P5, PT, R12, R15.reuse, RZ ;  /* 0x0000000f0c127210 */ /* 0x090fe40007fbe0ff */
[----:B0-----:R-:W-:Y:S02]  /*189a0*/  LEA.HI.X.SX32 R17, R26, R2, 0x1, P4 ;  /* 0x000000021a117211 */ /* 0x001fe400020f0eff */
[----:B------:R-:W4:Y:S04]  /*189b0*/  LDL.LU R26, [R1+0x19c] ;  /* 0x00019c00011a7983 */ /* 0x000f280000300800 */
[----:B------:R0:W-:Y:S04]  /*189c0*/  STL [R1+0x16fc], R18 ;  /* 0x0016fc1201007387 */ /* 0x0001e80000100800 */
[----:B------:R1:W-:Y:S01]  /*189d0*/  STL [R1+0x16c8], R17 ;  /* 0x0016c81101007387 */ /* 0x0003e20000100800 */
[----:B0-----:R-:W-:-:S02]  /*189e0*/  IADD3 R18, P4, PT, R11, R15, RZ ;  /* 0x0000000f0b127210 */ /* 0x001fc40007f9e0ff */
[----:B-1----:R-:W-:Y:S02]  /*189f0*/  LEA.HI.X.SX32 R17, R27, R2, 0x1, P3 ;  /* 0x000000021b117211 */ /* 0x002fe400018f0eff */
[----:B------:R-:W5:Y:S04]  /*18a00*/  LDL.LU R27, [R1+0x1d0] ;  /* 0x0001d000011b7983 */ /* 0x000f680000300800 */
        /* <DEDUP_REMOVED lines=12> */
[----:B--2---:R-:W-:-:S02]  /*18ad0*/  IADD3 R18, P1, PT, R8, R15, RZ ;  /* 0x0000000f08127210 */ /* 0x004fc40007f3e0ff */
[-C--:B0-----:R-:W-:Y:S02]  /*18ae0*/  LEA.HI.X.SX32 R17, R14, R2.reuse, 0x1, P0 ;  /* 0x000000020e117211 */ /* 0x081fe400000f0eff */
[----:B------:R-:W2:Y:S04]  /*18af0*/  LDL.LU R14, [R1+0x1dc] ;  /* 0x0001dc00010e7983 */ /* 0x000ea80000300800 */
[----:B------:R-:W-:Y:S04]  /*18b00*/  STL [R1+0x171c], R18 ;  /* 0x00171c1201007387 */ /* 0x000fe80000100800 */
[----:B------:R0:W-:Y:S02]  /*18b10*/  STL [R1+0x16e8], R17 ;  /* 0x0016e81101007387 */ /* 0x0001e40000100800 */
[----:B0-----:R-:W-:-:S02]  /*18b20*/  LEA.HI.X.SX32 R17, R13, R2, 0x1, P6 ;  /* 0x000000020d117211 */ /* 0x001fc400030f0eff */
[----:B------:R-:W2:Y:S01]  /*18b30*/  LDL.LU R13, [R1+0x1e4] ;  /* 0x0001e400010d7983 */ /* 0x000ea20000300800 */
[----:B------:R-:W-:-:S05]  /*18b40*/  IADD3 R18, P0, PT, R7, R15, RZ ;  /* 0x0000000f07127210 */ /* 0x000fca0007f1e0ff */
[----:B------:R-:W-:Y:S04]  /*18b50*/  STL [R1+0x1724], R18 ;  /* 0x0017241201007387 */ /* 0x000fe80000100800 */
[----:B------:R0:W-:Y:S02]  /*18b60*/  STL [R1+0x16f0], R17 ;  /* 0x0016f01101007387 */ /* 0x0001e40000100800 */
[----:B0-----:R-:W-:Y:S02]  /*18b70*/  LEA.HI.X.SX32 R17, R12, R2, 0x1, P5 ;  /* 0x000000020c117211 */ /* 0x001fe400028f0eff */
[-C--:B------:R-:W-:Y:S01]  /*18b80*/  IADD3 R18, P6, PT, R6, R15.reuse, RZ ;  /* 0x0000000f06127210 */ /* 0x080fe20007fde0ff */
        /* <DEDUP_REMOVED lines=14> */
[----:B-1----:R-:W-:Y:S02]  /*18c70*/  LEA.HI.X.SX32 R17, R9, R2, 0x1, P2 ;  /* 0x0000000209117211 */ /* 0x002fe400010f0eff */
        /* <DEDUP_REMOVED lines=10> */
[----:B----4-:R-:W-:-:S05]  /*18d20*/  IADD3 R18, P1, PT, R26, R15, RZ ;  /* 0x0000000f1a127210 */ /* 0x010fca0007f3e0ff */
[----:B------:R5:W-:Y:S04]  /*18d30*/  STL [R1+0x1754], R18 ;  /* 0x0017541201007387 */ /* 0x000be80000100800 */
[----:B------:R0:W-:Y:S01]  /*18d40*/  STL [R1+0x1720], R17 ;  /* 0x0017201101007387 */ /* 0x0001e20000100800 */
[-C--:B-----5:R-:W-:Y:S02]  /*18d50*/  IADD3 R18, P0, PT, R27, R15.reuse, RZ ;  /* 0x0000000f1b127210 */ /* 0x0a0fe40007f1e0ff */
        /* <DEDUP_REMOVED lines=15> */
[----:B0-----:R-:W-:Y:S02]  /*18e50*/  LEA.HI.X.SX32 R17, R3, R2, 0x1, P3 ;  /* 0x0000000203117211 */ /* 0x001fe400018f0eff */
[----:B------:R-:W2:Y:S04]  /*18e60*/  LDL.LU R3, [R1+0x20c] ;  /* 0x00020c0001037983 */ /* 0x000ea80000300800 */
[----:B------:R0:W-:Y:S04]  /*18e70*/  STL [R1+0x1774], R18 ;  /* 0x0017741201007387 */ /* 0x0001e80000100800 */
[----:B------:R1:W-:Y:S01]  /*18e80*/  STL [R1+0x1740], R17 ;  /* 0x0017401101007387 */ /* 0x0003e20000100800 */
[----:B0-----:R-:W-:-:S02]  /*18e90*/  IADD3 R18, P3, PT, R13, R15, RZ ;  /* 0x0000000f0d127210 */ /* 0x001fc40007f7e0ff */
[-C--:B-1----:R-:W-:Y:S02]  /*18ea0*/  LEA.HI.X.SX32 R17, R16, R2.reuse, 0x1, P2 ;  /* 0x0000000210117211 */ /* 0x082fe400010f0eff */
        /* <DEDUP_REMOVED lines=9> */
[----:B------:R-:W2:Y:S01]  /*18f40*/  LDL.LU R27, [R1+0x218] ;  /* 0x00021800011b7983 */ /* 0x000ea20000300800 */
[----:B------:R-:W-:-:S05]  /*18f50*/  IADD3 R18, P1, PT, R11, R15, RZ ;  /* 0x0000000f0b127210 */ /* 0x000fca0007f3e0ff */
[----:B------:R-:W-:Y:S04]  /*18f60*/  STL [R1+0x178c], R18 ;  /* 0x00178c1201007387 */ /* 0x000fe80000100800 */
[----:B------:R0:W-:Y:S02]  /*18f70*/  STL [R1+0x1758], R17 ;  /* 0x0017581101007387 */ /* 0x0001e40000100800 */
[----:B0-----:R-:W-:Y:S02]  /*18f80*/  LEA.HI.X.SX32 R17, R28, R2, 0x1, P6 ;  /* 0x000000021c117211 */ /* 0x001fe400030f0eff */
[-C--:B---3--:R-:W-:Y:S01]  /*18f90*/  IADD3 R18, P0, PT, R10, R15.reuse, RZ ;  /* 0x0000000f0a127210 */ /* 0x088fe20007f1e0ff */
        /* <DEDUP_REMOVED lines=55> */
[----:B---3--:R-:W-:-:S05]  /*19310*/  IADD3 R18, P3, PT, R28, R15, RZ ;  /* 0x0000000f1c127210 */ /* 0x008fca0007f7e0ff */
[----:B------:R-:W-:Y:S04]  /*19320*/  STL [R1+0x17ec], R18 ;  /* 0x0017ec1201007387 */ /* 0x000fe80000100800 */
[----:B------:R0:W-:Y:S02]  /*19330*/  STL [R1+0x17b8], R17 ;  /* 0x0017b81101007387 */ /* 0x0001e40000100800 */
[----:B0-----:R-:W-:Y:S02]  /*19340*/  LEA.HI.X.SX32 R17, R4, R2, 0x1, P1 ;  /* 0x0000000204117211 */ /* 0x001fe400008f0eff */
[----:B------:R-:W3:Y:S01]  /*19350*/  LDL.LU R4, [R1+0x2c4] ;  /* 0x0002c40001047983 */ /* 0x000ee20000300800 */
[----:B------:R-:W-:-:S05]  /*19360*/  IADD3 R18, P2, PT, R29, R15, RZ ;  /* 0x0000000f1d127210 */ /* 0x000fca0007f5e0ff */
[----:B------:R-:W-:Y:S04]  /*19370*/  STL [R1+0x17f4], R18 ;  /* 0x0017f41201007387 */ /* 0x000fe80000100800 */
[----:B------:R0:W-:Y:S02]  /*19380*/  STL [R1+0x17c0], R17 ;  /* 0x0017c01101007387 */ /* 0x0001e40000100800 */
[----:B0-----:R-:W-:Y:S02]  /*19390*/  LEA.HI.X.SX32 R17, R3, R2, 0x1, P0 ;  /* 0x0000000203117211 */ /* 0x001fe400000f0eff */
[-C--:B------:R-:W-:Y:S01]  /*193a0*/  IADD3 R18, P1, PT, R14, R15.reuse, RZ ;  /* 0x0000000f0e127210 */ /* 0x080fe20007f3e0ff */
        /* <DEDUP_REMOVED lines=39> */
[-C--:B-1----:R-:W-:Y:S02]  /*19620*/  LEA.HI.X.SX32 R17, R12, R2.reuse, 0x1, P6 ;  /* 0x000000020c117211 */ /* 0x082fe400030f0eff */
[----:B------:R-:W5:Y:S04]  /*19630*/  LDL.LU R12, [R1+0x2fc] ;  /* 0x0002fc00010c7983 */ /* 0x000f680000300800 */
[----:B------:R-:W-:Y:S04]  /*19640*/  STL [R1+0x183c], R18 ;  /* 0x00183c1201007387 */ /* 0x000fe80000100800 */
[----:B------:R0:W-:Y:S02]  /*19650*/  STL [R1+0x1808], R17 ;  /* 0x0018081101007387 */ /* 0x0001e40000100800 */
[----:B0-----:R-:W-:-:S02]  /*19660*/  LEA.HI.X.SX32 R17, R11, R2, 0x1, P5 ;  /* 0x000000020b117211 */ /* 0x001fc400028f0eff */
[----:B------:R-:W5:Y:S01]  /*19670*/  LDL.LU R11, [R1+0x300] ;  /* 0x00030000010b7983 */ /* 0x000f620000300800 */
[----:B------:R-:W-:-:S05]  /*19680*/  IADD3 R18, P6, PT, R5, R15, RZ ;  /* 0x0000000f05127210 */ /* 0x000fca0007fde0ff */
[----:B------:R-:W-:Y:S04]  /*19690*/  STL [R1+0x1844], R18 ;  /* 0x0018441201007387 */ /* 0x000fe80000100800 */
[----:B------:R0:W-:Y:S02]  /*196a0*/  STL [R1+0x1810], R17 ;  /* 0x0018101101007387 */ /* 0x0001e40000100800 */
[----:B0-----:R-:W-:Y:S02]  /*196b0*/  LEA.HI.X.SX32 R17, R10, R2, 0x1, P4 ;  /* 0x000000020a117211 */ /* 0x001fe400020f0eff */
[----:B------:R-:W5:Y:S01]  /*196c0*/  LDL.LU R10, [R1+0x318] ;  /* 0x00031800010a7983 */ /* 0x000f620000300800 */
        /* <DEDUP_REMOVED lines=28> */
[-C--:B--2---:R-:W-:Y:S02]  /*19890*/  IADD3 R18, P6, PT, R29, R15.reuse, RZ ;  /* 0x0000000f1d127210 */ /* 0x084fe40007fde0ff */
[----:B0-----:R-:W-:Y:S02]  /*198a0*/  LEA.HI.X.SX32 R17, R4, R2, 0x1, P5 ;  /* 0x0000000204117211 */ /* 0x001fe400028f0eff */
[----:B------:R-:W2:Y:S04]  /*198b0*/  LDL.LU R4, [R1+0x330] ;  /* 0x0003300001047983 */ /* 0x000ea80000300800 */
[----:B------:R5:W-:Y:S04]  /*198c0*/  STL [R1+0x187c], R18 ;  /* 0x00187c1201007387 */ /* 0x000be80000100800 */
[----:B------:R0:W-:Y:S01]  /*198d0*/  STL [R1+0x1848], R17 ;  /* 0x0018481101007387 */ /* 0x0001e20000100800 */
[----:B-----5:R-:W-:-:S02]  /*198e0*/  IADD3 R18, P5, PT, R14, R15, RZ ;  /* 0x0000000f0e127210 */ /* 0x020fc40007fbe0ff */
        /* <DEDUP_REMOVED lines=44> */
[-C--:B0-----:R-:W-:Y:S02]  /*19bb0*/  LEA.HI.X.SX32 R17, R11, R2.reuse, 0x1, P2 ;  /* 0x000000020b117211 */ /* 0x081fe400010f0eff */
[----:B------:R-:W-:Y:S01]  /*19bc0*/  IADD3 R18, P3, PT, R5, R15, RZ ;  /* 0x0000000f05127210 */ /* 0x000fe20007f7e0ff */
[----:B------:R-:W3:Y:S04]  /*19bd0*/  LDL.LU R11, [R1+0x390] ;  /* 0x00039000010b7983 */ /* 0x000ee80000300800 */
[----:B------:R-:W-:Y:S04]  /*19be0*/  STL [R1+0x18cc], R18 ;  /* 0x0018cc1201007387 */ /* 0x000fe80000100800 */
[----:B------:R0:W-:Y:S02]  /*19bf0*/  STL [R1+0x1898], R17 ;  /* 0x0018981101007387 */ /* 0x0001e40000100800 */
[----:B0-----:R-:W-:-:S02]  /*19c00*/  LEA.HI.X.SX32 R17, R10, R2, 0x1, P1 ;  /* 0x000000020a117211 */ /* 0x001fc400008f0eff */
[----:B------:R-:W3:Y:S01]  /*19c10*/  LDL.LU R10, [R1+0x38c] ;  /* 0x00038c00010a7983 */ /* 0x000ee20000300800 */
[----:B--2---:R-:W-:-:S05]  /*19c20*/  IADD3 R18, P2, PT, R4, R15, RZ ;  /* 0x0000000f04127210 */ /* 0x004fca0007f5e0ff */
[----:B------:R-:W-:Y:S04]  /*19c30*/  STL [R1+0x18d4], R18 ;  /* 0x0018d41201007387 */ /* 0x000fe80000100800 */
[----:B------:R0:W-:Y:S02]  /*19c40*/  STL [R1+0x18a0], R17 ;  /* 0x0018a01101007387 */ /* 0x0001e40000100800 */
[----:B0-----:R-:W-:Y:S02]  /*19c50*/  LEA.HI.X.SX32 R17, R9, R2, 0x1, P0 ;  /* 0x0000000209117211 */ /* 0x001fe400000f0eff */
[-C--:B----4-:R-:W-:Y:S01]  /*19c60*/  IADD3 R18, P1, PT, R3, R15.reuse, RZ ;  /* 0x0000000f03127210 */ /* 0x090fe20007f3e0ff */
        /* <DEDUP_REMOVED lines=59> */
[----:B------:R-:W2:Y:S01]  /*1a020*/  LDL.LU R14, [R1+0x34c] ;  /* 0x00034c00010e7983 */ /* 0x000ea20000300800 */
[----:B----4-:R-:W-:-:S05]  /*1a030*/  IADD3 R18, P3, PT, R8, R15, RZ ;  /* 0x0000000f08127210 */ /* 0x010fca0007f7e0ff */
[----:B------:R-:W-:Y:S04]  /*1a040*/  STL [R1+0x193c], R18 ;  /* 0x00193c1201007387 */ /* 0x000fe80000100800 */
[----:B------:R0:W-:Y:S02]  /*1a050*/  STL [R1+0x1908], R17 ;  /* 0x0019081101007387 */ /* 0x0001e40000100800 */
[----:B0-----:R-:W-:Y:S02]  /*1a060*/  LEA.HI.X.SX32 R17, R13, R2, 0x1, P1 ;  /* 0x000000020d117211 */ /* 0x001fe400008f0eff */
[-C--:B-----5:R-:W-:Y:S01]  /*1a070*/  IADD3 R18, P2, PT, R7, R15.reuse, RZ ;  /* 0x0000000f07127210 */ /* 0x0a0fe20007f5e0ff */
        /* <DEDUP_REMOVED lines=59> */
[----:B------:R-:W4:Y:S01]  /*1a430*/  LDL.LU R26, [R1+0x2f0] ;  /* 0x0002f000011a7983 */ /* 0x000f220000300800 */
[----:B-----5:R-:W-:-:S05]  /*1a440*/  IADD3 R18, P4, PT, R12, R15, RZ ;  /* 0x0000000f0c127210 */ /* 0x020fca0007f9e0ff */
[----:B------:R-:W-:Y:S04]  /*1a450*/  STL [R1+0x19a4], R18 ;  /* 0x0019a41201007387 */ /* 0x000fe80000100800 */
[----:B------:R0:W-:Y:S02]  /*1a460*/  STL [R1+0x1970], R17 ;  /* 0x0019701101007387 */ /* 0x0001e40000100800 */
[----:B0-----:R-:W-:Y:S02]  /*1a470*/  LEA.HI.X.SX32 R17, R27, R2, 0x1, P2 ;  /* 0x000000021b117211 */ /* 0x001fe400010f0eff */
[-C--:B------:R-:W-:Y:S01]  /*1a480*/  IADD3 R18, P3, PT, R11, R15.reuse, RZ ;  /* 0x0000000f0b127210 */ /* 0x080fe20007f7e0ff */
        /* <DEDUP_REMOVED lines=48> */
[-C--:B0-----:R-:W-:Y:S02]  /*1a790*/  LEA.HI.X.SX32 R17, R7, R2.reuse, 0x1, P6 ;  /* 0x0000000207117211 */ /* 0x081fe400030f0eff */
[----:B----4-:R-:W-:Y:S01]  /*1a7a0*/  IADD3 R18, P0, PT, R26, R15, RZ ;  /* 0x0000000f1a127210 */ /* 0x010fe20007f1e0ff */
[----:B------:R-:W2:Y:S04]  /*1a7b0*/  LDL.LU R7, [R1+0x29c] ;  /* 0x00029c0001077983 */ /* 0x000ea80000300800 */
[----:B------:R-:W-:Y:S04]  /*1a7c0*/  STL [R1+0x19fc], R18 ;  /* 0x0019fc1201007387 */ /* 0x000fe80000100800 */
[----:B------:R0:W-:Y:S02]  /*1a7d0*/  STL [R1+0x19c8], R17 ;  /* 0x0019c81101007387 */ /* 0x0001e40000100800 */
[----:B0-----:R-:W-:-:S02]  /*1a7e0*/  LEA.HI.X.SX32 R17, R6, R2, 0x1, P5 ;  /* 0x0000000206117211 */ /* 0x001fc400028f0eff */
[----:B------:R-:W4:Y:S01]  /*1a7f0*/  LDL.LU R6, [R1+0x298] ;  /* 0x0002980001067983 */ /* 0x000f220000300800 */
[----:B-----5:R-:W-:-:S05]  /*1a800*/  IADD3 R18, P6, PT, R27, R15, RZ ;  /* 0x0000000f1b127210 */ /* 0x020fca0007fde0ff */
[----:B------:R-:W-:Y:S04]  /*1a810*/  STL [R1+0x1a04], R18 ;  /* 0x001a041201007387 */ /* 0x000fe80000100800 */
[----:B------:R0:W-:Y:S02]  /*1a820*/  STL [R1+0x19d0], R17 ;  /* 0x0019d01101007387 */ /* 0x0001e40000100800 */
[----:B0-----:R-:W-:Y:S02]  /*1a830*/  LEA.HI.X.SX32 R17, R5, R2, 0x1, P4 ;  /* 0x0000000205117211 */ /* 0x001fe400020f0eff */
[----:B------:R-:W5:Y:S01]  /*1a840*/  LDL.LU R5, [R1+0x294] ;  /* 0x0002940001057983 */ /* 0x000f620000300800 */
[----:B------:R-:W-:-:S05]  /*1a850*/  IADD3 R18, P5, PT, R28, R15, RZ ;  /* 0x0000000f1c127210 */ /* 0x000fca0007fbe0ff */
        /* <DEDUP_REMOVED lines=63> */
[----:B------:R-:W5:Y:S01]  /*1ac50*/  LDL.LU R9, [R1+0x250] ;  /* 0x0002500001097983 */ /* 0x000f620000300800 */
[----:B------:R-:W-:-:S05]  /*1ac60*/  IADD3 R18, P6, PT, R3, R15, RZ ;  /* 0x0000000f03127210 */ /* 0x000fca0007fde0ff */
[----:B------:R-:W-:Y:S04]  /*1ac70*/  STL [R1+0x1a74], R18 ;  /* 0x001a741201007387 */ /* 0x000fe80000100800 */
[----:B------:R0:W-:Y:S02]  /*1ac80*/  STL [R1+0x1a40], R17 ;  /* 0x001a401101007387 */ /* 0x0001e40000100800 */
[-C--:B0-----:R-:W-:Y:S02]  /*1ac90*/  LEA.HI.X.SX32 R17, R8, R2.reuse, 0x1, P4 ;  /* 0x0000000208117211 */ /* 0x081fe400020f0eff */
[----:B------:R-:W-:Y:S01]  /*1aca0*/  IADD3 R18, P5, PT, R16, R15, RZ ;  /* 0x0000000f10127210 */ /* 0x000fe20007fbe0ff */
        /* <DEDUP_REMOVED lines=44> */
[----:B-----5:R-:W-:Y:S01]  /*1af70*/  IADD3 R18, P3, PT, R10, R15, RZ ;  /* 0x0000000f0a127210 */ /* 0x020fe20007f7e0ff */
[----:B------:R-:W4:Y:S04]  /*1af80*/  LDL.LU R28, [R1+0x1c4] ;  /* 0x0001c400011c7983 */ /* 0x000f280000300800 */
        /* <DEDUP_REMOVED lines=61> */
[----:B------:R0:W-:Y:S01]  /*1b360*/  STL [R1+0x1af0], R17 ;  /* 0x001af01101007387 */ /* 0x0001e20000100800 */
[----:B------:R-:W-:-:S02]  /*1b370*/  LEA.HI.X.SX32 R16, R16, R2, 0x1, P2 ;  /* 0x0000000210107211 */ /* 0x000fc400010f0eff */
[----:B0-----:R-:W-:Y:S02]  /*1b380*/  LEA.HI.X.SX32 R17, R3, R2, 0x1, P3 ;  /* 0x0000000203117211 */ /* 0x001fe400018f0eff */
[----:B------:R-:W5:Y:S01]  /*1b390*/  LDL.LU R3, [R1+0x188] ;  /* 0x0001880001037983 */ /* 0x000f620000300800 */
[----:B------:R-:W-:-:S05]  /*1b3a0*/  IADD3 R18, P4, PT, R14, R15, RZ ;  /* 0x0000000f0e127210 */ /* 0x000fca0007f9e0ff */
[----:B------:R-:W-:Y:S04]  /*1b3b0*/  STL [R1+0x1b2c], R18 ;  /* 0x001b2c1201007387 */ /* 0x000fe80000100800 */
[----:B------:R0:W-:Y:S04]  /*1b3c0*/  STL [R1+0x1af8], R17 ;  /* 0x001af81101007387 */ /* 0x0001e80000100800 */
[----:B0-----:R-:W5:Y:S01]  /*1b3d0*/  LDL.LU R17, [R1+0x164] ;  /* 0x0001640001117983 */ /* 0x001f620000300800 */
        /* <DEDUP_REMOVED lines=10> */
[-C--:B------:R-:W-:Y:S02]  /*1b480*/  LEA.HI.X.SX32 R14, R14, R2.reuse, 0x1, P4 ;  /* 0x000000020e0e7211 */ /* 0x080fe400020f0eff */
[-C--:B------:R-:W-:Y:S02]  /*1b490*/  LEA.HI.X.SX32 R13, R13, R2.reuse, 0x1, P3 ;  /* 0x000000020d0d7211 */ /* 0x080fe400018f0eff */
[----:B------:R-:W-:Y:S02]  /*1b4a0*/  LEA.HI.X.SX32 R12, R12, R2, 0x1, P2 ;  /* 0x000000020c0c7211 */ /* 0x000fe400010f0eff */
        /* <DEDUP_REMOVED lines=12> */
[----:B------:R0:W-:Y:S04]  /*1b570*/  STL [R1+0x1b20], R16 ;  /* 0x001b201001007387 */ /* 0x0001e80000100800 */
[----:B0-----:R-:W3:Y:S01]  /*1b580*/  LDL.LU R16, [R1+0x14c] ;  /* 0x00014c0001107983 */ /* 0x001ee20000300800 */
        /* <DEDUP_REMOVED lines=12> */
[----:B--2---:R-:W-:Y:S02]  /*1b650*/  IADD3 R18, P2, PT, R5, R15, RZ ;  /* 0x0000000f05127210 */ /* 0x004fe40007f5e0ff */
[----:B------:R-:W-:-:S03]  /*1b660*/  LEA.HI.X.SX32 R11, R11, R2, 0x1, P1 ;  /* 0x000000020b0b7211 */ /* 0x000fc600008f0eff */
[----:B------:R-:W-:Y:S01]  /*1b670*/  STL [R1+0x1b74], R18 ;  /* 0x001b741201007387 */ /* 0x000fe20000100800 */
[----:B------:R-:W-:-:S03]  /*1b680*/  LEA.HI.X.SX32 R10, R10, R2, 0x1, P0 ;  /* 0x000000020a0a7211 */ /* 0x000fc600000f0eff */
[----:B------:R0:W-:Y:S01]  /*1b690*/  STL [R1+0x1b40], R11 ;  /* 0x001b400b01007387 */ /* 0x0001e20000100800 */
[----:B------:R-:W-:-:S03]  /*1b6a0*/  LEA.HI.X.SX32 R9, R9, R2, 0x1, P6 ;  /* 0x0000000209097211 */ /* 0x000fc600030f0eff */
[----:B0-----:R-:W2:Y:S01]  /*1b6b0*/  LDL.LU R11, [R1+0x13c] ;  /* 0x00013c00010b7983 */ /* 0x001ea20000300800 */
[----:B----4-:R-:W-:-:S05]  /*1b6c0*/  IADD3 R18, P1, PT, R4, R15, RZ ;  /* 0x0000000f04127210 */ /* 0x010fca0007f3e0ff */
[----:B------:R-:W-:Y:S04]  /*1b6d0*/  STL [R1+0x1b7c], R18 ;  /* 0x001b7c1201007387 */ /* 0x000fe80000100800 */
[----:B------:R0:W-:Y:S01]  /*1b6e0*/  STL [R1+0x1b48], R10 ;  /* 0x001b480a01007387 */ /* 0x0001e20000100800 */
[----:B------:R-:W-:-:S03]  /*1b6f0*/  LEA.HI.X.SX32 R8, R8, R2, 0x1, P5 ;  /* 0x0000000208087211 */ /* 0x000fc600028f0eff */
[----:B0-----:R-:W4:Y:S01]  /*1b700*/  LDL.LU R10, [R1+0x138] ;  /* 0x00013800010a7983 */ /* 0x001f220000300800 */
[----:B-----5:R-:W-:-:S05]  /*1b710*/  IADD3 R18, P0, PT, R3, R15, RZ ;  /* 0x0000000f03127210 */ /* 0x020fca0007f1e0ff */
[----:B------:R-:W-:Y:S04]  /*1b720*/  STL [R1+0x1b84], R18 ;  /* 0x001b841201007387 */ /* 0x000fe80000100800 */
[----:B------:R0:W-:Y:S01]  /*1b730*/  STL [R1+0x1b50], R9 ;  /* 0x001b500901007387 */ /* 0x0001e20000100800 */
[----:B------:R-:W-:-:S03]  /*1b740*/  LEA.HI.X.SX32 R7, R7, R2, 0x1, P4 ;  /* 0x0000000207077211 */ /* 0x000fc600020f0eff */
[----:B0-----:R-:W5:Y:S01]  /*1b750*/  LDL.LU R9, [R1+0x134] ;  /* 0x0001340001097983 */ /* 0x001f620000300800 */
[----:B------:R-:W-:-:S05]  /*1b760*/  IADD3 R18, P6, PT, R17, R15, RZ ;  /* 0x0000000f11127210 */ /* 0x000fca0007fde0ff */
        /* <DEDUP_REMOVED lines=16> */
[----:B------:R0:W-:Y:S04]  /*1b870*/  STL [R1+0x1b70], R5 ;  /* 0x001b700501007387 */ /* 0x0001e80000100800 */
[----:B0-----:R-:W5:Y:S01]  /*1b880*/  LDL.LU R5, [R1+0x124] ;  /* 0x0001240001057983 */ /* 0x001f620000300800 */
[----:B---3--:R-:W-:-:S05]  /*1b890*/  IADD3 R18, P2, PT, R29, R15, RZ ;  /* 0x0000000f1d127210 */ /* 0x008fca0007f5e0ff */
[----:B------:R0:W-:Y:S04]  /*1b8a0*/  STL [R1+0x1bac], R18 ;  /* 0x001bac1201007387 */ /* 0x0001e80000100800 */
[----:B------:R-:W3:Y:S04]  /*1b8b0*/  LDL.LU R4, [R1+0x120] ;  /* 0x0001200001047983 */ /* 0x000ee80000300800 */
[----:B------:R1:W-:Y:S01]  /*1b8c0*/  STL [R1+0x1b78], R19 ;  /* 0x001b781301007387 */ /* 0x0003e20000100800 */
[----:B0-----:R-:W-:Y:S02]  /*1b8d0*/  IADD3 R18, P1, PT, R16, R15, RZ ;  /* 0x0000000f10127210 */ /* 0x001fe40007f3e0ff */
[----:B-1----:R-:W-:-:S03]  /*1b8e0*/  LEA.HI.X.SX32 R19, R3, R2, 0x1, P0 ;  /* 0x0000000203137211 */ /* 0x002fc600000f0eff */
[----:B------:R0:W-:Y:S04]  /*1b8f0*/  STL [R1+0x1bb4], R18 ;  /* 0x001bb41201007387 */ /* 0x0001e80000100800 */
[----:B------:R-:W3:Y:S04]  /*1b900*/  LDL.LU R3, [R1+0x11c] ;  /* 0x00011c0001037983 */ /* 0x000ee80000300800 */
[----:B------:R1:W-:Y:S01]  /*1b910*/  STL [R1+0x1b80], R19 ;  /* 0x001b801301007387 */ /* 0x0003e20000100800 */
[----:B0-----:R-:W-:Y:S02]  /*1b920*/  IADD3 R18, P0, PT, R14, R15, RZ ;  /* 0x0000000f0e127210 */ /* 0x001fe40007f1e0ff */
[----:B-1----:R-:W-:-:S03]  /*1b930*/  LEA.HI.X.SX32 R19, R17, R2, 0x1, P6 ;  /* 0x0000000211137211 */ /* 0x002fc600030f0eff */
[----:B------:R0:W-:Y:S01]  /*1b940*/  STL [R1+0x1bbc], R18 ;  /* 0x001bbc1201007387 */ /* 0x0001e20000100800 */
[----:B------:R-:W-:-:S03]  /*1b950*/  LEA.HI.X.SX32 R17, R26, R2, 0x1, P5 ;  /* 0x000000021a117211 */ /* 0x000fc600028f0eff */
[----:B------:R-:W-:Y:S04]  /*1b960*/  STL [R1+0x1b88], R19 ;  /* 0x001b881301007387 */ /* 0x000fe80000100800 */
[----:B------:R-:W3:Y:S01]  /*1b970*/  LDL.LU R26, [R1+0x118] ;  /* 0x00011800011a7983 */ /* 0x000ee20000300800 */
[----:B0-----:R-:W-:-:S05]  /*1b980*/  IADD3 R18, P6, PT, R13, R15, RZ ;  /* 0x0000000f0d127210 */ /* 0x001fca0007fde0ff */
        /* <DEDUP_REMOVED lines=11> */
[----:B------:R0:W-:Y:S01]  /*1ba40*/  STL [R1+0x1ba0], R17 ;  /* 0x001ba01101007387 */ /* 0x0001e20000100800 */
[-C--:B------:R-:W-:Y:S02]  /*1ba50*/  LEA.HI.X.SX32 R16, R16, R2.reuse, 0x1, P1 ;  /* 0x0000000210107211 */ /* 0x080fe400008f0eff */
[-C--:B0-----:R-:W-:Y:S02]  /*1ba60*/  LEA.HI.X.SX32 R17, R29, R2.reuse, 0x1, P2 ;  /* 0x000000021d117211 */ /* 0x081fe400010f0eff */
[----:B----4-:R-:W-:Y:S01]  /*1ba70*/  IADD3 R18, P3, PT, R10, R15, RZ ;  /* 0x0000000f0a127210 */ /* 0x010fe20007f7e0ff */
[----:B------:R-:W2:Y:S04]  /*1ba80*/  LDL.LU R29, [R1+0x100] ;  /* 0x00010000011d7983 */ /* 0x000ea80000300800 */
[----:B------:R-:W-:Y:S04]  /*1ba90*/  STL [R1+0x1bdc], R18 ;  /* 0x001bdc1201007387 */ /* 0x000fe80000100800 */
[----:B------:R0:W-:Y:S01]  /*1baa0*/  STL [R1+0x1ba8], R17 ;  /* 0x001ba81101007387 */ /* 0x0001e20000100800 */
[----:B------:R-:W-:-:S03]  /*1bab0*/  LEA.HI.X.SX32 R14, R14, R2, 0x1, P0 ;  /* 0x000000020e0e7211 */ /* 0x000fc600000f0eff */
[----:B0-----:R-:W4:Y:S01]  /*1bac0*/  LDL.LU R17, [R1+0xfc] ;  /* 0x0000fc0001117983 */ /* 0x001f220000300800 */
[----:B-----5:R-:W-:-:S05]  /*1bad0*/  IADD3 R18, P2, PT, R9, R15, RZ ;  /* 0x0000000f09127210 */ /* 0x020fca0007f5e0ff */
[----:B------:R-:W-:Y:S04]  /*1bae0*/  STL [R1+0x1be4], R18 ;  /* 0x001be41201007387 */ /* 0x000fe80000100800 */
[----:B------:R0:W-:Y:S04]  /*1baf0*/  STL [R1+0x1bb0], R16 ;  /* 0x001bb01001007387 */ /* 0x0001e80000100800 */
[----:B0-----:R-:W5:Y:S01]  /*1bb00*/  LDL.LU R16, [R1+0xf8] ;  /* 0x0000f80001107983 */ /* 0x001f620000300800 */
[----:B------:R-:W-:-:S05]  /*1bb10*/  IADD3 R18, P1, PT, R8, R15, RZ ;  /* 0x0000000f08127210 */ /* 0x000fca0007f3e0ff */
[----:B------:R0:W-:Y:S04]  /*1bb20*/  STL [R1+0x1bec], R18 ;  /* 0x001bec1201007387 */ /* 0x0001e80000100800 */
[----:B------:R1:W-:Y:S01]  /*1bb30*/  STL [R1+0x1bb8], R14 ;  /* 0x001bb80e01007387 */ /* 0x0003e20000100800 */
[----:B0-----:R-:W-:-:S03]  /*1bb40*/  LEA.HI.X.SX32 R18, R13, R2, 0x1, P6 ;  /* 0x000000020d127211 */ /* 0x001fc600030f0eff */
[----:B-1----:R-:W5:Y:S01]  /*1bb50*/  LDL.LU R14, [R1+0xf4] ;  /* 0x0000f400010e7983 */ /* 0x002f620000300800 */
[----:B------:R-:W-:-:S05]  /*1bb60*/  IADD3 R19, P0, PT, R7, R15, RZ ;  /* 0x0000000f07137210 */ /* 0x000fca0007f1e0ff */
[----:B------:R-:W-:Y:S04]  /*1bb70*/  STL [R1+0x1bf4], R19 ;  /* 0x001bf41301007387 */ /* 0x000fe80000100800 */
[----:B------:R0:W-:Y:S01]  /*1bb80*/  STL [R1+0x1bc0], R18 ;  /* 0x001bc01201007387 */ /* 0x0001e20000100800 */
[----:B------:R-:W-:Y:S02]  /*1bb90*/  IADD3 R13, P6, PT, R6, R15, RZ ;  /* 0x0000000f060d7210 */ /* 0x000fe40007fde0ff */
[----:B0-----:R-:W-:-:S03]  /*1bba0*/  LEA.HI.X.SX32 R18, R12, R2, 0x1, P5 ;  /* 0x000000020c127211 */ /* 0x001fc600028f0eff */
[----:B------:R0:W-:Y:S04]  /*1bbb0*/  STL [R1+0x1bfc], R13 ;  /* 0x001bfc0d01007387 */ /* 0x0001e80000100800 */
[----:B0-----:R-:W5:Y:S04]  /*1bbc0*/  LDL.LU R13, [R1+0xf0] ;  /* 0x0000f000010d7983 */ /* 0x001f680000300800 */
[----:B------:R0:W-:Y:S02]  /*1bbd0*/  STL [R1+0x1bc8], R18 ;  /* 0x001bc81201007387 */ /* 0x0001e40000100800 */
[----:B0-----:R-:W-:-:S02]  /*1bbe0*/  LEA.HI.X.SX32 R18, R11, R2, 0x1, P4 ;  /* 0x000000020b127211 */ /* 0x001fc400020f0eff */
[-C--:B------:R-:W-:Y:S02]  /*1bbf0*/  LEA.HI.X.SX32 R9, R9, R2.reuse, 0x1, P2 ;  /* 0x0000000209097211 */ /* 0x080fe400010f0eff */
[-C--:B------:R-:W-:Y:S02]  /*1bc00*/  LEA.HI.X.SX32 R8, R8, R2.reuse, 0x1, P1 ;  /* 0x0000000208087211 */ /* 0x080fe400008f0eff */
[-C--:B------:R-:W-:Y:S02]  /*1bc10*/  LEA.HI.X.SX32 R7, R7, R2.reuse, 0x1, P0 ;  /* 0x0000000207077211 */ /* 0x080fe400000f0eff */
[----:B------:R-:W-:Y:S02]  /*1bc20*/  LEA.HI.X.SX32 R6, R6, R2, 0x1, P6 ;  /* 0x0000000206067211 */ /* 0x000fe400030f0eff */
[----:B------:R-:W-:-:S05]  /*1bc30*/  IADD3 R12, P5, PT, R5, R15, RZ ;  /* 0x0000000f050c7210 */ /* 0x000fca0007fbe0ff */
[----:B------:R0:W-:Y:S01]  /*1bc40*/  STL [R1+0x1c04], R12 ;  /* 0x001c040c01007387 */ /* 0x0001e20000100800 */
[----:B---3--:R-:W-:-:S03]  /*1bc50*/  IADD3 R11, P4, PT, R4, R15, RZ ;  /* 0x0000000f040b7210 */ /* 0x008fc60007f9e0ff */
[----:B0-----:R-:W3:Y:S04]  /*1bc60*/  LDL.LU R12, [R1+0xec] ;  /* 0x0000ec00010c7983 */ /* 0x001ee80000300800 */
[----:B------:R0:W-:Y:S04]  /*1bc70*/  STL [R1+0x1bd0], R18 ;  /* 0x001bd01201007387 */ /* 0x0001e80000100800 */
[----:B------:R1:W-:Y:S01]  /*1bc80*/  STL [R1+0x1c0c], R11 ;  /* 0x001c0c0b01007387 */ /* 0x0003e20000100800 */
[----:B0-----:R-:W-:-:S03]  /*1bc90*/  LEA.HI.X.SX32 R18, R10, R2, 0x1, P3 ;  /* 0x000000020a127211 */ /* 0x001fc600018f0eff */
[----:B-1----:R-:W3:Y:S01]  /*1bca0*/  LDL.LU R11, [R1+0xe8] ;  /* 0x0000e800010b7983 */ /* 0x002ee20000300800 */
[----:B------:R-:W-:-:S03]  /*1bcb0*/  IADD3 R10, P3, PT, R3, R15, RZ ;  /* 0x0000000f030a7210 */ /* 0x000fc60007f7e0ff */
[----:B------:R-:W-:Y:S04]  /*1bcc0*/  STL [R1+0x1bd8], R18 ;  /* 0x001bd81201007387 */ /* 0x000fe80000100800 */
[----:B------:R0:W-:Y:S04]  /*1bcd0*/  STL [R1+0x1c14], R10 ;  /* 0x001c140a01007387 */ /* 0x0001e80000100800 */
[----:B0-----:R-:W3:Y:S04]  /*1bce0*/  LDL.LU R10, [R1+0xe4] ;  /* 0x0000e400010a7983 */ /* 0x001ee80000300800 */
[----:B------:R0:W-:Y:S01]  /*1bcf0*/  STL [R1+0x1be0], R9 ;  /* 0x001be00901007387 */ /* 0x0001e20000100800 */
[----:B------:R-:W-:-:S03]  /*1bd00*/  IADD3 R18, P2, PT, R26, R15, RZ ;  /* 0x0000000f1a127210 */ /* 0x000fc60007f5e0ff */
[----:B0-----:R-:W3:Y:S04]  /*1bd10*/  LDL.LU R9, [R1+0xe0] ;  /* 0x0000e00001097983 */ /* 0x001ee80000300800 */
        /* <DEDUP_REMOVED lines=11> */
[----:B------:R-:W-:Y:S02]  /*1bdd0*/  LEA.HI.X.SX32 R5, R5, R2, 0x1, P5 ;  /* 0x0000000205057211 */ /* 0x000fe400028f0eff */
[----:B--2---:R-:W-:-:S05]  /*1bde0*/  IADD3 R18, P6, PT, R29, R15, RZ ;  /* 0x0000000f1d127210 */ /* 0x004fca0007fde0ff */
[----:B------:R0:W-:Y:S04]  /*1bdf0*/  STL [R1+0x1c34], R18 ;  /* 0x001c341201007387 */ /* 0x0001e80000100800 */
[----:B------:R1:W-:Y:S01]  /*1be00*/  STL [R1+0x1c00], R5 ;  /* 0x001c000501007387 */ /* 0x0003e20000100800 */
[----:B0-----:R-:W-:Y:S02]  /*1be10*/  LEA.HI.X.SX32 R18, R4, R2, 0x1, P4 ;  /* 0x0000000204127211 */ /* 0x001fe400020f0eff */
[-C--:B----4-:R-:W-:Y:S01]  /*1be20*/  IADD3 R19, P5, PT, R17, R15.reuse, RZ ;  /* 0x0000000f11137210 */ /* 0x090fe20007fbe0ff */
[----:B-1----:R-:W2:Y:S04]  /*1be30*/  LDL.LU R5, [R1+0xd0] ;  /* 0x0000d00001057983 */ /* 0x002ea80000300800 */
[----:B------:R5:W-:Y:S04]  /*1be40*/  STL [R1+0x1c3c], R19 ;  /* 0x001c3c1301007387 */ /* 0x000be80000100800 */
[----:B------:R-:W4:Y:S04]  /*1be50*/  LDL.LU R4, [R1+0xcc] ;  /* 0x0000cc0001047983 */ /* 0x000f280000300800 */
[----:B------:R0:W-:Y:S01]  /*1be60*/  STL [R1+0x1c08], R18 ;  /* 0x001c081201007387 */ /* 0x0001e20000100800 */
[----:B-----5:R-:W-:-:S02]  /*1be70*/  IADD3 R19, P4, PT, R16, R15, RZ ;  /* 0x0000000f10137210 */ /* 0x020fc40007f9e0ff */
[----:B0-----:R-:W-:-:S03]  /*1be80*/  LEA.HI.X.SX32 R18, R3, R2, 0x1, P3 ;  /* 0x0000000203127211 */ /* 0x001fc600018f0eff */
[----:B------:R0:W-:Y:S04]  /*1be90*/  STL [R1+0x1c44], R19 ;  /* 0x001c441301007387 */ /* 0x0001e80000100800 */
[----:B------:R-:W5:Y:S04]  /*1bea0*/  LDL.LU R3, [R1+0xc8] ;  /* 0x0000c80001037983 */ /* 0x000f680000300800 */
[----:B------:R1:W-:Y:S01]  /*1beb0*/  STL [R1+0x1c10], R18 ;  /* 0x001c101201007387 */ /* 0x0003e20000100800 */
[----:B0-----:R-:W-:Y:S02]  /*1bec0*/  IADD3 R19, P3, PT, R14, R15, RZ ;  /* 0x0000000f0e137210 */ /* 0x001fe40007f7e0ff */
[----:B-1----:R-:W-:-:S03]  /*1bed0*/  LEA.HI.X.SX32 R18, R26, R2, 0x1, P2 ;  /* 0x000000021a127211 */ /* 0x002fc600010f0eff */
[----:B------:R-:W-:Y:S04]  /*1bee0*/  STL [R1+0x1c4c], R19 ;  /* 0x001c4c1301007387 */ /* 0x000fe80000100800 */
[----:B------:R-:W5:Y:S04]  /*1bef0*/  LDL.LU R26, [R1+0xc0] ;  /* 0x0000c000011a7983 */ /* 0x000f680000300800 */
[----:B------:R0:W-:Y:S02]  /*1bf00*/  STL [R1+0x1c18], R18 ;  /* 0x001c181201007387 */ /* 0x0001e40000100800 */
[----:B0-----:R-:W-:-:S02]  /*1bf10*/  LEA.HI.X.SX32 R18, R27, R2, 0x1, P1 ;  /* 0x000000021b127211 */ /* 0x001fc400008f0eff */
[----:B------:R-:W5:Y:S01]  /*1bf20*/  LDL.LU R27, [R1+0xb8] ;  /* 0x0000b800011b7983 */ /* 0x000f620000300800 */
[----:B------:R-:W-:-:S05]  /*1bf30*/  IADD3 R19, P2, PT, R13, R15, RZ ;  /* 0x0000000f0d137210 */ /* 0x000fca0007f5e0ff */
[----:B------:R-:W-:Y:S04]  /*1bf40*/  STL [R1+0x1c54], R19 ;  /* 0x001c541301007387 */ /* 0x000fe80000100800 */
[----:B------:R0:W-:Y:S02]  /*1bf50*/  STL [R1+0x1c20], R18 ;  /* 0x001c201201007387 */ /* 0x0001e40000100800 */
[-C--:B0-----:R-:W-:Y:S02]  /*1bf60*/  LEA.HI.X.SX32 R18, R28, R2.reuse, 0x1, P0 ;  /* 0x000000021c127211 */ /* 0x081fe400000f0eff */
[----:B------:R-:W5:Y:S01]  /*1bf70*/  LDL.LU R28, [R1+0xb0] ;  /* 0x0000b000011c7983 */ /* 0x000f620000300800 */
[-C--:B------:R-:W-:Y:S02]  /*1bf80*/  LEA.HI.X.SX32 R16, R16, R2.reuse, 0x1, P4 ;  /* 0x0000000210107211 */ /* 0x080fe400020f0eff */
[----:B------:R-:W-:-:S02]  /*1bf90*/  LEA.HI.X.SX32 R13, R13, R2, 0x1, P2 ;  /* 0x000000020d0d7211 */ /* 0x000fc400010f0eff */
[----:B---3--:R-:W-:-:S05]  /*1bfa0*/  IADD3 R19, P1, PT, R12, R15, RZ ;  /* 0x0000000f0c137210 */ /* 0x008fca0007f3e0ff */
[----:B------:R-:W-:Y:S04]  /*1bfb0*/  STL [R1+0x1c5c], R19 ;  /* 0x001c5c1301007387 */ /* 0x000fe80000100800 */
[----:B------:R0:W-:Y:S01]  /*1bfc0*/  STL [R1+0x1c28], R18 ;  /* 0x001c281201007387 */ /* 0x0001e20000100800 */
[----:B------:R-:W-:Y:S02]  /*1bfd0*/  IADD3 R20, P0, PT, R11, R15, RZ ;  /* 0x0000000f0b147210 */ /* 0x000fe40007f1e0ff */
[----:B0-----:R-:W-:-:S03]  /*1bfe0*/  LEA.HI.X.SX32 R18, R29, R2, 0x1, P6 ;  /* 0x000000021d127211 */ /* 0x001fc600030f0eff */
[----:B------:R-:W-:Y:S04]  /*1bff0*/  STL [R1+0x1c64], R20 ;  /* 0x001c641401007387 */ /* 0x000fe80000100800 */
[----:B------:R-:W3:Y:S04]  /*1c000*/  LDL.LU R29, [R1+0x98] ;  /* 0x00009800011d7983 */ /* 0x000ee80000300800 */
[----:B------:R0:W-:Y:S01]  /*1c010*/  STL [R1+0x1c30], R18 ;  /* 0x001c301201007387 */ /* 0x0001e20000100800 */
[----:B------:R-:W-:Y:S02]  /*1c020*/  IADD3 R19, P6, PT, R10, R15, RZ ;  /* 0x0000000f0a137210 */ /* 0x000fe40007fde0ff */
[----:B0-----:R-:W-:-:S03]  /*1c030*/  LEA.HI.X.SX32 R18, R17, R2, 0x1, P5 ;  /* 0x0000000211127211 */ /* 0x001fc600028f0eff */
[----:B------:R0:W-:Y:S04]  /*1c040*/  STL [R1+0x1c6c], R19 ;  /* 0x001c6c1301007387 */ /* 0x0001e80000100800 */
[----:B------:R-:W-:Y:S01]  /*1c050*/  STL [R1+0x1c38], R18 ;  /* 0x001c381201007387 */ /* 0x000fe20000100800 */
[----:B------:R-:W-:-:S03]  /*1c060*/  IADD3 R17, P5, PT, R9, R15, RZ ;  /* 0x0000000f09117210 */ /* 0x000fc60007fbe0ff */
[----:B------:R-:W3:Y:S04]  /*1c070*/  LDL.LU R20, [R1+0x90] ;  /* 0x0000900001147983 */ /* 0x000ee80000300800 */
[----:B------:R1:W-:Y:S04]  /*1c080*/  STL [R1+0x1c74], R17 ;  /* 0x001c741101007387 */ /* 0x0003e80000100800 */
[----:B------:R1:W-:Y:S04]  /*1c090*/  STL [R1+0x1c40], R16 ;  /* 0x001c401001007387 */ /* 0x0003e80000100800 */
[----:B0-----:R-:W3:Y:S01]  /*1c0a0*/  LDL.LU R19, [R1+0x88] ;  /* 0x0000880001137983 */ /* 0x001ee20000300800 */
[----:B-1----:R-:W-:-:S02]  /*1c0b0*/  IADD3 R17, P4, PT, R8, R15, RZ ;  /* 0x0000000f08117210 */ /* 0x002fc40007f9e0ff */
[----:B------:R-:W-:-:S03]  /*1c0c0*/  LEA.HI.X.SX32 R16, R14, R2, 0x1, P3 ;  /* 0x000000020e107211 */ /* 0x000fc600018f0eff */
[----:B------:R-:W-:Y:S04]  /*1c0d0*/  STL [R1+0x1c7c], R17 ;  /* 0x001c7c1101007387 */ /* 0x000fe80000100800 */
[----:B------:R-:W-:Y:S04]  /*1c0e0*/  STL [R1+0x1c48], R16 ;  /* 0x001c481001007387 */ /* 0x000fe80000100800 */
[----:B------:R-:W3:Y:S01]  /*1c0f0*/  LDL.LU R18, [R1+0x84] ;  /* 0x0000840001127983 */ /* 0x000ee20000300800 */
[----:B------:R-:W-:-:S05]  /*1c100*/  IADD3 R14, P3, PT, R7, R15, RZ ;  /* 0x0000000f070e7210 */ /* 0x000fca0007f7e0ff */
[----:B------:R0:W-:Y:S04]  /*1c110*/  STL [R1+0x1c84], R14 ;  /* 0x001c840e01007387 */ /* 0x0001e80000100800 */
[----:B------:R2:W-:Y:S01]  /*1c120*/  STL [R1+0x1c50], R13 ;  /* 0x001c500d01007387 */ /* 0x0005e20000100800 */
[----:B0-----:R-:W-:-:S05]  /*1c130*/  IADD3 R14, P2, PT, R6, R15, RZ ;  /* 0x0000000f060e7210 */ /* 0x001fca0007f5e0ff */
[----:B------:R-:W-:Y:S04]  /*1c140*/  STL [R1+0x1c8c], R14 ;  /* 0x001c8c0e01007387 */ /* 0x000fe80000100800 */
[----:B------:R-:W3:Y:S01]  /*1c150*/  LDL.LU R17, [R1+0x80] ;  /* 0x0000800001117983 */ /* 0x000ee20000300800 */
[----:B------:R-:W-:-:S05]  /*1c160*/  LEA.HI.X.SX32 R12, R12, R2, 0x1, P1 ;  /* 0x000000020c0c7211 */ /* 0x000fca00008f0eff */
[----:B------:R0:W-:Y:S01]  /*1c170*/  STL [R1+0x1c58], R12 ;  /* 0x001c580c01007387 */ /* 0x0001e20000100800 */
[-C--:B------:R-:W-:Y:S02]  /*1c180*/  LEA.HI.X.SX32 R10, R10, R2.reuse, 0x1, P6 ;  /* 0x000000020a0a7211 */ /* 0x080fe400030f0eff */
[----:B--2---:R-:W-:Y:S02]  /*1c190*/  IADD3 R13, P1, PT, R5, R15, RZ ;  /* 0x0000000f050d7210 */ /* 0x004fe40007f3e0ff */
[----:B0-----:R-:W-:-:S03]  /*1c1a0*/  LEA.HI.X.SX32 R12, R11, R2, 0x1, P0 ;  /* 0x000000020b0c7211 */ /* 0x001fc600000f0eff */
[----:B------:R-:W-:Y:S01]  /*1c1b0*/  STL [R1+0x1c94], R13 ;  /* 0x001c940d01007387 */ /* 0x000fe20000100800 */
[----:B----4-:R-:W-:-:S03]  /*1c1c0*/  IADD3 R11, P0, PT, R4, R15, RZ ;  /* 0x0000000f040b7210 */ /* 0x010fc60007f1e0ff */
[----:B------:R-:W-:Y:S04]  /*1c1d0*/  STL [R1+0x1c60], R12 ;  /* 0x001c600c01007387 */ /* 0x000fe80000100800 */
[----:B------:R-:W2:Y:S04]  /*1c1e0*/  LDL.LU R16, [R1+0x7c] ;  /* 0x00007c0001107983 */ /* 0x000ea80000300800 */
[----:B------:R5:W-:Y:S04]  /*1c1f0*/  STL [R1+0x1c9c], R11 ;  /* 0x001c9c0b01007387 */ /* 0x000be80000100800 */
[----:B------:R0:W-:Y:S01]  /*1c200*/  STL [R1+0x1c68], R10 ;  /* 0x001c680a01007387 */ /* 0x0001e20000100800 */
[----:B-----5:R-:W-:-:S02]  /*1c210*/  IADD3 R11, P6, PT, R3, R15, RZ ;  /* 0x0000000f030b7210 */ /* 0x020fc40007fde0ff */
[----:B0-----:R-:W-:-:S03]  /*1c220*/  LEA.HI.X.SX32 R10, R9, R2, 0x1, P5 ;  /* 0x00000002090a7211 */ /* 0x001fc600028f0eff */
[----:B------:R-:W-:Y:S04]  /*1c230*/  STL [R1+0x1ca4], R11 ;  /* 0x001ca40b01007387 */ /* 0x000fe80000100800 */
[----:B------:R-:W4:Y:S04]  /*1c240*/  LDL.LU R14, [R1+0x10] ;  /* 0x00001000010e7983 */ /* 0x000f280000300800 */
[----:B------:R0:W-:Y:S01]  /*1c250*/  STL [R1+0x1c70], R10 ;  /* 0x001c700a01007387 */ /* 0x0001e20000100800 */
[----:B------:R-:W-:Y:S02]  /*1c260*/  IADD3 R9, P5, PT, R26, R15, RZ ;  /* 0x0000000f1a097210 */ /* 0x000fe40007fbe0ff */
[----:B0-----:R-:W-:-:S03]  /*1c270*/  LEA.HI.X.SX32 R10, R8, R2, 0x1, P4 ;  /* 0x00000002080a7211 */ /* 0x001fc600020f0eff */
[----:B------:R0:W-:Y:S01]  /*1c280*/  STL [R1+0x1cac], R9 ;  /* 0x001cac0901007387 */ /* 0x0001e20000100800 */
[----:B------:R-:W-:-:S03]  /*1c290*/  LEA.HI.X.SX32 R8, R7, R2, 0x1, P3 ;  /* 0x0000000207087211 */ /* 0x000fc600018f0eff */
[----:B------:R1:W-:Y:S01]  /*1c2a0*/  STL [R1+0x1c78], R10 ;  /* 0x001c780a01007387 */ /* 0x0003e20000100800 */
[----:B------:R-:W-:-:S03]  /*1c2b0*/  LEA.HI.X.SX32 R6, R6, R2, 0x1, P2 ;  /* 0x0000000206067211 */ /* 0x000fc600010f0eff */
[----:B------:R-:W5:Y:S01]  /*1c2c0*/  LDL.LU R13, [R1+0x78] ;  /* 0x00007800010d7983 */ /* 0x000f620000300800 */
[----:B0-----:R-:W-:-:S05]  /*1c2d0*/  IADD3 R9, P4, PT, R27, R15, RZ ;  /* 0x0000000f1b097210 */ /* 0x001fca0007f9e0ff */
[----:B------:R-:W-:Y:S04]  /*1c2e0*/  STL [R1+0x1cb4], R9 ;  /* 0x001cb40901007387 */ /* 0x000fe80000100800 */
[----:B------:R-:W-:Y:S04]  /*1c2f0*/  STL [R1+0x1c80], R8 ;  /* 0x001c800801007387 */ /* 0x000fe80000100800 */
[----:B------:R-:W5:Y:S01]  /*1c300*/  LDL.LU R12, [R1+0x70] ;  /* 0x00007000010c7983 */ /* 0x000f620000300800 */
[----:B------:R-:W-:-:S05]  /*1c310*/  IADD3 R7, P3, PT, R28, R15, RZ ;  /* 0x0000000f1c077210 */ /* 0x000fca0007f7e0ff */
[----:B------:R-:W-:Y:S04]  /*1c320*/  STL [R1+0x1cbc], R7 ;  /* 0x001cbc0701007387 */ /* 0x000fe80000100800 */
[----:B------:R-:W5:Y:S04]  /*1c330*/  LDL.LU R11, [R1+0x6c] ;  /* 0x00006c00010b7983 */ /* 0x000f680000300800 */
[----:B------:R0:W-:Y:S04]  /*1c340*/  STL [R1+0x1c88], R6 ;  /* 0x001c880601007387 */ /* 0x0001e80000100800 */
[----:B-1----:R-:W5:Y:S01]  /*1c350*/  LDL.LU R10, [R1+0x68] ;  /* 0x00006800010a7983 */ /* 0x002f620000300800 */
[----:B0-----:R-:W-:-:S02]  /*1c360*/  LEA.HI.X.SX32 R6, R5, R2, 0x1, P1 ;  /* 0x0000000205067211 */ /* 0x001fc400008f0eff */
[----:B---3--:R-:W-:-:S05]  /*1c370*/  IADD3 R7, P2, PT, R29, R15, RZ ;  /* 0x0000000f1d077210 */ /* 0x008fca0007f5e0ff */
[----:B------:R-:W-:Y:S04]  /*1c380*/  STL [R1+0x1cc4], R7 ;  /* 0x001cc40701007387 */ /* 0x000fe80000100800 */
[----:B------:R-:W3:Y:S04]  /*1c390*/  LDL.LU R9, [R1+0x64] ;  /* 0x0000640001097983 */ /* 0x000ee80000300800 */
[----:B------:R0:W-:Y:S04]  /*1c3a0*/  STL [R1+0x1c90], R6 ;  /* 0x001c900601007387 */ /* 0x0001e80000100800 */
[----:B------:R-:W3:Y:S01]  /*1c3b0*/  LDL.LU R8, [R1+0x60] ;  /* 0x0000600001087983 */ /* 0x000ee20000300800 */
[----:B------:R-:W-:-:S02]  /*1c3c0*/  IADD3 R5, P1, PT, R20, R15, RZ ;  /* 0x0000000f14057210 */ /* 0x000fc40007f3e0ff */
[----:B0-----:R-:W-:-:S03]  /*1c3d0*/  LEA.HI.X.SX32 R6, R4, R2, 0x1, P0 ;  /* 0x0000000204067211 */ /* 0x001fc600000f0eff */
[----:B------:R0:W-:Y:S01]  /*1c3e0*/  STL [R1+0x1ccc], R5 ;  /* 0x001ccc0501007387 */ /* 0x0001e20000100800 */
[----:B------:R-:W-:-:S03]  /*1c3f0*/  LEA.HI.X.SX32 R4, R3, R2, 0x1, P6 ;  /* 0x0000000203047211 */ /* 0x000fc600030f0eff */
[----:B------:R1:W-:Y:S04]  /*1c400*/  STL [R1+0x1c98], R6 ;  /* 0x001c980601007387 */ /* 0x0003e80000100800 */
[----:B------:R-:W3:Y:S01]  /*1c410*/  LDL.LU R7, [R1+0x50] ;  /* 0x0000500001077983 */ /* 0x000ee20000300800 */
[----:B0-----:R-:W-:-:S05]  /*1c420*/  IADD3 R5, P0, PT, R19, R15, RZ ;  /* 0x0000000f13057210 */ /* 0x001fca0007f1e0ff */
[----:B------:R0:W-:Y:S01]  /*1c430*/  STL [R1+0x1cd4], R5 ;  /* 0x001cd40501007387 */ /* 0x0001e20000100800 */
[----:B-1----:R-:W-:-:S03]  /*1c440*/  LEA.HI.X.SX32 R6, R26, R2, 0x1, P5 ;  /* 0x000000021a067211 */ /* 0x002fc600028f0eff */
[----:B------:R1:W-:Y:S01]  /*1c450*/  STL [R1+0x1ca0], R4 ;  /* 0x001ca00401007387 */ /* 0x0003e20000100800 */
[----:B------:R-:W-:-:S03]  /*1c460*/  IADD3 R3, P6, PT, R18, R15, RZ ;  /* 0x0000000f12037210 */ /* 0x000fc60007fde0ff */
[----:B0-----:R-:W3:Y:S04]  /*1c470*/  LDL.LU R5, [R1+0x48] ;  /* 0x0000480001057983 */ /* 0x001ee80000300800 */
[----:B------:R-:W-:Y:S04]  /*1c480*/  STL [R1+0x1cdc], R3 ;  /* 0x001cdc0301007387 */ /* 0x000fe80000100800 */
[----:B-1----:R-:W3:Y:S04]  /*1c490*/  LDL.LU R4, [R1+0x40] ;  /* 0x0000400001047983 */ /* 0x002ee80000300800 */
[----:B------:R0:W-:Y:S04]  /*1c4a0*/  STL [R1+0x1ca8], R6 ;  /* 0x001ca80601007387 */ /* 0x0001e80000100800 */
[----:B0-----:R-:W3:Y:S01]  /*1c4b0*/  LDL.LU R6, [R1+0x3c] ;  /* 0x00003c0001067983 */ /* 0x001ee20000300800 */
[----:B------:R-:W-:-:S05]  /*1c4c0*/  IADD3 R3, P5, PT, R17, R15, RZ ;  /* 0x0000000f11037210 */ /* 0x000fca0007fbe0ff */
[----:B------:R0:W-:Y:S04]  /*1c4d0*/  STL [R1+0x1ce4], R3 ;  /* 0x001ce40301007387 */ /* 0x0001e80000100800 */
[----:B0-----:R-:W3:Y:S01]  /*1c4e0*/  LDL.LU R3, [R1+0x38] ;  /* 0x0000380001037983 */ /* 0x001ee20000300800 */
[----:B------:R-:W-:-:S05]  /*1c4f0*/  LEA.HI.X.SX32 R22, R27, R2, 0x1, P4 ;  /* 0x000000021b167211 */ /* 0x000fca00020f0eff */
[----:B------:R0:W-:Y:S04]  /*1c500*/  STL [R1+0x1cb0], R22 ;  /* 0x001cb01601007387 */ /* 0x0001e80000100800 */
[----:B------:R-:W3:Y:S01]  /*1c510*/  LDL.LU R26, [R1+0x30] ;  /* 0x00003000011a7983 */ /* 0x000ee20000300800 */
[----:B--2---:R-:W-:Y:S02]  /*1c520*/  IADD3 R21, P4, PT, R16, R15, RZ ;  /* 0x0000000f10157210 */ /* 0x004fe40007f9e0ff */
[----:B0-----:R-:W-:-:S03]  /*1c530*/  LEA.HI.X.SX32 R22, R28, R2, 0x1, P3 ;  /* 0x000000021c167211 */ /* 0x001fc600018f0eff */
[----:B------:R4:W-:Y:S04]  /*1c540*/  STL [R1+0x1d4c], R21 ;  /* 0x001d4c1501007387 */ /* 0x0009e80000100800 */
[----:B------:R-:W2:Y:S04]  /*1c550*/  LDL.LU R27, [R1+0x28] ;  /* 0x00002800011b7983 */ /* 0x000ea80000300800 */
[----:B------:R0:W-:Y:S01]  /*1c560*/  STL [R1+0x1cb8], R22 ;  /* 0x001cb81601007387 */ /* 0x0001e20000100800 */
[----:B------:R-:W-:-:S03]  /*1c570*/  LEA.HI.X.SX32 R20, R20, R2, 0x1, P1 ;  /* 0x0000000214147211 */ /* 0x000fc600008f0eff */
[----:B------:R-:W2:Y:S01]  /*1c580*/  LDL.LU R28, [R1+0x20] ;  /* 0x00002000011c7983 */ /* 0x000ea20000300800 */
[----:B----4-:R-:W-:Y:S02]  /*1c590*/  IADD3 R21, P3, PT, R14, R15, RZ ;  /* 0x0000000f0e157210 */ /* 0x010fe40007f7e0ff */
[----:B0-----:R-:W-:-:S03]  /*1c5a0*/  LEA.HI.X.SX32 R22, R29, R2, 0x1, P2 ;  /* 0x000000021d167211 */ /* 0x001fc600010f0eff */
[----:B------:R5:W-:Y:S04]  /*1c5b0*/  STL [R1+0x1cec], R21 ;  /* 0x001cec1501007387 */ /* 0x000be80000100800 */
[----:B------:R-:W4:Y:S04]  /*1c5c0*/  LDL.LU R29, [R1+0x3ac] ;  /* 0x0003ac00011d7983 */ /* 0x000f280000300800 */
[----:B------:R-:W-:Y:S01]  /*1c5d0*/  STL [R1+0x1cc0], R22 ;  /* 0x001cc01601007387 */ /* 0x000fe20000100800 */
[----:B------:R-:W-:Y:S02]  /*1c5e0*/  LEA.HI.X.SX32 R17, R17, R2, 0x1, P5 ;  /* 0x0000000211117211 */ /* 0x000fe400028f0eff */
[----:B-----5:R-:W-:-:S05]  /*1c5f0*/  IADD3 R21, P2, PT, R13, R15, RZ ;  /* 0x0000000f0d157210 */ /* 0x020fca0007f5e0ff */
[----:B------:R0:W-:Y:S04]  /*1c600*/  STL [R1+0x1cf4], R21 ;  /* 0x001cf41501007387 */ /* 0x0001e80000100800 */
[----:B------:R1:W-:Y:S01]  /*1c610*/  STL [R1+0x1cc8], R20 ;  /* 0x001cc81401007387 */ /* 0x0003e20000100800 */
[-C--:B0-----:R-:W-:Y:S02]  /*1c620*/  LEA.HI.X.SX32 R21, R19, R2.reuse, 0x1, P0 ;  /* 0x0000000213157211 */ /* 0x081fe400000f0eff */
[----:B------:R-:W-:Y:S02]  /*1c630*/  IADD3 R22, P1, PT, R12, R15, RZ ;  /* 0x0000000f0c167210 */ /* 0x000fe40007f3e0ff */
[----:B------:R-:W-:-:S03]  /*1c640*/  LEA.HI.X.SX32 R19, R18, R2, 0x1, P6 ;  /* 0x0000000212137211 */ /* 0x000fc600030f0eff */
[----:B------:R-:W-:Y:S01]  /*1c650*/  STL [R1+0x1cfc], R22 ;  /* 0x001cfc1601007387 */ /* 0x000fe20000100800 */
[----:B------:R-:W-:-:S03]  /*1c660*/  IMAD R0, R0, UR10, RZ ;  /* 0x0000000a00007c24 */ /* 0x000fc6000f8e02ff */
[----:B------:R-:W-:Y:S01]  /*1c670*/  STL [R1+0x1cd0], R21 ;  /* 0x001cd01501007387 */ /* 0x000fe20000100800 */
[----:B------:R-:W-:Y:S02]  /*1c680*/  LEA.HI.X.SX32 R13, R13, R2, 0x1, P2 ;  /* 0x000000020d0d7211 */ /* 0x000fe400010f0eff */
[----:B-1----:R-:W-:-:S05]  /*1c690*/  IADD3 R20, P0, PT, R11, R15, RZ ;  /* 0x0000000f0b147210 */ /* 0x002fca0007f1e0ff */
[----:B------:R-:W-:Y:S01]  /*1c6a0*/  STL [R1+0x1d04], R20 ;  /* 0x001d041401007387 */ /* 0x000fe20000100800 */
[----:B------:R-:W-:-:S03]  /*1c6b0*/  IADD3 R18, P6, PT, R10, R15, RZ ;  /* 0x0000000f0a127210 */ /* 0x000fc60007fde0ff */
[----:B------:R-:W-:Y:S04]  /*1c6c0*/  STL [R1+0x1cd8], R19 ;  /* 0x001cd81301007387 */ /* 0x000fe80000100800 */
[----:B------:R0:W-:Y:S04]  /*1c6d0*/  STL [R1+0x1d0c], R18 ;  /* 0x001d0c1201007387 */ /* 0x0001e80000100800 */
[----:B------:R1:W-:Y:S01]  /*1c6e0*/  STL [R1+0x1ce0], R17 ;  /* 0x001ce01101007387 */ /* 0x0003e20000100800 */
[-C--:B0-----:R-:W-:Y:S02]  /*1c6f0*/  LEA.HI.X.SX32 R18, R16, R2.reuse, 0x1, P4 ;  /* 0x0000000210127211 */ /* 0x081fe400020f0eff */
[----:B------:R-:W-:-:S02]  /*1c700*/  LEA.HI.X.SX32 R16, R14, R2, 0x1, P3 ;  /* 0x000000020e107211 */ /* 0x000fc400018f0eff */
[-C--:B------:R-:W-:Y:S02]  /*1c710*/  IADD3 R14, P3, PT, R0, R15.reuse, RZ ;  /* 0x0000000f000e7210 */ /* 0x080fe40007f7e0ff */
[----:B------:R-:W-:Y:S02]  /*1c720*/  LEA.HI.X.SX32 R10, R10, R2, 0x1, P6 ;  /* 0x000000020a0a7211 */ /* 0x000fe400030f0eff */
[----:B---3--:R-:W-:-:S05]  /*1c730*/  IADD3 R19, P5, PT, R9, R15, RZ ;  /* 0x0000000f09137210 */ /* 0x008fca0007fbe0ff */
[----:B------:R-:W-:Y:S01]  /*1c740*/  STL [R1+0x1d14], R19 ;  /* 0x001d141301007387 */ /* 0x000fe20000100800 */
[----:B-1----:R-:W-:-:S03]  /*1c750*/  IADD3 R17, P4, PT, R8, R15, RZ ;  /* 0x0000000f08117210 */ /* 0x002fc60007f9e0ff */
[----:B------:R-:W-:Y:S04]  /*1c760*/  STL [R1+0x1d48], R18 ;  /* 0x001d481201007387 */ /* 0x000fe80000100800 */
[----:B------:R-:W-:Y:S04]  /*1c770*/  STL [R1+0x1d1c], R17 ;  /* 0x001d1c1101007387 */ /* 0x000fe80000100800 */
[----:B------:R0:W-:Y:S04]  /*1c780*/  STL [R1+0x1ce8], R16 ;  /* 0x001ce81001007387 */ /* 0x0001e80000100800 */
[----:B------:R1:W-:Y:S04]  /*1c790*/  STL [R1+0x1d24], R14 ;  /* 0x001d240e01007387 */ /* 0x0003e80000100800 */
[----:B------:R3:W-:Y:S01]  /*1c7a0*/  STL [R1+0x1cf0], R13 ;  /* 0x001cf00d01007387 */ /* 0x0007e20000100800 */
[----:B0-----:R-:W-:-:S02]  /*1c7b0*/  IADD3 R16, P2, PT, R7, R15, RZ ;  /* 0x0000000f07107210 */ /* 0x001fc40007f5e0ff */
[-C--:B-1----:R-:W-:Y:S02]  /*1c7c0*/  LEA.HI.X.SX32 R14, R12, R2.reuse, 0x1, P1 ;  /* 0x000000020c0e7211 */ /* 0x082fe400008f0eff */
[----:B------:R-:W-:Y:S01]  /*1c7d0*/  LEA.HI.X.SX32 R12, R11, R2, 0x1, P0 ;  /* 0x000000020b0c7211 */ /* 0x000fe200000f0eff */
[----:B------:R-:W-:Y:S04]  /*1c7e0*/  STL [R1+0x1d2c], R16 ;  /* 0x001d2c1001007387 */ /* 0x000fe80000100800 */
[----:B------:R-:W-:Y:S01]  /*1c7f0*/  STL [R1+0x1cf8], R14 ;  /* 0x001cf80e01007387 */ /* 0x000fe20000100800 */
[----:B---3--:R-:W-:-:S05]  /*1c800*/  IADD3 R13, P1, PT, R5, R15, RZ ;  /* 0x0000000f050d7210 */ /* 0x008fca0007f3e0ff */
[----:B------:R-:W-:Y:S01]  /*1c810*/  STL [R1+0x1d30], R13 ;  /* 0x001d300d01007387 */ /* 0x000fe20000100800 */
[----:B------:R-:W-:-:S03]  /*1c820*/  IADD3 R11, P0, PT, R4, R15, RZ ;  /* 0x0000000f040b7210 */ /* 0x000fc60007f1e0ff */
[----:B------:R0:W-:Y:S04]  /*1c830*/  STL [R1+0x1d00], R12 ;  /* 0x001d000c01007387 */ /* 0x0001e80000100800 */
[----:B------:R1:W-:Y:S04]  /*1c840*/  STL [R1+0x1d34], R11 ;  /* 0x001d340b01007387 */ /* 0x0003e80000100800 */
[----:B------:R3:W-:Y:S01]  /*1c850*/  STL [R1+0x1d08], R10 ;  /* 0x001d080a01007387 */ /* 0x0007e20000100800 */
[----:B0-----:R-:W-:Y:S02]  /*1c860*/  IADD3 R12, P6, PT, R6, R15, RZ ;  /* 0x0000000f060c7210 */ /* 0x001fe40007fde0ff */
[----:B-1----:R-:W-:-:S02]  /*1c870*/  LEA.HI.X.SX32 R11, R9, R2, 0x1, P5 ;  /* 0x00000002090b7211 */ /* 0x002fc400028f0eff */
[----:B------:R-:W-:Y:S01]  /*1c880*/  LEA.HI.X.SX32 R9, R8, R2, 0x1, P4 ;  /* 0x0000000208097211 */ /* 0x000fe200020f0eff */
[----:B------:R-:W-:Y:S04]  /*1c890*/  STL [R1+0x1d38], R12 ;  /* 0x001d380c01007387 */ /* 0x000fe80000100800 */
[----:B------:R-:W-:Y:S01]  /*1c8a0*/  STL [R1+0x1d10], R11 ;  /* 0x001d100b01007387 */ /* 0x000fe20000100800 */
[----:B---3--:R-:W-:-:S05]  /*1c8b0*/  IADD3 R10, P5, PT, R3, R15, RZ ;  /* 0x0000000f030a7210 */ /* 0x008fca0007fbe0ff */
[----:B------:R0:W-:Y:S04]  /*1c8c0*/  STL [R1+0x1d3c], R10 ;  /* 0x001d3c0a01007387 */ /* 0x0001e80000100800 */
[----:B------:R1:W-:Y:S01]  /*1c8d0*/  STL [R1+0x1d18], R9 ;  /* 0x001d180901007387 */ /* 0x0003e20000100800 */
[----:B0-----:R-:W-:-:S03]  /*1c8e0*/  LEA.HI.X.SX32 R10, R0, R2, 0x1, P3 ;  /* 0x00000002000a7211 */ /* 0x001fc600018f0eff */
[----:B------:R-:W3:Y:S01]  /*1c8f0*/  LDL.LU R0, [R1+0x1fbc] ;  /* 0x001fbc0001007983 */ /* 0x000ee20000300800 */
[----:B------:R-:W-:Y:S02]  /*1c900*/  IADD3 R8, P4, PT, R26, R15, RZ ;  /* 0x0000000f1a087210 */ /* 0x000fe40007f9e0ff */
[----:B-1----:R-:W-:-:S03]  /*1c910*/  LEA.HI.X.SX32 R9, R7, R2, 0x1, P2 ;  /* 0x0000000207097211 */ /* 0x002fc600010f0eff */
[----:B------:R0:W-:Y:S04]  /*1c920*/  STL [R1+0x1d40], R8 ;  /* 0x001d400801007387 */ /* 0x0001e80000100800 */
[----:B------:R-:W-:Y:S01]  /*1c930*/  STL [R1+0x1d20], R10 ;  /* 0x001d200a01007387 */ /* 0x000fe20000100800 */
[-C--:B--2---:R-:W-:Y:S02]  /*1c940*/  IADD3 R7, P2, PT, R28, R15.reuse, RZ ;  /* 0x0000000f1c077210 */ /* 0x084fe40007f5e0ff */
[----:B0-----:R-:W-:-:S05]  /*1c950*/  IADD3 R8, P3, PT, R27, R15, RZ ;  /* 0x0000000f1b087210 */ /* 0x001fca0007f7e0ff */
[----:B------:R0:W-:Y:S04]  /*1c960*/  STL [R1+0x1d44], R8 ;  /* 0x001d440801007387 */ /* 0x0001e80000100800 */
[----:B------:R-:W-:Y:S01]  /*1c970*/  STL [R1+0x1d28], R9 ;  /* 0x001d280901007387 */ /* 0x000fe20000100800 */
[----:B------:R-:W-:-:S03]  /*1c980*/  LEA.HI.X.SX32 R6, R6, R2, 0x1, P6 ;  /* 0x0000000206067211 */ /* 0x000fc600030f0eff */
[----:B------:R1:W-:Y:S01]  /*1c990*/  STL [R1+0x1668], R7 ;  /* 0x0016680701007387 */ /* 0x0003e20000100800 */
[-C--:B0-----:R-:W-:Y:S02]  /*1c9a0*/  LEA.HI.X.SX32 R8, R5, R2.reuse, 0x1, P1 ;  /* 0x0000000205087211 */ /* 0x081fe400008f0eff */
[----:B----4-:R-:W-:Y:S02]  /*1c9b0*/  IADD3 R5, P1, PT, R29, UR8, RZ ;  /* 0x000000081d057c10 */ /* 0x010fe4000ff3e0ff */
[-C--:B------:R-:W-:Y:S02]  /*1c9c0*/  LEA.HI.X.SX32 R3, R3, R2.reuse, 0x1, P5 ;  /* 0x0000000203037211 */ /* 0x080fe400028f0eff */
[-C--:B-1----:R-:W-:Y:S01]  /*1c9d0*/  LEA.HI.X.SX32 R7, R4, R2.reuse, 0x1, P0 ;  /* 0x0000000204077211 */ /* 0x082fe200000f0eff */
[----:B------:R-:W-:Y:S04]  /*1c9e0*/  STL [R1+0x1650], R8 ;  /* 0x0016500801007387 */ /* 0x000fe80000100800 */
[----:B------:R-:W-:Y:S04]  /*1c9f0*/  STL [R1+0x1654], R7 ;  /* 0x0016540701007387 */ /* 0x000fe80000100800 */
[----:B------:R-:W-:Y:S04]  /*1ca00*/  STL [R1+0x13d0], R5 ;  /* 0x0013d00501007387 */ /* 0x000fe80000100800 */
[----:B------:R0:W-:Y:S02]  /*1ca10*/  STL [R1+0x1658], R6 ;  /* 0x0016580601007387 */ /* 0x0001e40000100800 */
[----:B0-----:R-:W-:-:S02]  /*1ca20*/  LEA.HI.X.SX32 R6, R26, R2, 0x1, P4 ;  /* 0x000000021a067211 */ /* 0x001fc400020f0eff */
[----:B---3--:R-:W-:-:S05]  /*1ca30*/  IADD3 R4, P0, PT, R0, UR8, RZ ;  /* 0x0000000800047c10 */ /* 0x008fca000ff1e0ff */
[----:B------:R-:W-:Y:S04]  /*1ca40*/  STL [R1+0x13d4], R4 ;  /* 0x0013d40401007387 */ /* 0x000fe80000100800 */
[----:B------:R0:W-:Y:S04]  /*1ca50*/  STL [R1+0x165c], R3 ;  /* 0x00165c0301007387 */ /* 0x0001e80000100800 */
[----:B------:R-:W-:Y:S01]  /*1ca60*/  STL [R1+0x1660], R6 ;  /* 0x0016600601007387 */ /* 0x000fe20000100800 */
[-C--:B0-----:R-:W-:Y:S02]  /*1ca70*/  LEA.HI.X.SX32 R3, R27, R2.reuse, 0x1, P3 ;  /* 0x000000021b037211 */ /* 0x081fe400018f0eff */
[----:B------:R-:W-:-:S03]  /*1ca80*/  LEA.HI.X.SX32 R2, R28, R2, 0x1, P2 ;  /* 0x000000021c027211 */ /* 0x000fc600010f0eff */
[----:B------:R0:W-:Y:S04]  /*1ca90*/  STL [R1+0x1664], R3 ;  /* 0x0016640301007387 */ /* 0x0001e80000100800 */
[----:B------:R1:W-:Y:S01]  /*1caa0*/  STL [R1+0x145c], R2 ;  /* 0x00145c0201007387 */ /* 0x0003e20000100800 */
[----:B0-----:R-:W-:Y:S02]  /*1cab0*/  LEA.HI.X.SX32 R3, R29, UR9, 0x1, P1 ;  /* 0x000000091d037c11 */ /* 0x001fe400088f0eff */
[----:B-1----:R-:W-:Y:S02]  /*1cac0*/  LEA.HI.X.SX32 R2, R0, UR9, 0x1, P0 ;  /* 0x0000000900027c11 */ /* 0x002fe400080f0eff */
[----:B------:R-:W2:Y:S04]  /*1cad0*/  LDL.LU R0, [R1+0x1fb8] ;  /* 0x001fb80001007983 */ /* 0x000ea80000300800 */
[----:B------:R-:W-:Y:S04]  /*1cae0*/  STL [R1+0x13c8], R3 ;  /* 0x0013c80301007387 */ /* 0x000fe80000100800 */
[----:B------:R-:W-:Y:S04]  /*1caf0*/  STL [R1+0x13cc], R2 ;  /* 0x0013cc0201007387 */ /* 0x000fe80000100800 */
[----:B------:R-:W-:Y:S04]  /*1cb00*/  STL [R1+0x13f8], RZ ;  /* 0x0013f8ff01007387 */ /* 0x000fe80000100800 */
        /* <DEDUP_REMOVED lines=1009> */
[----:B------:R-:W-:Y:S01]  /*20a20*/  STL [R1+0x1d4], RZ ;  /* 0x0001d4ff01007387 */ /* 0x000fe20000100800 */
[----:B------:R-:W-:-:S03]  /*20a30*/  UIMAD UR10, UR12, 0x1f, URZ ;  /* 0x0000001f0c0a78a4 */ /* 0x000fc6000f8e02ff */
[----:B------:R-:W-:Y:S04]  /*20a40*/  STL [R1+0x1d8], RZ ;  /* 0x0001d8ff01007387 */ /* 0x000fe80000100800 */
[----:B------:R-:W-:Y:S01]  /*20a50*/  STL [R1+0x1dc], RZ ;  /* 0x0001dcff01007387 */ /* 0x000fe20000100800 */
[----:B------:R-:W-:-:S03]  /*20a60*/  UIMAD UR42, UR12, 0x1e, URZ ;  /* 0x0000001e0c2a78a4 */ /* 0x000fc6000f8e02ff */
[----:B------:R-:W-:Y:S04]  /*20a70*/  STL [R1+0x190], RZ ;  /* 0x000190ff01007387 */ /* 0x000fe80000100800 */
[----:B------:R-:W-:Y:S04]  /*20a80*/  STL [R1+0x194], RZ ;  /* 0x000194ff01007387 */ /* 0x000fe80000100800 */
[----:B------:R-:W-:Y:S01]  /*20a90*/  STL [R1+0x198], RZ ;  /* 0x000198ff01007387 */ /* 0x000fe20000100800 */
[----:B--2---:R-:W-:-:S03]  /*20aa0*/  LOP3.LUT R8, R0, 0x20, RZ, 0x3c, !PT ;  /* 0x0000002000087812 */ /* 0x004fc600078e3cff */
[----:B------:R-:W-:Y:S01]  /*20ab0*/  STL [R1+0x19c], RZ ;  /* 0x00019cff01007387 */ /* 0x000fe20000100800 */
[----:B------:R-:W-:-:S03]  /*20ac0*/  LOP3.LUT R7, R0, 0x40, RZ, 0x3c, !PT ;  /* 0x0000004000077812 */ /* 0x000fc600078e3cff */
[----:B------:R-:W-:Y:S01]  /*20ad0*/  STL [R1+0x180], RZ ;  /* 0x000180ff01007387 */ /* 0x000fe20000100800 */
[----:B------:R-:W-:-:S03]  /*20ae0*/  IADD3 R8, P5, PT, R5, UR10, RZ ;  /* 0x0000000a05087c10 */ /* 0x000fc6000ffbe0ff */
[----:B------:R-:W-:Y:S01]  /*20af0*/  STL [R1+0x184], RZ ;  /* 0x000184ff01007387 */ /* 0x000fe20000100800 */
[----:B------:R-:W-:Y:S01]  /*20b00*/  UIMAD UR41, UR12, 0x1d, URZ ;  /* 0x0000001d0c2978a4 */ /* 0x000fe2000f8e02ff */
[----:B------:R-:W-:Y:S02]  /*20b10*/  LOP3.LUT R6, R0, 0x60, RZ, 0x3c, !PT ;  /* 0x0000006000067812 */ /* 0x000fe400078e3cff */
[----:B------:R-:W-:Y:S01]  /*20b20*/  STL [R1+0x188], RZ ;  /* 0x000188ff01007387 */ /* 0x000fe20000100800 */
[----:B------:R-:W-:Y:S01]  /*20b30*/  IADD3 R7, P2, PT, R4, UR10, RZ ;  /* 0x0000000a04077c10 */ /* 0x000fe2000ff5e0ff */
[----:B------:R-:W-:Y:S02]  /*20b40*/  USHF.R.S32.HI UR8, URZ, 0x1f, UR7 ;  /* 0x0000001fff087899 */ /* 0x000fe40008011407 */
[----:B------:R-:W-:Y:S01]  /*20b50*/  STL [R1+0x18c], RZ ;  /* 0x00018cff01007387 */ /* 0x000fe20000100800 */
[----:B------:R-:W-:-:S03]  /*20b60*/  IADD3 R6, P1, PT, R5, UR42, RZ ;  /* 0x0000002a05067c10 */ /* 0x000fc6000ff3e0ff */
[----:B------:R-:W-:Y:S04]  /*20b70*/  STL [R1+0x150], RZ ;  /* 0x000150ff01007387 */ /* 0x000fe80000100800 */
[----:B------:R-:W-:Y:S01]  /*20b80*/  STL [R1+0x154], RZ ;  /* 0x000154ff01007387 */ /* 0x000fe20000100800 */
[----:B------:R-:W-:-:S03]  /*20b90*/  UIMAD UR40, UR12, 0x1c, URZ ;  /* 0x0000001c0c2878a4 */ /* 0x000fc6000f8e02ff */
[----:B------:R-:W-:Y:S01]  /*20ba0*/  STL [R1+0x158], RZ ;  /* 0x000158ff01007387 */ /* 0x000fe20000100800 */
[----:B------:R-:W-:-:S03]  /*20bb0*/  ULEA.HI UR8, UR8, UR7, URZ, 0x5 ;  /* 0x0000000708087291 */ /* 0x000fc6000f8f28ff */
[----:B------:R-:W-:Y:S01]  /*20bc0*/  STL [R1+0x15c], RZ ;  /* 0x00015cff01007387 */ /* 0x000fe20000100800 */
[----:B------:R-:W-:-:S03]  /*20bd0*/  USHF.R.S32.HI UR7, URZ, 0x1f, UR10 ;  /* 0x0000001fff077899 */ /* 0x000fc6000801140a */
[----:B------:R0:W-:Y:S04]  /*20be0*/  STL [R1+0x1464], R8 ;  /* 0x0014640801007387 */ /* 0x0001e80000100800 */
[----:B------:R1:W-:Y:S04]  /*20bf0*/  STL [R1+0x146c], R7 ;  /* 0x00146c0701007387 */ /* 0x0003e80000100800 */
[----:B------:R2:W-:Y:S01]  /*20c00*/  STL [R1+0x1474], R6 ;  /* 0x0014740601007387 */ /* 0x0005e20000100800 */
[----:B0-----:R-:W-:Y:S02]  /*20c10*/  IADD3 R8, P0, PT, R4, UR42, RZ ;  /* 0x0000002a04087c10 */ /* 0x001fe4000ff1e0ff */
[----:B-1----:R-:W-:-:S03]  /*20c20*/  IADD3 R7, P4, PT, R5, UR41, RZ ;  /* 0x0000002905077c10 */ /* 0x002fc6000ff9e0ff */
[----:B------:R0:W-:Y:S01]  /*20c30*/  STL [R1+0x147c], R8 ;  /* 0x00147c0801007387 */ /* 0x0001e20000100800 */
[----:B--2---:R-:W-:-:S03]  /*20c40*/  IADD3 R6, P3, PT, R4, UR41, RZ ;  /* 0x0000002904067c10 */ /* 0x004fc6000ff7e0ff */
[----:B------:R1:W-:Y:S01]  /*20c50*/  STL [R1+0x1484], R7 ;  /* 0x0014840701007387 */ /* 0x0003e20000100800 */
[----:B------:R-:W-:Y:S02]  /*20c60*/  UIMAD UR39, UR12, 0x1b, URZ ;  /* 0x0000001b0c2778a4 */ /* 0x000fe4000f8e02ff */
[----:B------:R-:W-:Y:S01]  /*20c70*/  USHF.R.S32.HI UR43, URZ, 0x1f, UR42 ;  /* 0x0000001fff2b7899 */ /* 0x000fe2000801142a */
[----:B------:R2:W-:Y:S01]  /*20c80*/  STL [R1+0x148c], R6 ;  /* 0x00148c0601007387 */ /* 0x0005e20000100800 */
[----:B0-----:R-:W-:Y:S02]  /*20c90*/  IADD3 R8, P6, PT, R5, UR40, RZ ;  /* 0x0000002805087c10 */ /* 0x001fe4000ffde0ff */
[----:B-1----:R-:W-:-:S03]  /*20ca0*/  IADD3.X R7, PT, PT, R3, UR7, RZ, P5, !PT ;  /* 0x0000000703077c10 */ /* 0x002fc6000affe4ff */
[----:B------:R0:W-:Y:S01]  /*20cb0*/  STL [R1+0x1494], R8 ;  /* 0x0014940801007387 */ /* 0x0001e20000100800 */
[----:B--2---:R-:W-:-:S03]  /*20cc0*/  IADD3 R6, P5, PT, R4, UR40, RZ ;  /* 0x0000002804067c10 */ /* 0x004fc6000ffbe0ff */
[----:B------:R1:W-:Y:S01]  /*20cd0*/  STL [R1+0x1460], R7 ;  /* 0x0014600701007387 */ /* 0x0003e20000100800 */
[----:B------:R-:W-:-:S03]  /*20ce0*/  UIMAD UR38, UR12, 0x1a, URZ ;  /* 0x0000001a0c2678a4 */ /* 0x000fc6000f8e02ff */
[----:B------:R2:W-:Y:S01]  /*20cf0*/  STL [R1+0x149c], R6 ;  /* 0x00149c0601007387 */ /* 0x0005e20000100800 */
[----:B0-----:R-:W-:Y:S02]  /*20d00*/  IADD3.X R8, PT, PT, R2, UR7, RZ, P2, !PT ;  /* 0x0000000702087c10 */ /* 0x001fe400097fe4ff */
[----:B-1----:R-:W-:-:S03]  /*20d10*/  IADD3 R7, P2, PT, R5, UR39, RZ ;  /* 0x0000002705077c10 */ /* 0x002fc6000ff5e0ff */
[----:B------:R0:W-:Y:S01]  /*20d20*/  STL [R1+0x1468], R8 ;  /* 0x0014680801007387 */ /* 0x0001e20000100800 */
[----:B--2---:R-:W-:Y:S01]  /*20d30*/  IADD3.X R6, PT, PT, R3, UR43, RZ, P1, !PT ;  /* 0x0000002b03067c10 */ /* 0x004fe20008ffe4ff */
[----:B------:R-:W-:Y:S02]  /*20d40*/  USHF.R.S32.HI UR44, URZ, 0x1f, UR41 ;  /* 0x0000001fff2c7899 */ /* 0x000fe40008011429 */
[----:B------:R1:W-:Y:S04]  /*20d50*/  STL [R1+0x14a4], R7 ;  /* 0x0014a40701007387 */ /* 0x0003e80000100800 */
[----:B------:R2:W-:Y:S01]  /*20d60*/  STL [R1+0x1470], R6 ;  /* 0x0014700601007387 */ /* 0x0005e20000100800 */
[----:B0-----:R-:W-:Y:S02]  /*20d70*/  IADD3 R8, P1, PT, R4, UR39, RZ ;  /* 0x0000002704087c10 */ /* 0x001fe4000ff3e0ff */
[----:B-1----:R-:W-:-:S03]  /*20d80*/  IADD3.X R7, PT, PT, R2, UR43, RZ, P0, !PT ;  /* 0x0000002b02077c10 */ /* 0x002fc600087fe4ff */
[----:B------:R0:W-:Y:S01]  /*20d90*/  STL [R1+0x14ac], R8 ;  /* 0x0014ac0801007387 */ /* 0x0001e20000100800 */
[----:B--2---:R-:W-:Y:S01]  /*20da0*/  IADD3 R6, P0, PT, R5, UR38, RZ ;  /* 0x0000002605067c10 */ /* 0x004fe2000ff1e0ff */
[----:B------:R-:W-:Y:S02]  /*20db0*/  UIMAD UR37, UR12, 0x19, URZ ;  /* 0x000000190c2578a4 */ /* 0x000fe4000f8e02ff */
[----:B------:R1:W-:Y:S01]  /*20dc0*/  STL [R1+0x1478], R7 ;  /* 0x0014780701007387 */ /* 0x0003e20000100800 */
[----:B------:R-:W-:-:S03]  /*20dd0*/  USHF.R.S32.HI UR45, URZ, 0x1f, UR40 ;  /* 0x0000001fff2d7899 */ /* 0x000fc60008011428 */
[----:B------:R2:W-:Y:S01]  /*20de0*/  STL [R1+0x14b4], R6 ;  /* 0x0014b40601007387 */ /* 0x0005e20000100800 */
[----:B0-----:R-:W-:Y:S02]  /*20df0*/  IADD3.X R8, PT, PT, R3, UR44, RZ, P4, !PT ;  /* 0x0000002c03087c10 */ /* 0x001fe4000a7fe4ff */
[----:B-1----:R-:W-:-:S03]  /*20e00*/  IADD3 R7, P4, PT, R4, UR38, RZ ;  /* 0x0000002604077c10 */ /* 0x002fc6000ff9e0ff */
[----:B------:R0:W-:Y:S01]  /*20e10*/  STL [R1+0x1480], R8 ;  /* 0x0014800801007387 */ /* 0x0001e20000100800 */
[----:B--2---:R-:W-:-:S03]  /*20e20*/  IADD3.X R6, PT, PT, R2, UR44, RZ, P3, !PT ;  /* 0x0000002c02067c10 */ /* 0x004fc60009ffe4ff */
        /* <DEDUP_REMOVED lines=82> */
[----:B------:R-:W-:Y:S02]  /*21350*/  USHF.L.U32 UR28, UR12, 0x4, URZ ;  /* 0x000000040c1c7899 */ /* 0x000fe400080006ff */
        /* <DEDUP_REMOVED lines=76> */
[----:B------:R-:W-:-:S03]  /*21820*/  USHF.L.U32 UR20, UR12, 0x3, URZ ;  /* 0x000000030c147899 */ /* 0x000fc600080006ff */
        /* <DEDUP_REMOVED lines=71> */
[----:B--2---:R-:W-:-:S03]  /*21ca0*/  IADD3 R6, P1, PT, R5, UR14, RZ ;  /* 0x0000000e05067c10 */ /* 0x004fc6000ff3e0ff */
[----:B------:R1:W-:Y:S01]  /*21cb0*/  STL [R1+0x15f8], R7 ;  /* 0x0015f80701007387 */ /* 0x0003e20000100800 */
[----:B------:R-:W-:-:S03]  /*21cc0*/  USHF.R.S32.HI UR69, URZ, 0x1f, UR16 ;  /* 0x0000001fff457899 */ /* 0x000fc60008011410 */
[----:B------:R2:W-:Y:S01]  /*21cd0*/  STL [R1+0x1634], R6 ;  /* 0x0016340601007387 */ /* 0x0005e20000100800 */
[----:B0-----:R-:W-:Y:S01]  /*21ce0*/  IADD3.X R8, PT, PT, R3, UR68, RZ, P0, !PT ;  /* 0x0000004403087c10 */ /* 0x001fe200087fe4ff */
[----:B------:R-:W-:Y:S01]  /*21cf0*/  USHF.R.S32.HI UR70, URZ, 0x1f, UR15 ;  /* 0x0000001fff467899 */ /* 0x000fe2000801140f */
[----:B-1----:R-:W-:-:S03]  /*21d00*/  IADD3 R7, P0, PT, R4, UR14, RZ ;  /* 0x0000000e04077c10 */ /* 0x002fc6000ff1e0ff */
[----:B------:R-:W-:Y:S01]  /*21d10*/  STL [R1+0x1600], R8 ;  /* 0x0016000801007387 */ /* 0x000fe20000100800 */
[----:B--2---:R-:W-:Y:S02]  /*21d20*/  IADD3.X R6, PT, PT, R2, UR68, RZ, P4, !PT ;  /* 0x0000004402067c10 */ /* 0x004fe4000a7fe4ff */
[----:B------:R-:W-:Y:S01]  /*21d30*/  IADD3 R5, P4, PT, R5, UR12, RZ ;  /* 0x0000000c05057c10 */ /* 0x000fe2000ff9e0ff */
[----:B------:R0:W-:Y:S01]  /*21d40*/  STL [R1+0x163c], R7 ;  /* 0x00163c0701007387 */ /* 0x0001e20000100800 */
[----:B------:R-:W-:-:S03]  /*21d50*/  USHF.R.S32.HI UR71, URZ, 0x1f, UR14 ;  /* 0x0000001fff477899 */ /* 0x000fc6000801140e */
[----:B------:R1:W-:Y:S01]  /*21d60*/  STL [R1+0x1608], R6 ;  /* 0x0016080601007387 */ /* 0x0003e20000100800 */
[----:B------:R-:W-:-:S03]  /*21d70*/  USHF.R.S32.HI UR13, URZ, 0x1f, UR12 ;  /* 0x0000001fff0d7899 */ /* 0x000fc6000801140c */
[----:B------:R2:W-:Y:S01]  /*21d80*/  STL [R1+0x1644], R5 ;  /* 0x0016440501007387 */ /* 0x0005e20000100800 */
[C---:B0-----:R-:W-:Y:S02]  /*21d90*/  IADD3.X R7, PT, PT, R3.reuse, UR69, RZ, P3, !PT ;  /* 0x0000004503077c10 */ /* 0x041fe40009ffe4ff */
[----:B-1----:R-:W-:Y:S02]  /*21da0*/  IADD3 R6, P3, PT, R4, UR12, RZ ;  /* 0x0000000c04067c10 */ /* 0x002fe4000ff7e0ff */
[----:B------:R-:W-:Y:S02]  /*21db0*/  IADD3.X R4, PT, PT, R3, UR70, RZ, P5, !PT ;  /* 0x0000004603047c10 */ /* 0x000fe4000affe4ff */
[C---:B--2---:R-:W-:Y:S01]  /*21dc0*/  IADD3.X R5, PT, PT, R2.reuse, UR69, RZ, P6, !PT ;  /* 0x0000004502057c10 */ /* 0x044fe2000b7fe4ff */
[----:B------:R-:W-:Y:S04]  /*21dd0*/  STL [R1+0x1610], R7 ;  /* 0x0016100701007387 */ /* 0x000fe80000100800 */
[----:B------:R0:W-:Y:S04]  /*21de0*/  STL [R1+0x164c], R6 ;  /* 0x00164c0601007387 */ /* 0x0001e80000100800 */
[----:B------:R1:W-:Y:S04]  /*21df0*/  STL [R1+0x1618], R5 ;  /* 0x0016180501007387 */ /* 0x0003e80000100800 */
[----:B------:R2:W-:Y:S01]  /*21e00*/  STL [R1+0x1620], R4 ;  /* 0x0016200401007387 */ /* 0x0005e20000100800 */
[----:B0-----:R-:W-:-:S02]  /*21e10*/  IADD3.X R6, PT, PT, R2, UR70, RZ, P2, !PT ;  /* 0x0000004602067c10 */ /* 0x001fc400097fe4ff */
[----:B-1----:R-:W-:-:S03]  /*21e20*/  IADD3.X R5, PT, PT, R3, UR71, RZ, P1, !PT ;  /* 0x0000004703057c10 */ /* 0x002fc60008ffe4ff */
[----:B------:R0:W-:Y:S01]  /*21e30*/  STL [R1+0x1628], R6 ;  /* 0x0016280601007387 */ /* 0x0001e20000100800 */
[----:B------:R-:W-:Y:S02]  /*21e40*/  IADD3.X R3, PT, PT, R3, UR13, RZ, P4, !PT ;  /* 0x0000000d03037c10 */ /* 0x000fe4000a7fe4ff */
[C---:B--2---:R-:W-:Y:S02]  /*21e50*/  IADD3.X R4, PT, PT, R2.reuse, UR71, RZ, P0, !PT ;  /* 0x0000004702047c10 */ /* 0x044fe400087fe4ff */
[----:B------:R-:W-:Y:S01]  /*21e60*/  IADD3.X R2, PT, PT, R2, UR13, RZ, P3, !PT ;  /* 0x0000000d02027c10 */ /* 0x000fe20009ffe4ff */
[----:B------:R0:W-:Y:S04]  /*21e70*/  STL [R1+0x1630], R5 ;  /* 0x0016300501007387 */ /* 0x0001e80000100800 */
[----:B------:R0:W-:Y:S04]  /*21e80*/  STL [R1+0x1638], R4 ;  /* 0x0016380401007387 */ /* 0x0001e80000100800 */
[----:B------:R0:W-:Y:S04]  /*21e90*/  STL [R1+0x1648], R2 ;  /* 0x0016480201007387 */ /* 0x0001e80000100800 */
[----:B------:R0:W-:Y:S01]  /*21ea0*/  STL [R1+0x1640], R3 ;  /* 0x0016400301007387 */ /* 0x0001e20000100800 */
[----:B------:R-:W-:-:S02]  /*21eb0*/  USHF.L.U32 UR9, UR12, 0x5, URZ ;  /* 0x000000050c097899 */ /* 0x000fc400080006ff */
[----:B------:R-:W-:Y:S02]  /*21ec0*/  USHF.L.U32 UR6, UR6, 0x5, URZ ;  /* 0x0000000506067899 */ /* 0x000fe400080006ff */
[----:B------:R-:W-:Y:S02]  /*21ed0*/  ULEA UR11, UR5, UR4, 0x3 ;  /* 0x00000004050b7291 */ /* 0x000fe4000f8e18ff */
[----:B------:R-:W-:Y:S02]  /*21ee0*/  USHF.R.S32.HI UR72, URZ, 0x1f, UR9 ;  /* 0x0000001fff487899 */ /* 0x000fe40008011409 */
[----:B------:R-:W-:Y:S02]  /*21ef0*/  USHF.R.S32.HI UR73, URZ, 0x1f, UR6 ;  /* 0x0000001fff497899 */ /* 0x000fe40008011406 */
[----:B0-----:R-:W-:-:S12]  /*21f00*/  USHF.R.S32.HI UR8, URZ, 0x5, UR8 ;  /* 0x00000005ff087899 */ /* 0x001fd80008011408 */
.L_x_1:
[----:B0-----:R-:W2:Y:S01]  /*21f10*/  LDL R5, [R1+0x13cc] ;  /* 0x0013cc0001057983 */ /* 0x001ea20000100800 */
[----:B------:R-:W0:Y:S03]  /*21f20*/  LDC R2, c[0x0][0x3a0] ;  /* 0x0000e800ff027b82 */ /* 0x000e260000000800 */
[----:B--2---:R1:W-:Y:S04]  /*21f30*/  STL [R1+0x44f4], R5 ;  /* 0x0044f40501007387 */ /* 0x0043e80000100800 */
[----:B------:R-:W2:Y:S04]  /*21f40*/  LDL R4, [R1+0x13d4] ;  /* 0x0013d40001047983 */ /* 0x000ea80000100800 */
[----:B-1----:R-:W0:Y:S04]  /*21f50*/  LDL R5, [R1+0x13f8] ;  /* 0x0013f80001057983 */ /* 0x002e280000100800 */
[----:B------:R-:W-:Y:S04]  /*21f60*/  STL [R1+0x44bc], R29 ;  /* 0x0044bc1d01007387 */ /* 0x000fe80000100800 */
        /* <DEDUP_REMOVED lines=13> */
[----:B------:R1:W-:Y:S04]  /*22040*/  STL [R1+0x44f0], R28 ;  /* 0x0044f01c01007387 */ /* 0x0003e80000100800 */
        /* <DEDUP_REMOVED lines=23> */
[----:B-----5:R-:W-:Y:S04]  /*221c0*/  STL [R1+0x4078], R0 ;  /* 0x0040780001007387 */ /* 0x020fe80000100800 */
        /* <DEDUP_REMOVED lines=110> */
[----:B------:R-:W-:Y:S01]  /*228b0*/  STL [R1+0x43f0], R0 ;  /* 0x0043f00001007387 */ /* 0x000fe20000100800 */
[----:B0-----:R-:W-:-:S03]  /*228c0*/  IMAD R2, R5, -0x20, R2 ;  /* 0xffffffe005027824 */ /* 0x001fc600078e0202 */
[----:B------:R-:W-:Y:S04]  /*228d0*/  STL [R1+0x43f8], R0 ;  /* 0x0043f80001007387 */ /* 0x000fe80000100800 */
[----:B------:R-:W-:Y:S04]  /*228e0*/  STL [R1+0x4400], R0 ;  /* 0x0044000001007387 */ /* 0x000fe80000100800 */
[----:B------:R-:W-:Y:S04]  /*228f0*/  STL [R1+0x4408], R0 ;  /* 0x0044080001007387 */ /* 0x000fe80000100800 */
[----:B------:R-:W-:Y:S04]  /*22900*/  STL [R1+0x4410], R0 ;  /* 0x0044100001007387 */ /* 0x000fe80000100800 */
[----:B------:R-:W2:Y:S01]  /*22910*/  LDL.LU R5, [R1+0x44f4] ;  /* 0x0044f40001057983 */ /* 0x000ea20000300800 */
[----:B------:R-:W-:-:S02]  /*22920*/  ISETP.GT.AND P0, PT, R2, RZ, PT ;  /* 0x000000ff0200720c */ /* 0x000fc40003f04270 */
[----:B-1----:R-:W-:-:S11]  /*22930*/  PRMT R28, RZ, 0x7610, R28 ;  /* 0x00007610ff1c7816 */ /* 0x002fd6000000001c */
[----:B--2---:R-:W2:Y:S04]  /*22940*/  @P0 LDG.E.U8 R28, desc[UR74][R4.64] ;  /* 0x0000004a041c0981 */ /* 0x004ea8000c1e1100 */
[----:B--2---:R0:W-:Y:S04]  /*22950*/  STL [R1+0x98], R28 ;  /* 0x0000981c01007387 */ /* 0x0041e80000100800 */
[----:B0-----:R-:W2:Y:S04]  /*22960*/  LDL.LU R28, [R1+0x44f0] ;  /* 0x0044f000011c7983 */ /* 0x001ea80000300800 */
[----:B------:R-:W3:Y:S04]  /*22970*/  LDL R4, [R1+0x13c8] ;  /* 0x0013c80001047983 */ /* 0x000ee80000100800 */
[----:B------:R-:W3:Y:S01]  /*22980*/  LDL R5, [R1+0x13d0] ;  /* 0x0013d00001057983 */ /* 0x000ee20000100800 */
[----:B------:R-:W-:-:S02]  /*22990*/  PRMT R29, RZ, 0x7610, R29 ;  /* 0x00007610ff1d7816 */ /* 0x000fc4000000001d */
[----:B---3--:R-:W-:-:S04]  /*229a0*/  @P0 LOP3.LUT R5, R5, R4, RZ, 0x3c, !PT ;  /* 0x0000000405050212 */ /* 0x008fc800078e3cff */
[----:B------:R-:W-:-:S04]  /*229b0*/  @P0 LOP3.LUT R4, R5, R4, RZ, 0x3c, !PT ;  /* 0x0000000405040212 */ /* 0x000fc800078e3cff */
[----:B------:R-:W-:-:S05]  /*229c0*/  @P0 LOP3.LUT R5, R5, R4, RZ, 0x3c, !PT ;  /* 0x0000000405050212 */ /* 0x000fca00078e3cff */
[----:B------:R-:W3:Y:S01]  /*229d0*/  @P0 LDG.E.U8 R29, desc[UR74][R4.64] ;  /* 0x0000004a041d0981 */ /* 0x000ee2000c1e1100 */
[----:B------:R-:W-:-:S03]  /*229e0*/  ISETP.GT.AND P1, PT, R2, 0x1, PT ;  /* 0x000000010200780c */ /* 0x000fc60003f24270 */
[----:B---3--:R0:W-:Y:S04]  /*229f0*/  STL [R1+0x94], R29 ;  /* 0x0000941d01007387 */ /* 0x0081e80000100800 */
[----:B0-----:R-:W3:Y:S04]  /*22a00*/  LDL.LU R29, [R1+0x44ec] ;  /* 0x0044ec00011d7983 */ /* 0x001ee80000300800 */
[----:B------:R-:W4:Y:S04]  /*22a10*/  LDL R4, [R1+0x1648] ;  /* 0x0016480001047983 */ /* 0x000f280000100800 */
[----:B------:R-:W4:Y:S01]  /*22a20*/  LDL R5, [R1+0x164c] ;  /* 0x00164c0001057983 */ /* 0x000f220000100800 */
[----:B--2---:R-:W-:-:S02]  /*22a30*/  PRMT R28, RZ, 0x7610, R28 ;  /* 0x00007610ff1c7816 */ /* 0x004fc4000000001c */
[----:B----4-:R-:W-:-:S04]  /*22a40*/  @P1 LOP3.LUT R5, R5, R4, RZ, 0x3c, !PT ;  /* 0x0000000405051212 */ /* 0x010fc800078e3cff */
[----:B------:R-:W-:-:S04]  /*22a50*/  @P1 LOP3.LUT R4, R5, R4, RZ, 0x3c, !PT ;  /* 0x0000000405041212 */ /* 0x000fc800078e3cff */
[----:B------:R-:W-:-:S05]  /*22a60*/  @P1 LOP3.LUT R5, R5, R4, RZ, 0x3c, !PT ;  /* 0x0000000405051212 */ /* 0x000fca00078e3cff */
[----:B------:R-:W2:Y:S04]  /*22a70*/  @P1 LDG.E.U8 R28, desc[UR74][R4.64] ;  /* 0x0000004a041c1981 */ /* 0x000ea8000c1e1100 */
[----:B--2---:R0:W-:Y:S04]  /*22a80*/  STL [R1+0x90], R28 ;  /* 0x0000901c01007387 */ /* 0x0041e80000100800 */
[----:B0-----:R-:W2:Y:S04]  /*22a90*/  LDL.LU R28, [R1+0x44e8] ;  /* 0x0044e800011c7983 */ /* 0x001ea80000300800 */
[----:B------:R-:W4:Y:S04]  /*22aa0*/  LDL R4, [R1+0x1640] ;  /* 0x0016400001047983 */ /* 0x000f280000100800 */
[----:B------:R-:W4:Y:S01]  /*22ab0*/  LDL R5, [R1+0x1644] ;  /* 0x0016440001057983 */ /* 0x000f220000100800 */
[----:B---3--:R-:W-:-:S02]  /*22ac0*/  PRMT R29, RZ, 0x7610, R29 ;  /* 0x00007610ff1d7816 */ /* 0x008fc4000000001d */
[----:B----4-:R-:W-:-:S04]  /*22ad0*/  @P1 LOP3.LUT R5, R5, R4, RZ, 0x3c, !PT ;  /* 0x0000000405051212 */ /* 0x010fc800078e3cff */
        /* <DEDUP_REMOVED lines=112> */
[----:B------:R-:W-:-:S02]  /*231e0*/  PRMT R27, RZ, 0x7610, R27 ;  /* 0x00007610ff1b7816 */ /* 0x000fc4000000001b */
[----:B----4-:R-:W-:-:S04]  /*231f0*/  @P1 LOP3.LUT R5, R5, R4, RZ, 0x3c, !PT ;  /* 0x0000000405051212 */ /* 0x010fc800078e3cff */
[----:B------:R-:W-:-:S04]  /*23200*/  @P1 LOP3.LUT R4, R5, R4, RZ, 0x3c, !PT ;  /* 0x0000000405041212 */ /* 0x000fc800078e3cff */
[----:B------:R-:W-:-:S05]  /*23210*/  @P1 LOP3.LUT R5, R5, R4, RZ, 0x3c, !PT ;  /* 0x0000000405051212 */ /* 0x000fca00078e3cff */
[----:B------:R-:W4:Y:S01]  /*23220*/  @P1 LDG.E.U8 R27, desc[UR74][R4.64] ;  /* 0x0000004a041b1981 */ /* 0x000f22000c1e1100 */
[----:B------:R-:W-:-:S03]  /*23230*/  ISETP.GT.AND P2, PT, R2, 0x8, PT ;  /* 0x000000080200780c */ /* 0x000fc60003f44270 */
[----:B----4-:R0:W-:Y:S04]  /*23240*/  STL [R1+0x5c], R27 ;  /* 0x00005c1b01007387 */ /* 0x0101e80000100800 */
[----:B0-----:R-:W4:Y:S04]  /*23250*/  LDL.LU R27, [R1+0x44b4] ;  /* 0x0044b400011b7983 */ /* 0x001f280000300800 */
[----:B------:R-:W2:Y:S04]  /*23260*/  LDL R4, [R1+0x15d8] ;  /* 0x0015d80001047983 */ /* 0x000ea80000100800 */
[----:B------:R-:W2:Y:S01]  /*23270*/  LDL R5, [R1+0x15dc] ;  /* 0x0015dc0001057983 */ /* 0x000ea20000100800 */
[----:B------:R-:W-:-:S02]  /*23280*/  PRMT R26, RZ, 0x7610, R26 ;  /* 0x00007610ff1a7816 */ /* 0x000fc4000000001a */
[----:B--2---:R-:W-:-:S04]  /*23290*/  @P2 LOP3.LUT R5, R5, R4, RZ, 0x3c, !PT ;  /* 0x0000000405052212 */ /* 0x004fc800078e3cff */
[----:B------:R-:W-:-:S04]  /*232a0*/  @P2 LOP3.LUT R4, R5, R4, RZ, 0x3c, !PT ;  /* 0x0000000405042212 */ /* 0x000fc800078e3cff */
[----:B------:R-:W-:-:S05]  /*232b0*/  @P2 LOP3.LUT R5, R5, R4, RZ, 0x3c, !PT ;  /* 0x0000000405052212 */ /* 0x000fca00078e3cff */
[----:B------:R-:W2:Y:S04]  /*232c0*/  @P2 LDG.E.U8 R26, desc[UR74][R4.64] ;  /* 0x0000004a041a2981 */ /* 0x000ea8000c1e1100 */
[----:B--2---:R0:W-:Y:S04]  /*232d0*/  STL [R1+0x58], R26 ;  /* 0x0000581a01007387 */ /* 0x0041e80000100800 */
[----:B0-----:R-:W2:Y:S04]  /*232e0*/  LDL.LU R26, [R1+0x44b0] ;  /* 0x0044b000011a7983 */ /* 0x001ea80000300800 */
[----:B------:R-:W2:Y:S04]  /*232f0*/  LDL R4, [R1+0x15d0] ;  /* 0x0015d00001047983 */ /* 0x000ea80000100800 */
[----:B------:R-:W2:Y:S01]  /*23300*/  LDL R5, [R1+0x15d4] ;  /* 0x0015d40001057983 */ /* 0x000ea20000100800 */
[----:B------:R-:W-:-:S02]  /*23310*/  PRMT R25, RZ, 0x7610, R25 ;  /* 0x00007610ff197816 */ /* 0x000fc40000000019 */
[----:B--2---:R-:W-:-:S04]  /*23320*/  @P2 LOP3.LUT R5, R5, R4, RZ, 0x3c, !PT ;  /* 0x0000000405052212 */ /* 0x004fc800078e3cff */
[----:B------:R-:W-:-:S04]  /*23330*/  @P2 LOP3.LUT R4, R5, R4, RZ, 0x3c, !PT ;  /* 0x0000000405042212 */ /* 0x000fc800078e3cff */
[----:B------:R-:W-:-:S05]  /*23340*/  @P2 LOP3.LUT R5, R5, R4, RZ, 0x3c, !PT ;  /* 0x0000000405052212 */ /* 0x000fca00078e3cff */
[----:B------:R-:W2:Y:S01]  /*23350*/  @P2 LDG.E.U8 R25, desc[UR74][R4.64] ;  /* 0x0000004a04192981 */ /* 0x000ea2000c1e1100 */
[----:B------:R-:W-:-:S03]  /*23360*/  ISETP.GT.AND P0, PT, R2, 0x9, PT ;  /* 0x000000090200780c */ /* 0x000fc60003f04270 */
        /* <DEDUP_REMOVED lines=160> */
[----:B------:R0:W2:Y:S04]  /*23d70*/  @P2 LDG.E.U8 R0, desc[UR74][R4.64] ;  /* 0x0000004a04002981 */ /* 0x0000a8000c1e1100 */
[----:B------:R-:W0:Y:S04]  /*23d80*/  LDL R4, [R1+0x1540] ;  /* 0x0015400001047983 */ /* 0x000e280000100800 */
[----:B------:R-:W0:Y:S01]  /*23d90*/  LDL R5, [R1+0x1544] ;  /* 0x0015440001057983 */ /* 0x000e220000100800 */
[----:B------:R-:W-:Y:S02]  /*23da0*/  PRMT R8, RZ, 0x7610, R8 ;  /* 0x00007610ff087816 */ /* 0x000fe40000000008 */
[----:B0-----:R-:W-:-:S04]  /*23db0*/  @P2 LOP3.LUT R5, R5, R4, RZ, 0x3c, !PT ;  /* 0x0000000405052212 */ /* 0x001fc800078e3cff */
[----:B------:R-:W-:-:S04]  /*23dc0*/  @P2 LOP3.LUT R4, R5, R4, RZ, 0x3c, !PT ;  /* 0x0000000405042212 */ /* 0x000fc800078e3cff */
[----:B------:R-:W-:-:S05]  /*23dd0*/  @P2 LOP3.LUT R5, R5, R4, RZ, 0x3c, !PT ;  /* 0x0000000405052212 */ /* 0x000fca00078e3cff */
[----:B------:R-:W3:Y:S04]  /*23de0*/  @P2 LDG.E.U8 R8, desc[UR74][R4.64] ;  /* 0x0000004a04082981 */ /* 0x000ee8000c1e1100 */
[----:B--2---:R0:W-:Y:S04]  /*23df0*/  STL [R1+0x10], R0 ;  /* 0x0000100001007387 */ /* 0x0041e80000100800 */
[----:B0-----:R-:W2:Y:S04]  /*23e00*/  LDL R0, [R1+0x151c] ;  /* 0x00151c0001007983 */ /* 0x001ea80000100800 */
[----:B---3--:R0:W-:Y:S04]  /*23e10*/  STL [R1+0xc], R8 ;  /* 0x00000c0801007387 */ /* 0x0081e80000100800 */
[----:B0-----:R-:W3:Y:S04]  /*23e20*/  LDL.LU R8, [R1+0x4468] ;  /* 0x0044680001087983 */ /* 0x001ee80000300800 */
[----:B------:R-:W2:Y:S04]  /*23e30*/  LDL R4, [R1+0x1538] ;  /* 0x0015380001047983 */ /* 0x000ea80000100800 */
[----:B------:R-:W2:Y:S01]  /*23e40*/  LDL R5, [R1+0x153c] ;  /* 0x00153c0001057983 */ /* 0x000ea20000100800 */
[----:B------:R-:W-:-:S02]  /*23e50*/  ISETP.GT.AND P0, PT, R2, 0x12, PT ;  /* 0x000000120200780c */ /* 0x000fc40003f04270 */
[----:B------:R-:W-:-:S11]  /*23e60*/  PRMT R7, RZ, 0x7610, R7 ;  /* 0x00007610ff077816 */ /* 0x000fd60000000007 */
        /* <DEDUP_REMOVED lines=23> */
[----:B--2---:R0:W-:Y:S04]  /*23fe0*/  STL [R1], R3 ;  /* 0x0000000301007387 */ /* 0x0041e80000100800 */
[----:B0-----:R-:W2:Y:S04]  /*23ff0*/  LDL.LU R3, [R1+0x445c] ;  /* 0x00445c0001037983 */ /* 0x001ea80000300800 */
[----:B------:R-:W2:Y:S04]  /*24000*/  LDL R4, [R1+0x1520] ;  /* 0x0015200001047983 */ /* 0x000ea80000100800 */
[----:B------:R-:W2:Y:S01]  /*24010*/  LDL R5, [R1+0x1524] ;  /* 0x0015240001057983 */ /* 0x000ea20000100800 */
[----:B------:R-:W-:-:S02]  /*24020*/  PRMT R29, RZ, 0x7610, R29 ;  /* 0x00007610ff1d7816 */ /* 0x000fc4000000001d */
[----:B------:R-:W-:Y:S02]  /*24030*/  ISETP.GT.AND P2, PT, R2, 0x14, PT ;  /* 0x000000140200780c */ /* 0x000fe40003f44270 */
[----:B--2---:R-:W-:-:S04]  /*24040*/  @P1 LOP3.LUT R5, R5, R4, RZ, 0x3c, !PT ;  /* 0x0000000405051212 */ /* 0x004fc800078e3cff */
[----:B------:R-:W-:-:S04]  /*24050*/  @P1 LOP3.LUT R4, R5, R4, RZ, 0x3c, !PT ;  /* 0x0000000405041212 */ /* 0x000fc800078e3cff */
[----:B------:R-:W-:-:S05]  /*24060*/  @P1 LOP3.LUT R5, R5, R4, RZ, 0x3c, !PT ;  /* 0x0000000405051212 */ /* 0x000fca00078e3cff */
[----:B------:R0:W2:Y:S04]  /*24070*/  @P1 LDG.E.U8 R29, desc[UR74][R4.64] ;  /* 0x0000004a041d1981 */ /* 0x0000a8000c1e1100 */
[----:B------:R-:W2:Y:S01]  /*24080*/  LDL R5, [R1+0x1518] ;  /* 0x0015180001057983 */ /* 0x000ea20000100800 */
[----:B------:R-:W-:Y:S01]  /*24090*/  PRMT R28, RZ, 0x7610, R28 ;  /* 0x00007610ff1c7816 */ /* 0x000fe2000000001c */
[----:B0-----:R-:W-:Y:S01]  /*240a0*/  @P2 IMAD.MOV.U32 R4, RZ, RZ, R0 ;  /* 0x000000ffff042224 */ /* 0x001fe200078e0000 */
[----:B----4-:R-:W-:Y:S01]  /*240b0*/  PRMT R27, RZ, 0x7610, R27 ;  /* 0x00007610ff1b7816 */ /* 0x010fe2000000001b */
[----:B------:R-:W4:Y:S04]  /*240c0*/  LDL R0, [R1+0x1504] ;  /* 0x0015040001007983 */ /* 0x000f280000100800 */
[----:B--2---:R-:W2:Y:S04]  /*240d0*/  @P2 LDG.E.U8 R28, desc[UR74][R4.64] ;  /* 0x0000004a041c2981 */ /* 0x004ea8000c1e1100 */
[----:B------:R-:W3:Y:S04]  /*240e0*/  LDL R4, [R1+0x1510] ;  /* 0x0015100001047983 */ /* 0x000ee80000100800 */
[----:B------:R-:W3:Y:S04]  /*240f0*/  LDL R5, [R1+0x1514] ;  /* 0x0015140001057983 */ /* 0x000ee80000100800 */
[----:B--2---:R0:W-:Y:S01]  /*24100*/  STL [R1+0x4448], R28 ;  /* 0x0044481c01007387 */ /* 0x0041e20000100800 */
[----:B------:R-:W-:-:S02]  /*24110*/  ISETP.GT.AND P0, PT, R2, 0x15, PT ;  /* 0x000000150200780c */ /* 0x000fc40003f04270 */
[----:B------:R-:W-:Y:S01]  /*24120*/  PRMT R26, RZ, 0x7610, R26 ;  /* 0x00007610ff1a7816 */ /* 0x000fe2000000001a */
[----:B0-----:R-:W2:Y:S01]  /*24130*/  LDL R28, [R1+0x14fc] ;  /* 0x0014fc00011c7983 */ /* 0x001ea20000100800 */
[----:B---3--:R-:W-:-:S04]  /*24140*/  @P2 LOP3.LUT R5, R5, R4, RZ, 0x3c, !PT ;  /* 0x0000000405052212 */ /* 0x008fc800078e3cff */
[----:B------:R-:W-:-:S04]  /*24150*/  @P2 LOP3.LUT R4, R5, R4, RZ, 0x3c, !PT ;  /* 0x0000000405042212 */ /* 0x000fc800078e3cff */
[----:B------:R-:W-:-:S05]  /*24160*/  @P2 LOP3.LUT R5, R5, R4, RZ, 0x3c, !PT ;  /* 0x0000000405052212 */ /* 0x000fca00078e3cff */
[----:B------:R-:W3:Y:S04]  /*24170*/  @P2 LDG.E.U8 R27, desc[UR74][R4.64] ;  /* 0x0000004a041b2981 */ /* 0x000ee8000c1e1100 */
[----:B------:R-:W2:Y:S04]  /*24180*/  LDL R4, [R1+0x1508] ;  /* 0x0015080001047983 */ /* 0x000ea80000100800 */
[----:B------:R-:W2:Y:S04]  /*24190*/  LDL R5, [R1+0x150c] ;  /* 0x00150c0001057983 */ /* 0x000ea80000100800 */
[----:B---3--:R0:W-:Y:S04]  /*241a0*/  STL [R1+0x444c], R27 ;  /* 0x00444c1b01007387 */ /* 0x0081e80000100800 */
[----:B0-----:R-:W3:Y:S01]  /*241b0*/  LDL R27, [R1+0x1500] ;  /* 0x00150000011b7983 */ /* 0x001ee20000100800 */
[----:B--2---:R-:W-:-:S04]  /*241c0*/  @P0 LOP3.LUT R5, R5, R4, RZ, 0x3c, !PT ;  /* 0x0000000405050212 */ /* 0x004fc800078e3cff */
[----:B------:R-:W-:-:S04]  /*241d0*/  @P0 LOP3.LUT R4, R5, R4, RZ, 0x3c, !PT ;  /* 0x0000000405040212 */ /* 0x000fc800078e3cff */
[----:B------:R-:W-:-:S05]  /*241e0*/  @P0 LOP3.LUT R5, R5, R4, RZ, 0x3c, !PT ;  /* 0x0000000405050212 */ /* 0x000fca00078e3cff */
[----:B------:R4:W2:Y:S01]  /*241f0*/  @P0 LDG.E.U8 R26, desc[UR74][R4.64] ;  /* 0x0000004a041a0981 */ /* 0x0008a2000c1e1100 */
[----:B------:R-:W-:Y:S01]  /*24200*/  PRMT R25, RZ, 0x7610, R25 ;  /* 0x00007610ff197816 */ /* 0x000fe20000000019 */
[----:B----4-:R-:W-:Y:S02]  /*24210*/  @P0 IMAD.MOV.U32 R4, RZ, RZ, R0 ;  /* 0x000000ffff040224 */ /* 0x010fe400078e0000 */
[----:B---3--:R-:W-:-:S05]  /*24220*/  @P0 IMAD.MOV.U32 R5, RZ, RZ, R27 ;  /* 0x000000ffff050224 */ /* 0x008fca00078e001b */
[----:B------:R0:W3:Y:S04]  /*24230*/  @P0 LDG.E.U8 R25, desc[UR74][R4.64] ;  /* 0x0000004a04190981 */ /* 0x0000e8000c1e1100 */
[----:B--2---:R1:W-:Y:S01]  /*24240*/  STL [R1+0x4438], R26 ;  /* 0x0044381a01007387 */ /* 0x0043e20000100800 */
[----:B------:R-:W-:Y:S02]  /*24250*/  ISETP.GT.AND P1, PT, R2, 0x16, PT ;  /* 0x000000160200780c */ /* 0x000fe40003f24270 */
[----:B------:R-:W-:Y:S01]  /*24260*/  PRMT R24, RZ, 0x7610, R24 ;  /* 0x00007610ff187816 */ /* 0x000fe20000000018 */
[----:B------:R-:W2:Y:S04]  /*24270*/  LDL R27, [R1+0x14c8] ;  /* 0x0014c800011b7983 */ /* 0x000ea80000100800 */
[----:B------:R-:W4:Y:S04]  /*24280*/  LDL R0, [R1+0x14cc] ;  /* 0x0014cc0001007983 */ /* 0x000f280000100800 */
[----:B-1----:R-:W2:Y:S02]  /*24290*/  LDL R26, [R1+0x14f8] ;  /* 0x0014f800011a7983 */ /* 0x002ea40000100800 */
[----:B0-----:R-:W-:-:S02]  /*242a0*/  @P1 IMAD.MOV.U32 R4, RZ, RZ, R28 ;  /* 0x000000ffff041224 */ /* 0x001fc400078e001c */
[----:B---3--:R0:W-:Y:S01]  /*242b0*/  STL [R1+0x443c], R25 ;  /* 0x00443c1901007387 */ /* 0x0081e20000100800 */
[----:B------:R-:W-:Y:S02]  /*242c0*/  ISETP.GT.AND P3, PT, R2, 0x18, PT ;  /* 0x000000180200780c */ /* 0x000fe40003f64270 */
[----:B------:R-:W-:Y:S01]  /*242d0*/  PRMT R23, RZ, 0x7610, R23 ;  /* 0x00007610ff177816 */ /* 0x000fe20000000017 */
[----:B------:R-:W3:Y:S04]  /*242e0*/  LDL R28, [R1+0x14c4] ;  /* 0x0014c400011c7983 */ /* 0x000ee80000100800 */
[----:B0-----:R-:W3:Y:S01]  /*242f0*/  LDL R25, [R1+0x14f4] ;  /* 0x0014f40001197983 */ /* 0x001ee20000100800 */
[----:B--2---:R-:W-:-:S03]  /*24300*/  @P1 IMAD.MOV.U32 R5, RZ, RZ, R26 ;  /* 0x000000ffff051224 */ /* 0x004fc600078e001a */
[----:B------:R-:W2:Y:S04]  /*24310*/  LDL R26, [R1+0x14f0] ;  /* 0x0014f000011a7983 */ /* 0x000ea80000100800 */
[----:B------:R-:W2:Y:S04]  /*24320*/  @P1 LDG.E.U8 R24, desc[UR74][R4.64] ;  /* 0x0000004a04181981 */ /* 0x000ea8000c1e1100 */
[----:B------:R-:W3:Y:S04]  /*24330*/  LDL R4, [R1+0x14d8] ;  /* 0x0014d80001047983 */ /* 0x000ee80000100800 */
[----:B------:R-:W3:Y:S04]  /*24340*/  LDL R5, [R1+0x14dc] ;  /* 0x0014dc0001057983 */ /* 0x000ee80000100800 */
[----:B--2---:R0:W-:Y:S04]  /*24350*/  STL [R1+0x4428], R24 ;  /* 0x0044281801007387 */ /* 0x0041e80000100800 */
[----:B0-----:R-:W2:Y:S01]  /*24360*/  LDL R24, [R1+0x14c0] ;  /* 0x0014c00001187983 */ /* 0x001ea20000100800 */
[----:B---3--:R-:W-:-:S04]  /*24370*/  @P3 LOP3.LUT R5, R5, R4, RZ, 0x3c, !PT ;  /* 0x0000000405053212 */ /* 0x008fc800078e3cff */
[----:B------:R-:W-:-:S04]  /*24380*/  @P3 LOP3.LUT R4, R5, R4, RZ, 0x3c, !PT ;  /* 0x0000000405043212 */ /* 0x000fc800078e3cff */
[----:B------:R-:W-:-:S05]  /*24390*/  @P3 LOP3.LUT R5, R5, R4, RZ, 0x3c, !PT ;  /* 0x0000000405053212 */ /* 0x000fca00078e3cff */
[----:B------:R0:W3:Y:S04]  /*243a0*/  @P3 LDG.E.U8 R23, desc[UR74][R4.64] ;  /* 0x0000004a04173981 */ /* 0x0000e8000c1e1100 */
[----:B------:R-:W0:Y:S04]  /*243b0*/  LDL R4, [R1+0x14d0] ;  /* 0x0014d00001047983 */ /* 0x000e280000100800 */
[----:B------:R-:W0:Y:S01]  /*243c0*/  LDL R5, [R1+0x14d4] ;  /* 0x0014d40001057983 */ /* 0x000e220000100800 */
[----:B------:R-:W-:Y:S02]  /*243d0*/  ISETP.GT.AND P2, PT, R2, 0x19, PT ;  /* 0x000000190200780c */ /* 0x000fe40003f44270 */
[----:B------:R-:W-:-:S02]  /*243e0*/  PRMT R22, RZ, 0x7610, R22 ;  /* 0x00007610ff167816 */ /* 0x000fc40000000016 */
[----:B------:R-:W-:Y:S02]  /*243f0*/  PRMT R21, RZ, 0x7610, R21 ;  /* 0x00007610ff157816 */ /* 0x000fe40000000015 */
[----:B------:R-:W-:Y:S02]  /*24400*/  PRMT R20, RZ, 0x7610, R20 ;  /* 0x00007610ff147816 */ /* 0x000fe40000000014 */
[----:B------:R-:W-:Y:S02]  /*24410*/  PRMT R19, RZ, 0x7610, R19 ;  /* 0x00007610ff137816 */ /* 0x000fe40000000013 */
[----:B0-----:R-:W-:-:S04]  /*24420*/  @P3 LOP3.LUT R5, R5, R4, RZ, 0x3c, !PT ;  /* 0x0000000405053212 */ /* 0x001fc800078e3cff */
[----:B------:R-:W-:-:S04]  /*24430*/  @P3 LOP3.LUT R4, R5, R4, RZ, 0x3c, !PT ;  /* 0x0000000405043212 */ /* 0x000fc800078e3cff */
[----:B------:R-:W-:-:S05]  /*24440*/  @P3 LOP3.LUT R5, R5, R4, RZ, 0x3c, !PT ;  /* 0x0000000405053212 */ /* 0x000fca00078e3cff */
[----:B------:R4:W3:Y:S02]  /*24450*/  @P3 LDG.E.U8 R22, desc[UR74][R4.64] ;  /* 0x0000004a04163981 */ /* 0x0008e4000c1e1100 */
[----:B----4-:R-:W-:Y:S02]  /*24460*/  @P2 IMAD.MOV.U32 R4, RZ, RZ, R0 ;  /* 0x000000ffff042224 */ /* 0x010fe400078e0000 */
[----:B------:R-:W-:Y:S01]  /*24470*/  @P2 IMAD.MOV.U32 R5, RZ, RZ, R27 ;  /* 0x000000ffff052224 */ /* 0x000fe200078e001b */
[----:B------:R-:W4:Y:S04]  /*24480*/  LDL R0, [R1+0x14b4] ;  /* 0x0014b40001007983 */ /* 0x000f280000100800 */
[----:B------:R0:W3:Y:S04]  /*24490*/  @P2 LDG.E.U8 R21, desc[UR74][R4.64] ;  /* 0x0000004a04152981 */ /* 0x0000e8000c1e1100 */
[----:B------:R-:W3:Y:S01]  /*244a0*/  LDL R27, [R1+0x14b0] ;  /* 0x0014b000011b7983 */ /* 0x000ee20000100800 */
[----:B0-----:R-:W-:-:S02]  /*244b0*/  @P2 IMAD.MOV.U32 R4, RZ, RZ, R28 ;  /* 0x000000ffff042224 */ /* 0x001fc400078e001c */
[----:B--2---:R-:W-:Y:S01]  /*244c0*/  @P2 IMAD.MOV.U32 R5, RZ, RZ, R24 ;  /* 0x000000ffff052224 */ /* 0x004fe200078e0018 */
[----:B------:R-:W-:Y:S01]  /*244d0*/  ISETP.GT.AND P0, PT, R2, 0x1a, PT ;  /* 0x0000001a0200780c */ /* 0x000fe20003f04270 */
[----:B------:R-:W2:Y:S04]  /*244e0*/  LDL R28, [R1+0x1498] ;  /* 0x00149800011c7983 */ /* 0x000ea80000100800 */
[----:B------:R0:W2:Y:S01]  /*244f0*/  @P2 LDG.E.U8 R20, desc[UR74][R4.64] ;  /* 0x0000004a04142981 */ /* 0x0000a2000c1e1100 */
[----:B------:R-:W-:Y:S02]  /*24500*/  PRMT R18, RZ, 0x7610, R18 ;  /* 0x00007610ff127816 */ /* 0x000fe40000000012 */
[----:B------:R-:W-:Y:S01]  /*24510*/  PRMT R17, RZ, 0x7610, R17 ;  /* 0x00007610ff117816 */ /* 0x000fe20000000011 */
[----:B------:R-:W2:Y:S01]  /*24520*/  LDL R24, [R1+0x149c] ;  /* 0x00149c0001187983 */ /* 0x000ea20000100800 */
[----:B0-----:R-:W-:-:S02]  /*24530*/  @P1 IMAD.MOV.U32 R4, RZ, RZ, R25 ;  /* 0x000000ffff041224 */ /* 0x001fc400078e0019 */
[----:B------:R-:W-:Y:S01]  /*24540*/  @P1 IMAD.MOV.U32 R5, RZ, RZ, R26 ;  /* 0x000000ffff051224 */ /* 0x000fe200078e001a */
[----:B------:R-:W2:Y:S04]  /*24550*/  LDL R25, [R1+0x14a4] ;  /* 0x0014a40001197983 */ /* 0x000ea80000100800 */
[----:B------:R-:W2:Y:S04]  /*24560*/  @P1 LDG.E.U8 R19, desc[UR74][R4.64] ;  /* 0x0000004a04131981 */ /* 0x000ea8000c1e1100 */
[----:B------:R-:W3:Y:S04]  /*24570*/  LDL R26, [R1+0x14a0] ;  /* 0x0014a000011a7983 */ /* 0x000ee80000100800 */
[----:B------:R-:W3:Y:S04]  /*24580*/  LDL R4, [R1+0x14b8] ;  /* 0x0014b80001047983 */ /* 0x000ee80000100800 */
[----:B------:R-:W3:Y:S04]  /*24590*/  LDL R5, [R1+0x14bc] ;  /* 0x0014bc0001057983 */ /* 0x000ee80000100800 */
[----:B--2---:R0:W-:Y:S04]  /*245a0*/  STL [R1+0x442c], R19 ;  /* 0x00442c1301007387 */ /* 0x0041e80000100800 */
[----:B0-----:R-:W2:Y:S01]  /*245b0*/  LDL R19, [R1+0x14ac] ;  /* 0x0014ac0001137983 */ /* 0x001ea20000100800 */
[----:B---3--:R-:W-:-:S04]  /*245c0*/  @P0 LOP3.LUT R5, R5, R4, RZ, 0x3c, !PT ;  /* 0x0000000405050212 */ /* 0x008fc800078e3cff */
[----:B------:R-:W-:-:S04]  /*245d0*/  @P0 LOP3.LUT R4, R5, R4, RZ, 0x3c, !PT ;  /* 0x0000000405040212 */ /* 0x000fc800078e3cff */
[----:B------:R-:W-:-:S05]  /*245e0*/  @P0 LOP3.LUT R5, R5, R4, RZ, 0x3c, !PT ;  /* 0x0000000405050212 */ /* 0x000fca00078e3cff */
[----:B------:R4:W3:Y:S02]  /*245f0*/  @P0 LDG.E.U8 R18, desc[UR74][R4.64] ;  /* 0x0000004a04120981 */ /* 0x0008e4000c1e1100 */
[----:B----4-:R-:W-:Y:S02]  /*24600*/  @P0 IMAD.MOV.U32 R4, RZ, RZ, R0 ;  /* 0x000000ffff040224 */ /* 0x010fe400078e0000 */
[----:B------:R-:W-:Y:S01]  /*24610*/  @P0 IMAD.MOV.U32 R5, RZ, RZ, R27 ;  /* 0x000000ffff050224 */ /* 0x000fe200078e001b */
[----:B------:R-:W-:Y:S01]  /*24620*/  ISETP.GT.AND P2, PT, R2, 0x1b, PT ;  /* 0x0000001b0200780c */ /* 0x000fe20003f44270 */
[----:B------:R-:W4:Y:S04]  /*24630*/  LDL R27, [R1+0x1490] ;  /* 0x00149000011b7983 */ /* 0x000f280000100800 */
[----:B------:R2:W3:Y:S01]  /*24640*/  @P0 LDG.E.U8 R17, desc[UR74][R4.64] ;  /* 0x0000004a04110981 */ /* 0x0004e2000c1e1100 */
[----:B------:R-:W-:-:S03]  /*24650*/  PRMT R16, RZ, 0x7610, R16 ;  /* 0x00007610ff107816 */ /* 0x000fc60000000010 */
[----:B------:R-:W3:Y:S04]  /*24660*/  LDL R0, [R1+0x1494] ;  /* 0x0014940001007983 */ /* 0x000ee80000100800 */
[----:B------:R-:W3:Y:S01]  /*24670*/  LDL R5, [R1+0x14a8] ;  /* 0x0014a80001057983 */ /* 0x000ee20000100800 */
[----:B------:R-:W-:Y:S02]  /*24680*/  ISETP.GT.AND P1, PT, R2, 0x1c, PT ;  /* 0x0000001c0200780c */ /* 0x000fe40003f24270 */
[----:B------:R-:W-:Y:S02]  /*24690*/  PRMT R15, RZ, 0x7610, R15 ;  /* 0x00007610ff0f7816 */ /* 0x000fe4000000000f */
[----:B------:R-:W-:Y:S01]  /*246a0*/  PRMT R14, RZ, 0x7610, R14 ;  /* 0x00007610ff0e7816 */ /* 0x000fe2000000000e */
[----:B--2---:R-:W-:-:S02]  /*246b0*/  @P2 IMAD.MOV.U32 R4, RZ, RZ, R19 ;  /* 0x000000ffff042224 */ /* 0x004fc400078e0013 */
[----:B------:R-:W2:Y:S04]  /*246c0*/  LDL R19, [R1+0x1484] ;  /* 0x0014840001137983 */ /* 0x000ea80000100800 */
[----:B---3--:R0:W3:Y:S02]  /*246d0*/  @P2 LDG.E.U8 R16, desc[UR74][R4.64] ;  /* 0x0000004a04102981 */ /* 0x0080e4000c1e1100 */
[----:B0-----:R-:W-:Y:S02]  /*246e0*/  @P2 IMAD.MOV.U32 R4, RZ, RZ, R25 ;  /* 0x000000ffff042224 */ /* 0x001fe400078e0019 */
[----:B------:R-:W-:Y:S01]  /*246f0*/  @P2 IMAD.MOV.U32 R5, RZ, RZ, R26 ;  /* 0x000000ffff052224 */ /* 0x000fe200078e001a */
[----:B------:R-:W2:Y:S04]  /*24700*/  LDL R25, [R1+0x148c] ;  /* 0x00148c0001197983 */ /* 0x000ea80000100800 */
[----:B------:R-:W3:Y:S04]  /*24710*/  LDL R26, [R1+0x1488] ;  /* 0x00148800011a7983 */ /* 0x000ee80000100800 */
[----:B------:R0:W3:Y:S02]  /*24720*/  @P2 LDG.E.U8 R15, desc[UR74][R4.64] ;  /* 0x0000004a040f2981 */ /* 0x0000e4000c1e1100 */
[----:B0-----:R-:W-:-:S02]  /*24730*/  @P1 IMAD.MOV.U32 R4, RZ, RZ, R24 ;  /* 0x000000ffff041224 */ /* 0x001fc400078e0018 */
[----:B------:R-:W-:Y:S01]  /*24740*/  @P1 IMAD.MOV.U32 R5, RZ, RZ, R28 ;  /* 0x000000ffff051224 */ /* 0x000fe200078e001c */
[----:B------:R-:W3:Y:S04]  /*24750*/  LDL R24, [R1+0x1480] ;  /* 0x0014800001187983 */ /* 0x000ee80000100800 */
[----:B------:R0:W3:Y:S01]  /*24760*/  @P1 LDG.E.U8 R14, desc[UR74][R4.64] ;  /* 0x0000004a040e1981 */ /* 0x0000e2000c1e1100 */
[----:B------:R-:W-:Y:S02]  /*24770*/  ISETP.GT.AND P3, PT, R2, 0x1d, PT ;  /* 0x0000001d0200780c */ /* 0x000fe40003f64270 */
[----:B------:R-:W-:Y:S02]  /*24780*/  PRMT R13, RZ, 0x7610, R13 ;  /* 0x00007610ff0d7816 */ /* 0x000fe4000000000d */
[----:B------:R-:W-:Y:S01]  /*24790*/  PRMT R12, RZ, 0x7610, R12 ;  /* 0x00007610ff0c7816 */ /* 0x000fe2000000000c */
[----:B0-----:R-:W-:-:S02]  /*247a0*/  @P1 IMAD.MOV.U32 R4, RZ, RZ, R0 ;  /* 0x000000ffff041224 */ /* 0x001fc400078e0000 */
[----:B----4-:R-:W-:-:S05]  /*247b0*/  @P1 IMAD.MOV.U32 R5, RZ, RZ, R27 ;  /* 0x000000ffff051224 */ /* 0x010fca00078e001b */
[----:B------:R2:W4:Y:S01]  /*247c0*/  @P1 LDG.E.U8 R13, desc[UR74][R4.64] ;  /* 0x0000004a040d1981 */ /* 0x000522000c1e1100 */
[----:B------:R-:W-:Y:S01]  /*247d0*/  PRMT R11, RZ, 0x7610, R11 ;  /* 0x00007610ff0b7816 */ /* 0x000fe2000000000b */
[----:B--2---:R-:W-:Y:S02]  /*247e0*/  @P3 IMAD.MOV.U32 R4, RZ, RZ, R25 ;  /* 0x000000ffff043224 */ /* 0x004fe400078e0019 */
[----:B---3--:R-:W-:-:S05]  /*247f0*/  @P3 IMAD.MOV.U32 R5, RZ, RZ, R26 ;  /* 0x000000ffff053224 */ /* 0x008fca00078e001a */
[----:B------:R0:W2:Y:S02]  /*24800*/  @P3 LDG.E.U8 R12, desc[UR74][R4.64] ;  /* 0x0000004a040c3981 */ /* 0x0000a4000c1e1100 */
[----:B0-----:R-:W-:Y:S02]  /*24810*/  @P3 IMAD.MOV.U32 R4, RZ, RZ, R19 ;  /* 0x000000ffff043224 */ /* 0x001fe400078e0013 */
[----:B------:R-:W-:Y:S01]  /*24820*/  @P3 IMAD.MOV.U32 R5, RZ, RZ, R24 ;  /* 0x000000ffff053224 */ /* 0x000fe200078e0018 */
[----:B------:R0:W-:Y:S04]  /*24830*/  STL [R1+0x4450], R14 ;  /* 0x0044500e01007387 */ /* 0x0001e80000100800 */
[----:B------:R-:W3:Y:S04]  /*24840*/  @P3 LDG.E.U8 R11, desc[UR74][R4.64] ;  /* 0x0000004a040b3981 */ /* 0x000ee8000c1e1100 */
[----:B------:R-:W3:Y:S04]  /*24850*/  LDL R0, [R1+0x14ec] ;  /* 0x0014ec0001007983 */ /* 0x000ee80000100800 */
[----:B0-----:R-:W3:Y:S01]  /*24860*/  LDL R14, [R1+0x14e8] ;  /* 0x0014e800010e7983 */ /* 0x001ee20000100800 */
[----:B------:R-:W-:-:S03]  /*24870*/  ISETP.GT.AND P0, PT, R2, 0x17, PT ;  /* 0x000000170200780c */ /* 0x000fc60003f04270 */
[----:B----4-:R0:W-:Y:S04]  /*24880*/  STL [R1+0x4454], R13 ;  /* 0x0044540d01007387 */ /* 0x0101e80000100800 */
[----:B--2---:R1:W-:Y:S04]  /*24890*/  STL [R1+0x4440], R12 ;  /* 0x0044400c01007387 */ /* 0x0043e80000100800 */
[----:B------:R-:W2:Y:S04]  /*248a0*/  LDL R27, [R1+0x1478] ;  /* 0x00147800011b7983 */ /* 0x000ea80000100800 */
[----:B------:R-:W4:Y:S04]  /*248b0*/  LDL R26, [R1+0x147c] ;  /* 0x00147c00011a7983 */ /* 0x000f280000100800 */
[----:B------:R-:W4:Y:S04]  /*248c0*/  LDL R25, [R1+0x1470] ;  /* 0x0014700001197983 */ /* 0x000f280000100800 */
[----:B------:R-:W4:Y:S04]  /*248d0*/  LDL R24, [R1+0x1474] ;  /* 0x0014740001187983 */ /* 0x000f280000100800 */
[----:B---3--:R3:W-:Y:S04]  /*248e0*/  STL [R1+0x4444], R11 ;  /* 0x0044440b01007387 */ /* 0x0087e80000100800 */
[----:B------:R-:W4:Y:S01]  /*248f0*/  LDL R19, [R1+0x14e0] ;  /* 0x0014e00001137983 */ /* 0x000f220000100800 */
[----:B------:R-:W-:-:S03]  /*24900*/  @P0 IMAD.MOV.U32 R5, RZ, RZ, R14 ;  /* 0x000000ffff050224 */ /* 0x000fc600078e000e */
[----:B0-----:R-:W4:Y:S04]  /*24910*/  LDL R13, [R1+0x1468] ;  /* 0x00146800010d7983 */ /* 0x001f280000100800 */
[----:B------:R-:W4:Y:S04]  /*24920*/  LDL R14, [R1+0x14e4] ;  /* 0x0014e400010e7983 */ /* 0x000f280000100800 */
[----:B-1----:R-:W4:Y:S01]  /*24930*/  LDL R12, [R1+0x146c] ;  /* 0x00146c00010c7983 */ /* 0x002f220000100800 */
[----:B------:R-:W-:-:S03]  /*24940*/  @P0 IMAD.MOV.U32 R4, RZ, RZ, R0 ;  /* 0x000000ffff040224 */ /* 0x000fc600078e0000 */
[----:B---3--:R-:W3:Y:S04]  /*24950*/  LDL R11, [R1+0x1460] ;  /* 0x00146000010b7983 */ /* 0x008ee80000100800 */
[----:B------:R-:W3:Y:S01]  /*24960*/  LDL R0, [R1+0x1464] ;  /* 0x0014640001007983 */ /* 0x000ee20000100800 */
[----:B------:R-:W-:Y:S02]  /*24970*/  ISETP.GT.AND P2, PT, R2, 0x1e, PT ;  /* 0x0000001e0200780c */ /* 0x000fe40003f44270 */
[----:B------:R-:W-:Y:S02]  /*24980*/  PRMT R10, RZ, 0x7610, R10 ;  /* 0x00007610ff0a7816 */ /* 0x000fe4000000000a */
[----:B------:R-:W-:-:S04]  /*24990*/  PRMT R9, RZ, 0x7610, R9 ;  /* 0x00007610ff097816 */ /* 0x000fc80000000009 */
[----:B------:R2:W3:Y:S01]  /*249a0*/  @P0 LDG.E.U8 R10, desc[UR74][R4.64] ;  /* 0x0000004a040a0981 */ /* 0x0004e2000c1e1100 */
[----:B------:R-:W-:Y:S02]  /*249b0*/  ISETP.GT.AND P1, PT, R2, 0x1f, PT ;  /* 0x0000001f0200780c */ /* 0x000fe40003f24270 */
[----:B------:R-:W-:Y:S02]  /*249c0*/  PRMT R8, RZ, 0x7610, R8 ;  /* 0x00007610ff087816 */ /* 0x000fe40000000008 */
[----:B------:R-:W-:Y:S02]  /*249d0*/  PRMT R7, RZ, 0x7610, R7 ;  /* 0x00007610ff077816 */ /* 0x000fe40000000007 */
[----:B------:R-:W-:Y:S02]  /*249e0*/  PRMT R6, RZ, 0x7610, R6 ;  /* 0x00007610ff067816 */ /* 0x000fe40000000006 */
[----:B------:R-:W-:Y:S01]  /*249f0*/  PRMT R3, RZ, 0x7610, R3 ;  /* 0x00007610ff037816 */ /* 0x000fe20000000003 */
[----:B--2---:R-:W-:-:S02]  /*24a00*/  @P2 IMAD.MOV.U32 R5, RZ, RZ, R27 ;  /* 0x000000ffff052224 */ /* 0x004fc400078e001b */
[----:B----4-:R-:W-:-:S05]  /*24a10*/  @P2 IMAD.MOV.U32 R4, RZ, RZ, R26 ;  /* 0x000000ffff042224 */ /* 0x010fca00078e001a */
[----:B------:R0:W2:Y:S02]  /*24a20*/  @P2 LDG.E.U8 R9, desc[UR74][R4.64] ;  /* 0x0000004a04092981 */ /* 0x0000a4000c1e1100 */
[----:B0-----:R-:W-:Y:S02]  /*24a30*/  @P2 IMAD.MOV.U32 R4, RZ, RZ, R24 ;  /* 0x000000ffff042224 */ /* 0x001fe400078e0018 */
[----:B------:R-:W-:-:S05]  /*24a40*/  @P2 IMAD.MOV.U32 R5, RZ, RZ, R25 ;  /* 0x000000ffff052224 */ /* 0x000fca00078e0019 */
[----:B------:R0:W4:Y:S02]  /*24a50*/  @P2 LDG.E.U8 R8, desc[UR74][R4.64] ;  /* 0x0000004a04082981 */ /* 0x000124000c1e1100 */
[----:B0-----:R-:W-:Y:S02]  /*24a60*/  @P0 IMAD.MOV.U32 R4, RZ, RZ, R14 ;  /* 0x000000ffff040224 */ /* 0x001fe400078e000e */
[----:B------:R-:W-:-:S05]  /*24a70*/  @P0 IMAD.MOV.U32 R5, RZ, RZ, R19 ;  /* 0x000000ffff050224 */ /* 0x000fca00078e0013 */
[----:B------:R0:W4:Y:S02]  /*24a80*/  @P0 LDG.E.U8 R7, desc[UR74][R4.64] ;  /* 0x0000004a04070981 */ /* 0x000124000c1e1100 */
[----:B0-----:R-:W-:Y:S02]  /*24a90*/  @P1 IMAD.MOV.U32 R4, RZ, RZ, R12 ;  /* 0x000000ffff041224 */ /* 0x001fe400078e000c */
[----:B------:R-:W-:-:S05]  /*24aa0*/  @P1 IMAD.MOV.U32 R5, RZ, RZ, R13 ;  /* 0x000000ffff051224 */ /* 0x000fca00078e000d */
[----:B------:R3:W4:Y:S02]  /*24ab0*/  @P1 LDG.E.U8 R6, desc[UR74][R4.64] ;  /* 0x0000004a04061981 */ /* 0x000724000c1e1100 */
[----:B---3--:R-:W-:Y:S02]  /*24ac0*/  @P1 IMAD.MOV.U32 R4, RZ, RZ, R0 ;  /* 0x000000ffff041224 */ /* 0x008fe400078e0000 */
[----:B------:R-:W-:-:S05]  /*24ad0*/  @P1 IMAD.MOV.U32 R5, RZ, RZ, R11 ;  /* 0x000000ffff051224 */ /* 0x000fca00078e000b */
[----:B------:R-:W3:Y:S04]  /*24ae0*/  @P1 LDG.E.U8 R3, desc[UR74][R4.64] ;  /* 0x0000004a04031981 */ /* 0x000ee8000c1e1100 */
[----:B------:R-:W-:Y:S01]  /*24af0*/  STL [R1+0x4414], R10 ;  /* 0x0044140a01007387 */ /* 0x000fe20000100800 */
[----:B------:R-:W0:Y:S01]  /*24b00*/  S2R R11, SR_TID.X ;  /* 0x00000000000b7919 */ /* 0x000e220000002100 */
[----:B------:R-:W1:Y:S01]  /*24b10*/  S2R R19, SR_TID.X ;  /* 0x0000000000137919 */ /* 0x000e620000002100 */
[----:B------:R-:W-:Y:S06]  /*24b20*/  BAR.SYNC.DEFER_BLOCKING 0x0 ;  /* 0x0000000000007b1d */ /* 0x000fec0000010000 */
[----:B--2---:R-:W-:Y:S04]  /*24b30*/  STL [R1+0x4430], R9 ;  /* 0x0044300901007387 */ /* 0x004fe80000100800 */
[----:B----4-:R-:W-:Y:S04]  /*24b40*/  STL [R1+0x4434], R8 ;  /* 0x0044340801007387 */ /* 0x010fe80000100800 */
[----:B------:R-:W-:Y:S04]  /*24b50*/  STL [R1+0x4418], R7 ;  /* 0x0044180701007387 */ /* 0x000fe80000100800 */
[----:B------:R2:W-:Y:S04]  /*24b60*/  STL [R1+0x441c], R6 ;  /* 0x00441c0601007387 */ /* 0x0005e80000100800 */
[----:B------:R-:W4:Y:S04]  /*24b70*/  LDL.LU R25, [R1+0x98] ;  /* 0x0000980001197983 */ /* 0x000f280000300800 */
[----:B------:R-:W4:Y:S04]  /*24b80*/  LDL.LU R26, [R1+0x94] ;  /* 0x00009400011a7983 */ /* 0x000f280000300800 */
[----:B--2---:R-:W2:Y:S04]  /*24b90*/  LDL.LU R6, [R1+0x54] ;  /* 0x0000540001067983 */ /* 0x004ea80000300800 */
        /* <DEDUP_REMOVED lines=9> */
[----:B---3--:R3:W-:Y:S04]  /*24c30*/  STL [R1+0x4420], R3 ;  /* 0x0044200301007387 */ /* 0x0087e80000100800 */
[----:B---3--:R-:W3:Y:S04]  /*24c40*/  LDL.LU R3, [R1+0x10] ;  /* 0x0000100001037983 */ /* 0x008ee80000300800 */
        /* <DEDUP_REMOVED lines=114> */
[----:B0-----:R-:W2:Y:S04]  /*25370*/  LDL.LU R4, [R1+0x4c] ;  /* 0x00004c0001047983 */ /* 0x001ea80000300800 */
[----:B------:R-:W-:Y:S04]  /*25380*/  STL [R1+0x407c], R5 ;  /* 0x00407c0501007387 */ /* 0x000fe80000100800 */
[----:B------:R-:W-:Y:S04]  /*25390*/  STL [R1+0x440c], R5 ;  /* 0x00440c0501007387 */ /* 0x000fe80000100800 */
[----:B------:R0:W-:Y:S04]  /*253a0*/  STL [R1+0x4458], R5 ;  /* 0x0044580501007387 */ /* 0x0001e80000100800 */
[----:B0-----:R-:W2:Y:S01]  /*253b0*/  LDL.LU R5, [R1+0x58] ;  /* 0x0000580001057983 */ /* 0x001ea20000300800 */
[----:B------:R-:W-:-:S02]  /*253c0*/  LOP3.LUT R0, R11, 0x3f, RZ, 0xc0, !PT ;  /* 0x0000003f0b007812 */ /* 0x000fc400078ec0ff */
[C---:B-1----:R-:W-:Y:S02]  /*253d0*/  LOP3.LUT R12, R19.reuse, 0x1f, RZ, 0xc0, !PT ;  /* 0x0000001f130c7812 */ /* 0x042fe400078ec0ff */
[----:B------:R-:W-:Y:S01]  /*253e0*/  LOP3.LUT R19, R19, 0x3f, RZ, 0xc0, !PT ;  /* 0x0000003f13137812 */ /* 0x000fe200078ec0ff */
[----:B----4-:R0:W-:Y:S04]  /*253f0*/  STS.U8 [R0+UR4], R25 ;  /* 0x0000001900007988 */ /* 0x0101e80008000004 */
[----:B------:R1:W-:Y:S01]  /*25400*/  STS.U8 [R0+UR4+0x40], R26 ;  /* 0x0000401a00007988 */ /* 0x0003e20008000004 */
[----:B------:R-:W-:-:S03]  /*25410*/  ISETP.GE.AND P0, PT, R12, R2, PT ;  /* 0x000000020c00720c */ /* 0x000fc60003f06270 */
[----:B------:R-:W4:Y:S04]  /*25420*/  LDL.LU R12, [R1+0x44] ;  /* 0x00004400010c7983 */ /* 0x000f280000300800 */
[----:B0-----:R-:W3:Y:S04]  /*25430*/  LDL.LU R25, [R1+0x8] ;  /* 0x0000080001197983 */ /* 0x001ee80000300800 */
[----:B-1----:R-:W3:Y:S04]  /*25440*/  LDL.LU R26, [R1+0x4] ;  /* 0x00000400011a7983 */ /* 0x002ee80000300800 */
[----:B--2---:R-:W-:Y:S04]  /*25450*/  STS.U8 [R0+UR4+0x440], R5 ;  /* 0x0004400500007988 */ /* 0x004fe80008000004 */
[----:B------:R0:W-:Y:S04]  /*25460*/  STS.U8 [R0+UR4+0x400], R6 ;  /* 0x0004000600007988 */ /* 0x0001e80008000004 */
[----:B------:R-:W-:Y:S04]  /*25470*/  STS.U8 [R0+UR4+0x800], R7 ;  /* 0x0008000700007988 */ /* 0x000fe80008000004 */
[----:B------:R1:W-:Y:S01]  /*25480*/  STS.U8 [R0+UR4+0x840], R9 ;  /* 0x0008400900007988 */ /* 0x0003e20008000004 */
[----:B0-----:R-:W-:-:S03]  /*25490*/  LOP3.LUT R6, R19, 0x8, RZ, 0x3c, !PT ;  /* 0x0000000813067812 */ /* 0x001fc600078e3cff */
[----:B------:R-:W-:Y:S04]  /*254a0*/  STS.U8 [R0+UR4+0xc40], R23 ;  /* 0x000c401700007988 */ /* 0x000fe80008000004 */
[----:B------:R-:W-:Y:S04]  /*254b0*/  STS.U8 [R0+UR4+0xc00], R22 ;  /* 0x000c001600007988 */ /* 0x000fe80008000004 */
[----:B------:R0:W-:Y:S04]  /*254c0*/  STS.U8 [R6+UR4+0x80], R10 ;  /* 0x0000800a06007988 */ /* 0x0001e80008000004 */
[----:B-1----:R-:W2:Y:S04]  /*254d0*/  LDL.LU R9, [R1+0x80] ;  /* 0x0000800001097983 */ /* 0x002ea80000300800 */
[----:B------:R-:W2:Y:S01]  /*254e0*/  LDL.LU R19, [R1+0x7c] ;  /* 0x00007c0001137983 */ /* 0x000ea20000300800 */
[----:B0-----:R-:W0:Y:S03]  /*254f0*/  S2R R10, SR_TID.X ;  /* 0x00000000000a7919 */ /* 0x001e260000002100 */
[----:B------:R1:W-:Y:S04]  /*25500*/  STS.U8 [R6+UR4+0xc0], R24 ;  /* 0x0000c01806007988 */ /* 0x0003e80008000004 */
[----:B------:R3:W-:Y:S04]  /*25510*/  STS.U8 [R6+UR4+0x4c0], R8 ;  /* 0x0004c00806007988 */ /* 0x0007e80008000004 */
[----:B-1----:R-:W2:Y:S04]  /*25520*/  LDL.LU R24, [R1+0x40] ;  /* 0x0000400001187983 */ /* 0x002ea80000300800 */
[----:B---3--:R-:W3:Y:S04]  /*25530*/  LDL.LU R8, [R1+0x3c] ;  /* 0x00003c0001087983 */ /* 0x008ee80000300800 */
[----:B------:R-:W-:Y:S04]  /*25540*/  STS.U8 [R6+UR4+0x480], R4 ;  /* 0x0004800406007988 */ /* 0x000fe80008000004 */
[----:B------:R-:W-:Y:S01]  /*25550*/  STS.U8 [R6+UR4+0x880], R3 ;  /* 0x0008800306007988 */ /* 0x000fe20008000004 */
[----:B0-----:R-:W-:-:S03]  /*25560*/  LOP3.LUT R7, R10, 0x3f, RZ, 0xc0, !PT ;  /* 0x0000003f0a077812 */ /* 0x001fc600078ec0ff */
[----:B------:R0:W-:Y:S01]  /*25570*/  STS.U8 [R6+UR4+0x8c0], R13 ;  /* 0x0008c00d06007988 */ /* 0x0001e20008000004 */
[----:B------:R-:W-:-:S03]  /*25580*/  LOP3.LUT R2, R7, 0x10, RZ, 0x3c, !PT ;  /* 0x0000001007027812 */ /* 0x000fc600078e3cff */
[----:B------:R-:W3:Y:S04]  /*25590*/  LDL.LU R10, [R1] ;  /* 0x00000000010a7983 */ /* 0x000ee80000300800 */
[----:B------:R-:W-:Y:S04]  /*255a0*/  STS.U8 [R6+UR4+0xcc0], R21 ;  /* 0x000cc01506007988 */ /* 0x000fe80008000004 */
[----:B------:R-:W-:Y:S04]  /*255b0*/  STS.U8 [R6+UR4+0xc80], R20 ;  /* 0x000c801406007988 */ /* 0x000fe80008000004 */
[----:B------:R1:W-:Y:S04]  /*255c0*/  STS.U8 [R2+UR4+0x100], R14 ;  /* 0x0001000e02007988 */ /* 0x0003e80008000004 */
[----:B0-----:R-:W3:Y:S04]  /*255d0*/  LDL.LU R13, [R1+0x78] ;  /* 0x00007800010d7983 */ /* 0x001ee80000300800 */
[----:B------:R0:W-:Y:S04]  /*255e0*/  STS.U8 [R2+UR4+0x140], R27 ;  /* 0x0001401b02007988 */ /* 0x0001e80008000004 */
[----:B-1----:R-:W3:Y:S04]  /*255f0*/  LDL.LU R14, [R1+0x74] ;  /* 0x00007400010e7983 */ /* 0x002ee80000300800 */
[----:B------:R1:W-:Y:S04]  /*25600*/  STS.U8 [R2+UR4+0x540], R28 ;  /* 0x0005401c02007988 */ /* 0x0003e80008000004 */
[----:B0-----:R-:W3:Y:S04]  /*25610*/  LDL.LU R27, [R1+0x38] ;  /* 0x00003800011b7983 */ /* 0x001ee80000300800 */
[----:B-1----:R-:W3:Y:S01]  /*25620*/  LDL.LU R28, [R1+0x34] ;  /* 0x00003400011c7983 */ /* 0x002ee20000300800 */
[----:B------:R-:W-:-:S03]  /*25630*/  LOP3.LUT R5, R7, 0x18, RZ, 0x3c, !PT ;  /* 0x0000001807057812 */ /* 0x000fc600078e3cff */
[----:B----4-:R0:W-:Y:S04]  /*25640*/  STS.U8 [R2+UR4+0x500], R12 ;  /* 0x0005000c02007988 */ /* 0x0101e80008000004 */
[----:B------:R1:W-:Y:S04]  /*25650*/  STS.U8 [R2+UR4+0x900], R25 ;  /* 0x0009001902007988 */ /* 0x0003e80008000004 */
[----:B------:R4:W-:Y:S04]  /*25660*/  STS.U8 [R2+UR4+0x940], R26 ;  /* 0x0009401a02007988 */ /* 0x0009e80008000004 */
[----:B------:R-:W-:Y:S04]  /*25670*/  STS.U8 [R2+UR4+0xd40], R18 ;  /* 0x000d401202007988 */ /* 0x000fe80008000004 */
[----:B------:R-:W-:Y:S04]  /*25680*/  STS.U8 [R2+UR4+0xd00], R17 ;  /* 0x000d001102007988 */ /* 0x000fe80008000004 */
[----:B0-----:R-:W3:Y:S04]  /*25690*/  LDL.LU R12, [R1+0x70] ;  /* 0x00007000010c7983 */ /* 0x001ee80000300800 */
[----:B-1----:R-:W3:Y:S04]  /*256a0*/  LDL.LU R25, [R1+0x6c] ;  /* 0x00006c0001197983 */ /* 0x002ee80000300800 */
[----:B----4-:R-:W4:Y:S04]  /*256b0*/  LDL.LU R26, [R1+0x30] ;  /* 0x00003000011a7983 */ /* 0x010f280000300800 */
[----:B------:R-:W4:Y:S04]  /*256c0*/  LDL.LU R4, [R1+0x2c] ;  /* 0x00002c0001047983 */ /* 0x000f280000300800 */
[----:B--2---:R0:W-:Y:S04]  /*256d0*/  STS.U8 [R5+UR4+0x180], R9 ;  /* 0x0001800905007988 */ /* 0x0041e80008000004 */
[----:B------:R1:W-:Y:S04]  /*256e0*/  STS.U8 [R5+UR4+0x1c0], R19 ;  /* 0x0001c01305007988 */ /* 0x0003e80008000004 */
[----:B0-----:R-:W2:Y:S04]  /*256f0*/  LDL.LU R9, [R1+0x68] ;  /* 0x0000680001097983 */ /* 0x001ea80000300800 */
[----:B-1----:R-:W2:Y:S04]  /*25700*/  LDL.LU R19, [R1+0x64] ;  /* 0x0000640001137983 */ /* 0x002ea80000300800 */
[----:B------:R-:W2:Y:S04]  /*25710*/  LDL.LU R2, [R1+0x28] ;  /* 0x0000280001027983 */ /* 0x000ea80000300800 */
[----:B------:R0:W-:Y:S04]  /*25720*/  STS.U8 [R5+UR4+0x5c0], R24 ;  /* 0x0005c01805007988 */ /* 0x0001e80008000004 */
[----:B---3--:R1:W-:Y:S04]  /*25730*/  STS.U8 [R5+UR4+0x580], R8 ;  /* 0x0005800805007988 */ /* 0x0083e80008000004 */
[----:B0-----:R-:W3:Y:S01]  /*25740*/  LDL.LU R24, [R1+0x24] ;  /* 0x0000240001187983 */ /* 0x001ee20000300800 */
[----:B-1----:R-:W-:-:S03]  /*25750*/  LOP3.LUT R8, R11, 0x3f, RZ, 0xc0, !PT ;  /* 0x0000003f0b087812 */ /* 0x002fc600078ec0ff */
[----:B------:R-:W2:Y:S01]  /*25760*/  LDL.LU R3, [R1+0x60] ;  /* 0x0000600001037983 */ /* 0x000ea20000300800 */
[----:B------:R-:W-:-:S03]  /*25770*/  LOP3.LUT R11, R8, 0x20, RZ, 0x3c, !PT ;  /* 0x00000020080b7812 */ /* 0x000fc600078e3cff */
[----:B------:R-:W2:Y:S04]  /*25780*/  LDL.LU R6, [R1+0x5c] ;  /* 0x00005c0001067983 */ /* 0x000ea80000300800 */
[----:B------:R0:W-:Y:S04]  /*25790*/  STS.U8 [R5+UR4+0x980], R10 ;  /* 0x0009800a05007988 */ /* 0x0001e80008000004 */
[----:B------:R-:W-:Y:S04]  /*257a0*/  STS.U8 [R5+UR4+0x9c0], R29 ;  /* 0x0009c01d05007988 */ /* 0x000fe80008000004 */
[----:B------:R-:W2:Y:S04]  /*257b0*/  LDL.LU R7, [R1+0x20] ;  /* 0x0000200001077983 */ /* 0x000ea80000300800 */
[----:B------:R-:W-:Y:S04]  /*257c0*/  STS.U8 [R5+UR4+0xdc0], R16 ;  /* 0x000dc01005007988 */ /* 0x000fe80008000004 */
[----:B0-----:R-:W2:Y:S04]  /*257d0*/  LDL.LU R10, [R1+0x1c] ;  /* 0x00001c00010a7983 */ /* 0x001ea80000300800 */
[----:B------:R0:W-:Y:S04]  /*257e0*/  STS.U8 [R5+UR4+0xd80], R15 ;  /* 0x000d800f05007988 */ /* 0x0001e80008000004 */
[----:B------:R1:W-:Y:S04]  /*257f0*/  STS.U8 [R11+UR4+0x200], R13 ;  /* 0x0002000d0b007988 */ /* 0x0003e80008000004 */
[----:B------:R1:W-:Y:S04]  /*25800*/  STS.U8 [R11+UR4+0x240], R14 ;  /* 0x0002400e0b007988 */ /* 0x0003e80008000004 */
[----:B0-----:R-:W2:Y:S04]  /*25810*/  LDL.LU R5, [R1+0x4458] ;  /* 0x0044580001057983 */ /* 0x001ea80000300800 */
[----:B-1----:R-:W2:Y:S04]  /*25820*/  LDL.LU R13, [R1+0x4454] ;  /* 0x00445400010d7983 */ /* 0x002ea80000300800 */
[----:B------:R-:W2:Y:S04]  /*25830*/  LDL.LU R14, [R1+0x4450] ;  /* 0x00445000010e7983 */ /* 0x000ea80000300800 */
[----:B------:R0:W-:Y:S04]  /*25840*/  STS.U8 [R11+UR4+0x640], R27 ;  /* 0x0006401b0b007988 */ /* 0x0001e80008000004 */
[----:B------:R1:W-:Y:S04]  /*25850*/  STS.U8 [R11+UR4+0x600], R28 ;  /* 0x0006001c0b007988 */ /* 0x0003e80008000004 */
[----:B0-----:R-:W2:Y:S04]  /*25860*/  LDL.LU R27, [R1+0x444c] ;  /* 0x00444c00011b7983 */ /* 0x001ea80000300800 */
[----:B-1----:R-:W2:Y:S01]  /*25870*/  LDL.LU R28, [R1+0x4448] ;  /* 0x00444800011c7983 */ /* 0x002ea20000300800 */
[----:B------:R-:W-:-:S03]  /*25880*/  LOP3.LUT R8, R8, 0x28, RZ, 0x3c, !PT ;  /* 0x0000002808087812 */ /* 0x000fc600078e3cff */
[----:B--2---:R-:W-:Y:S04]  /*25890*/  STS.U8 [R11+UR4+0xa00], R28 ;  /* 0x000a001c0b007988 */ /* 0x004fe80008000004 */
[----:B------:R-:W-:Y:S04]  /*258a0*/  STS.U8 [R11+UR4+0xa40], R27 ;  /* 0x000a401b0b007988 */ /* 0x000fe80008000004 */
[----:B------:R-:W-:Y:S04]  /*258b0*/  STS.U8 [R11+UR4+0xe40], R14 ;  /* 0x000e400e0b007988 */ /* 0x000fe80008000004 */
[----:B------:R0:W-:Y:S04]  /*258c0*/  STS.U8 [R11+UR4+0xe00], R13 ;  /* 0x000e000d0b007988 */ /* 0x0001e80008000004 */
[----:B------:R1:W-:Y:S04]  /*258d0*/  STS.U8 [R8+UR4+0x280], R12 ;  /* 0x0002800c08007988 */ /* 0x0003e80008000004 */
[----:B------:R2:W-:Y:S04]  /*258e0*/  STS.U8 [R8+UR4+0x2c0], R25 ;  /* 0x0002c01908007988 */ /* 0x0005e80008000004 */
[----:B0-----:R-:W3:Y:S04]  /*258f0*/  LDL.LU R11, [R1+0x4444] ;  /* 0x00444400010b7983 */ /* 0x001ee80000300800 */
[----:B-1----:R-:W3:Y:S04]  /*25900*/  LDL.LU R12, [R1+0x4440] ;  /* 0x00444000010c7983 */ /* 0x002ee80000300800 */
[----:B--2---:R-:W2:Y:S04]  /*25910*/  LDL.LU R25, [R1+0x443c] ;  /* 0x00443c0001197983 */ /* 0x004ea80000300800 */
[----:B----4-:R0:W-:Y:S04]  /*25920*/  STS.U8 [R8+UR4+0x6c0], R26 ;  /* 0x0006c01a08007988 */ /* 0x0101e80008000004 */
[----:B0-----:R-:W4:Y:S04]  /*25930*/  LDL.LU R26, [R1+0x4438] ;  /* 0x00443800011a7983 */ /* 0x001f280000300800 */
[----:B------:R0:W-:Y:S02]  /*25940*/  STS.U8 [R8+UR4+0x680], R4 ;  /* 0x0006800408007988 */ /* 0x0001e40008000004 */
[----:B0-----:R-:W-:-:S02]  /*25950*/  LOP3.LUT R4, R0, 0x30, RZ, 0x3c, !PT ;  /* 0x0000003000047812 */ /* 0x001fc400078e3cff */
[----:B----4-:R-:W-:Y:S04]  /*25960*/  STS.U8 [R8+UR4+0xa80], R26 ;  /* 0x000a801a08007988 */ /* 0x010fe80008000004 */
[----:B--2---:R-:W-:Y:S04]  /*25970*/  STS.U8 [R8+UR4+0xac0], R25 ;  /* 0x000ac01908007988 */ /* 0x004fe80008000004 */
[----:B---3--:R-:W-:Y:S04]  /*25980*/  STS.U8 [R8+UR4+0xec0], R12 ;  /* 0x000ec00c08007988 */ /* 0x008fe80008000004 */
[----:B------:R0:W-:Y:S04]  /*25990*/  STS.U8 [R8+UR4+0xe80], R11 ;  /* 0x000e800b08007988 */ /* 0x0001e80008000004 */
[----:B------:R1:W-:Y:S04]  /*259a0*/  STS.U8 [R4+UR4+0x300], R9 ;  /* 0x0003000904007988 */ /* 0x0003e80008000004 */
[----:B------:R2:W-:Y:S04]  /*259b0*/  STS.U8 [R4+UR4+0x340], R19 ;  /* 0x0003401304007988 */ /* 0x0005e80008000004 */
[----:B0-----:R-:W3:Y:S04]  /*259c0*/  LDL.LU R8, [R1+0x4434] ;  /* 0x0044340001087983 */ /* 0x001ee80000300800 */
[----:B-1----:R-:W4:Y:S04]  /*259d0*/  LDL.LU R9, [R1+0x4430] ;  /* 0x0044300001097983 */ /* 0x002f280000300800 */
[----:B--2---:R-:W2:Y:S04]  /*259e0*/  LDL.LU R19, [R1+0x442c] ;  /* 0x00442c0001137983 */ /* 0x004ea80000300800 */
[----:B------:R0:W-:Y:S04]  /*259f0*/  STS.U8 [R4+UR4+0x740], R2 ;  /* 0x0007400204007988 */ /* 0x0001e80008000004 */
[----:B------:R1:W-:Y:S04]  /*25a00*/  STS.U8 [R4+UR4+0x700], R24 ;  /* 0x0007001804007988 */ /* 0x0003e80008000004 */
[----:B0-----:R-:W2:Y:S04]  /*25a10*/  LDL R2, [R1+0x1e30] ;  /* 0x001e300001027983 */ /* 0x001ea80000100800 */
[----:B-1----:R-:W2:Y:S01]  /*25a20*/  LDL.LU R24, [R1+0x4428] ;  /* 0x0044280001187983 */ /* 0x002ea20000300800 */
[----:B------:R-:W-:-:S03]  /*25a30*/  LOP3.LUT R0, R0, 0x38, RZ, 0x3c, !PT ;  /* 0x0000003800007812 */ /* 0x000fc600078e3cff */
[----:B--2---:R-:W-:Y:S04]  /*25a40*/  STS.U8 [R4+UR4+0xb00], R24 ;  /* 0x000b001804007988 */ /* 0x004fe80008000004 */
[----:B------:R-:W-:Y:S04]  /*25a50*/  STS.U8 [R4+UR4+0xb40], R19 ;  /* 0x000b401304007988 */ /* 0x000fe80008000004 */
[----:B----4-:R-:W-:Y:S04]  /*25a60*/  STS.U8 [R4+UR4+0xf40], R9 ;  /* 0x000f400904007988 */ /* 0x010fe80008000004 */
[----:B---3--:R0:W-:Y:S04]  /*25a70*/  STS.U8 [R4+UR4+0xf00], R8 ;  /* 0x000f000804007988 */ /* 0x0081e80008000004 */
[----:B------:R1:W-:Y:S04]  /*25a80*/  STS.U8 [R0+UR4+0x380], R3 ;  /* 0x0003800300007988 */ /* 0x0003e80008000004 */
[----:B------:R2:W-:Y:S04]  /*25a90*/  STS.U8 [R0+UR4+0x3c0], R6 ;  /* 0x0003c00600007988 */ /* 0x0005e80008000004 */
[----:B0-----:R-:W3:Y:S04]  /*25aa0*/  LDL.LU R4, [R1+0x4424] ;  /* 0x0044240001047983 */ /* 0x001ee80000300800 */
[----:B-1----:R-:W4:Y:S04]  /*25ab0*/  LDL.LU R3, [R1+0x4420] ;  /* 0x0044200001037983 */ /* 0x002f280000300800 */
[----:B--2---:R-:W2:Y:S04]  /*25ac0*/  LDL.LU R6, [R1+0x441c] ;  /* 0x00441c0001067983 */ /* 0x004ea80000300800 */
[----:B------:R0:W-:Y:S04]  /*25ad0*/  STS.U8 [R0+UR4+0x7c0], R7 ;  /* 0x0007c00700007988 */ /* 0x0001e80008000004 */
[----:B------:R1:W-:Y:S04]  /*25ae0*/  STS.U8 [R0+UR4+0x780], R10 ;  /* 0x0007800a00007988 */ /* 0x0003e80008000004 */
[----:B0-----:R-:W2:Y:S04]  /*25af0*/  LDL.LU R7, [R1+0x4418] ;  /* 0x0044180001077983 */ /* 0x001ea80000300800 */
[----:B-1----:R-:W2:Y:S01]  /*25b00*/  LDL.LU R10, [R1+0x4414] ;  /* 0x00441400010a7983 */ /* 0x002ea20000300800 */
[----:B------:R-:W-:-:S03]  /*25b10*/  PRMT R5, RZ, 0x7610, R5 ;  /* 0x00007610ff057816 */ /* 0x000fc60000000005 */
[----:B--2---:R-:W-:Y:S04]  /*25b20*/  STS.U8 [R0+UR4+0xb80], R10 ;  /* 0x000b800a00007988 */ /* 0x004fe80008000004 */
[----:B------:R-:W-:Y:S04]  /*25b30*/  STS.U8 [R0+UR4+0xbc0], R7 ;  /* 0x000bc00700007988 */ /* 0x000fe80008000004 */
[----:B------:R-:W-:Y:S04]  /*25b40*/  STS.U8 [R0+UR4+0xfc0], R6 ;  /* 0x000fc00600007988 */ /* 0x000fe80008000004 */
[----:B----4-:R0:W-:Y:S04]  /*25b50*/  STS.U8 [R0+UR4+0xf80], R3 ;  /* 0x000f800300007988 */ /* 0x0101e80008000004 */
[----:B0-----:R-:W2:Y:S04]  /*25b60*/  LDL.LU R0, [R1+0x4410] ;  /* 0x0044100001007983 */ /* 0x001ea80000300800 */
[----:B------:R-:W4:Y:S01]  /*25b70*/  LDL R3, [R1+0x1e28] ;  /* 0x001e280001037983 */ /* 0x000f220000100800 */
[----:B------:R-:W-:Y:S06]  /*25b80*/  BAR.SYNC.DEFER_BLOCKING 0x0 ;  /* 0x0000000000007b1d */ /* 0x000fec0000010000 */
[----:B----4-:R-:W4:Y:S04]  /*25b90*/  @!P0 LDG.E.U8 R5, desc[UR74][R2.64] ;  /* 0x0000004a02058981 */ /* 0x010f28000c1e1100 */
[----:B----4-:R0:W-:Y:S04]  /*25ba0*/  STL [R1+0x13a4], R5 ;  /* 0x0013a40501007387 */ /* 0x0101e80000100800 */
[----:B0-----:R-:W4:Y:S04]  /*25bb0*/  LDL.LU R5, [R1+0x440c] ;  /* 0x00440c0001057983 */ /* 0x001f280000300800 */
[----:B------:R-:W3:Y:S04]  /*25bc0*/  LDL R2, [R1+0x1d48] ;  /* 0x001d480001027983 */ /* 0x000ee80000100800 */
[----:B------:R-:W3:Y:S01]  /*25bd0*/  LDL R3, [R1+0x1d4c] ;  /* 0x001d4c0001037983 */ /* 0x000ee20000100800 */
[----:B--2---:R-:W-:-:S02]  /*25be0*/  PRMT R0, RZ, 0x7610, R0 ;  /* 0x00007610ff007816 */ /* 0x004fc40000000000 */
[----:B---3--:R-:W-:-:S04]  /*25bf0*/  @!P0 LOP3.LUT R3, R3, R2, RZ, 0x3c, !PT ;  /* 0x0000000203038212 */ /* 0x008fc800078e3cff */
[----:B------:R-:W-:-:S04]  /*25c00*/  @!P0 LOP3.LUT R2, R3, R2, RZ, 0x3c, !PT ;  /* 0x0000000203028212 */ /* 0x000fc800078e3cff */
[----:B------:R-:W-:-:S05]  /*25c10*/  @!P0 LOP3.LUT R3, R3, R2, RZ, 0x3c, !PT ;  /* 0x0000000203038212 */ /* 0x000fca00078e3cff */
[----:B------:R-:W2:Y:S04]  /*25c20*/  @!P0 LDG.E.U8 R0, desc[UR74][R2.64] ;  /* 0x0000004a02008981 */ /* 0x000ea8000c1e1100 */
[----:B--2---:R0:W-:Y:S04]  /*25c30*/  STL [R1+0x13ac], R0 ;  /* 0x0013ac0001007387 */ /* 0x0041e80000100800 */
[----:B0-----:R-:W2:Y:S04]  /*25c40*/  LDL.LU R0, [R1+0x4408] ;  /* 0x0044080001007983 */ /* 0x001ea80000300800 */
[----:B------:R-:W3:Y:S04]  /*25c50*/  LDL R2, [R1+0x145c] ;  /* 0x00145c0001027983 */ /* 0x000ee80000100800 */
[----:B------:R-:W3:Y:S01]  /*25c60*/  LDL R3, [R1+0x1668] ;  /* 0x0016680001037983 */ /* 0x000ee20000100800 */
[----:B------:R-:W-:-:S02]  /*25c70*/  PRMT R4, RZ, 0x7610, R4 ;  /* 0x00007610ff047816 */ /* 0x000fc40000000004 */
[----:B---3--:R-:W-:-:S04]  /*25c80*/  @!P0 LOP3.LUT R3, R3, R2, RZ, 0x3c, !PT ;  /* 0x0000000203038212 */ /* 0x008fc800078e3cff */
[----:B------:R-:W-:-:S04]  /*25c90*/  @!P0 LOP3.LUT R2, R3, R2, RZ, 0x3c, !PT ;  /* 0x0000000203028212 */ /* 0x000fc800078e3cff */
[----:B------:R-:W-:-:S05]  /*25ca0*/  @!P0 LOP3.LUT R3, R3, R2, RZ, 0x3c, !PT ;  /* 0x0000000203038212 */ /* 0x000fca00078e3cff */
[----:B------:R-:W3:Y:S04]  /*25cb0*/  @!P0 LDG.E.U8 R4, desc[UR74][R2.64] ;  /* 0x0000004a02048981 */ /* 0x000ee8000c1e1100 */
[----:B---3--:R0:W-:Y:S04]  /*25cc0*/  STL [R1+0x13a8], R4 ;  /* 0x0013a80401007387 */ /* 0x0081e80000100800 */
[----:B0-----:R-:W3:Y:S04]  /*25cd0*/  LDL.LU R4, [R1+0x4404] ;  /* 0x0044040001047983 */ /* 0x001ee80000300800 */
        /* <DEDUP_REMOVED lines=2027> */
[----:B----4-:R-:W-:-:S02]  /*2db90*/  PRMT R5, RZ, 0x7610, R5 ;  /* 0x00007610ff057816 */ /* 0x010fc40000000005 */
[----:B---3--:R-:W-:-:S04]  /*2dba0*/  @!P0 LOP3.LUT R3, R3, R2, RZ, 0x3c, !PT ;  /* 0x0000000203038212 */ /* 0x008fc800078e3cff */
[----:B------:R-:W-:-:S04]  /*2dbb0*/  @!P0 LOP3.LUT R2, R3, R2, RZ, 0x3c, !PT ;  /* 0x0000000203028212 */ /* 0x000fc800078e3cff */
[----:B------:R-:W-:-:S05]  /*2dbc0*/  @!P0 LOP3.LUT R3, R3, R2, RZ, 0x3c, !PT ;  /* 0x0000000203038212 */ /* 0x000fca00078e3cff */
[----:B------:R-:W3:Y:S04]  /*2dbd0*/  @!P0 LDG.E.U8 R5, desc[UR74][R2.64] ;  /* 0x0000004a02058981 */ /* 0x000ee8000c1e1100 */
[----:B---3--:R0:W-:Y:S04]  /*2dbe0*/  STL [R1+0x4], R5 ;  /* 0x0000040501007387 */ /* 0x0081e80000100800 */
[----:B0-----:R-:W3:Y:S04]  /*2dbf0*/  LDL.LU R5, [R1+0x407c] ;  /* 0x00407c0001057983 */ /* 0x001ee80000300800 */
[----:B------:R-:W4:Y:S04]  /*2dc00*/  LDL R2, [R1+0x1d70] ;  /* 0x001d700001027983 */ /* 0x000f280000100800 */
[----:B------:R-:W4:Y:S01]  /*2dc10*/  LDL R3, [R1+0x1dac] ;  /* 0x001dac0001037983 */ /* 0x000f220000100800 */
[----:B--2---:R-:W-:-:S02]  /*2dc20*/  PRMT R0, RZ, 0x7610, R0 ;  /* 0x00007610ff007816 */ /* 0x004fc40000000000 */
[----:B----4-:R-:W-:-:S04]  /*2dc30*/  @!P0 LOP3.LUT R3, R3, R2, RZ, 0x3c, !PT ;  /* 0x0000000203038212 */ /* 0x010fc800078e3cff */
[----:B------:R-:W-:-:S04]  /*2dc40*/  @!P0 LOP3.LUT R2, R3, R2, RZ, 0x3c, !PT ;  /* 0x0000000203028212 */ /* 0x000fc800078e3cff */
[----:B------:R-:W-:-:S05]  /*2dc50*/  @!P0 LOP3.LUT R3, R3, R2, RZ, 0x3c, !PT ;  /* 0x0000000203038212 */ /* 0x000fca00078e3cff */
[----:B------:R-:W2:Y:S04]  /*2dc60*/  @!P0 LDG.E.U8 R0, desc[UR74][R2.64] ;  /* 0x0000004a02008981 */ /* 0x000ea8000c1e1100 */
[----:B--2---:R0:W-:Y:S04]  /*2dc70*/  STL [R1], R0 ;  /* 0x0000000001007387 */ /* 0x0041e80000100800 */
[----:B0-----:R-:W2:Y:S04]  /*2dc80*/  LDL.LU R0, [R1+0x4078] ;  /* 0x0040780001007983 */ /* 0x001ea80000300800 */
[----:B------:R-:W4:Y:S04]  /*2dc90*/  LDL R2, [R1+0x1d78] ;  /* 0x001d780001027983 */ /* 0x000f280000100800 */
[----:B------:R-:W4:Y:S01]  /*2dca0*/  LDL R3, [R1+0x1db4] ;  /* 0x001db40001037983 */ /* 0x000f220000100800 */
[----:B------:R-:W-:-:S02]  /*2dcb0*/  PRMT R29, RZ, 0x7610, R29 ;  /* 0x00007610ff1d7816 */ /* 0x000fc4000000001d */
[----:B----4-:R-:W-:-:S04]  /*2dcc0*/  @!P0 LOP3.LUT R3, R3, R2, RZ, 0x3c, !PT ;  /* 0x0000000203038212 */ /* 0x010fc800078e3cff */
[----:B------:R-:W-:-:S04]  /*2dcd0*/  @!P0 LOP3.LUT R2, R3, R2, RZ, 0x3c, !PT ;  /* 0x0000000203028212 */ /* 0x000fc800078e3cff */
[----:B------:R-:W-:-:S05]  /*2dce0*/  @!P0 LOP3.LUT R3, R3, R2, RZ, 0x3c, !PT ;  /* 0x0000000203038212 */ /* 0x000fca00078e3cff */
[----:B------:R-:W4:Y:S04]  /*2dcf0*/  @!P0 LDG.E.U8 R29, desc[UR74][R2.64] ;  /* 0x0000004a021d8981 */ /* 0x000f28000c1e1100 */
[----:B------:R-:W2:Y:S04]  /*2dd00*/  LDL R2, [R1+0x1d90] ;  /* 0x001d900001027983 */ /* 0x000ea80000100800 */
[----:B------:R-:W2:Y:S01]  /*2dd10*/  LDL R3, [R1+0x1dcc] ;  /* 0x001dcc0001037983 */ /* 0x000ea20000100800 */
[----:B------:R-:W-:-:S03]  /*2dd20*/  PRMT R28, RZ, 0x7610, R28 ;  /* 0x00007610ff1c7816 */ /* 0x000fc6000000001c */
[----:B----4-:R0:W-:Y:S04]  /*2dd30*/  STL [R1+0x402c], R29 ;  /* 0x00402c1d01007387 */ /* 0x0101e80000100800 */
[----:B0-----:R-:W4:Y:S01]  /*2dd40*/  LDL R29, [R1+0x1dd4] ;  /* 0x001dd400011d7983 */ /* 0x001f220000100800 */
[----:B--2---:R-:W-:-:S04]  /*2dd50*/  @!P0 LOP3.LUT R3, R3, R2, RZ, 0x3c, !PT ;  /* 0x0000000203038212 */ /* 0x004fc800078e3cff */
[----:B------:R-:W-:-:S04]  /*2dd60*/  @!P0 LOP3.LUT R2, R3, R2, RZ, 0x3c, !PT ;  /* 0x0000000203028212 */ /* 0x000fc800078e3cff */
[----:B------:R-:W-:-:S05]  /*2dd70*/  @!P0 LOP3.LUT R3, R3, R2, RZ, 0x3c, !PT ;  /* 0x0000000203038212 */ /* 0x000fca00078e3cff */
[----:B------:R4:W2:Y:S04]  /*2dd80*/  @!P0 LDG.E.U8 R28, desc[UR74][R2.64] ;  /* 0x0000004a021c8981 */ /* 0x0008a8000c1e1100 */
[----:B------:R-:W3:Y:S01]  /*2dd90*/  LDL R3, [R1+0x1d98] ;  /* 0x001d980001037983 */ /* 0x000ee20000100800 */
[----:B------:R-:W-:Y:S01]  /*2dda0*/  PRMT R27, RZ, 0x7610, R27 ;  /* 0x00007610ff1b7816 */ /* 0x000fe2000000001b */
[----:B----4-:R-:W-:Y:S02]  /*2ddb0*/  @!P0 IMAD.MOV.U32 R2, RZ, RZ, R29 ;  /* 0x000000ffff028224 */ /* 0x010fe400078e001d */
[----:B--2---:R0:W-:Y:S01]  /*2ddc0*/  STL [R1+0x4030], R28 ;  /* 0x0040301c01007387 */ /* 0x0041e20000100800 */
[----:B------:R-:W-:-:S03]  /*2ddd0*/  PRMT R26, RZ, 0x7610, R26 ;  /* 0x00007610ff1a7816 */ /* 0x000fc6000000001a */
[----:B------:R-:W2:Y:S04]  /*2dde0*/  LDL R29, [R1+0x1dd8] ;  /* 0x001dd800011d7983 */ /* 0x000ea80000100800 */
[----:B---3--:R1:W3:Y:S04]  /*2ddf0*/  @!P0 LDG.E.U8 R27, desc[UR74][R2.64] ;  /* 0x0000004a021b8981 */ /* 0x0082e8000c1e1100 */
[----:B0-----:R-:W4:Y:S04]  /*2de00*/  LDL R28, [R1+0x1e14] ;  /* 0x001e1400011c7983 */ /* 0x001f280000100800 */
[----:B------:R-:W1:Y:S04]  /*2de10*/  LDL R2, [R1+0x1db0] ;  /* 0x001db00001027983 */ /* 0x000e680000100800 */
[----:B------:R-:W1:Y:S02]  /*2de20*/  LDL R3, [R1+0x1dec] ;  /* 0x001dec0001037983 */ /* 0x000e640000100800 */
[----:B-1----:R-:W-:-:S04]  /*2de30*/  @!P0 LOP3.LUT R3, R3, R2, RZ, 0x3c, !PT ;  /* 0x0000000203038212 */ /* 0x002fc800078e3cff */
[----:B------:R-:W-:-:S04]  /*2de40*/  @!P0 LOP3.LUT R2, R3, R2, RZ, 0x3c, !PT ;  /* 0x0000000203028212 */ /* 0x000fc800078e3cff */
[----:B------:R-:W-:-:S05]  /*2de50*/  @!P0 LOP3.LUT R3, R3, R2, RZ, 0x3c, !PT ;  /* 0x0000000203038212 */ /* 0x000fca00078e3cff */
[----:B------:R-:W2:Y:S04]  /*2de60*/  @!P0 LDG.E.U8 R26, desc[UR74][R2.64] ;  /* 0x0000004a021a8981 */ /* 0x000ea8000c1e1100 */
[----:B---3--:R0:W-:Y:S04]  /*2de70*/  STL [R1+0x4028], R27 ;  /* 0x0040281b01007387 */ /* 0x0081e80000100800 */
[----:B------:R-:W3:Y:S04]  /*2de80*/  LDL R2, [R1+0x1db8] ;  /* 0x001db80001027983 */ /* 0x000ee80000100800 */
[----:B------:R-:W3:Y:S04]  /*2de90*/  LDL R3, [R1+0x1df4] ;  /* 0x001df40001037983 */ /* 0x000ee80000100800 */
[----:B0-----:R-:W4:Y:S04]  /*2dea0*/  LDL R27, [R1+0x1e0c] ;  /* 0x001e0c00011b7983 */ /* 0x001f280000100800 */
[----:B--2---:R0:W-:Y:S04]  /*2deb0*/  STL [R1+0x4034], R26 ;  /* 0x0040341a01007387 */ /* 0x0041e80000100800 */
[----:B0-----:R-:W2:Y:S01]  /*2dec0*/  LDL R26, [R1+0x1dd0] ;  /* 0x001dd000011a7983 */ /* 0x001ea20000100800 */
[----:B---3--:R-:W-:-:S02]  /*2ded0*/  @!P0 LOP3.LUT R3, R3, R2, RZ, 0x3c, !PT ;  /* 0x0000000203038212 */ /* 0x008fc400078e3cff */
[----:B------:R-:W-:Y:S02]  /*2dee0*/  PRMT R25, RZ, 0x7610, R25 ;  /* 0x00007610ff197816 */ /* 0x000fe40000000019 */
[----:B------:R-:W-:-:S04]  /*2def0*/  @!P0 LOP3.LUT R2, R3, R2, RZ, 0x3c, !PT ;  /* 0x0000000203028212 */ /* 0x000fc800078e3cff */
[----:B------:R-:W-:Y:S02]  /*2df00*/  @!P0 LOP3.LUT R3, R3, R2, RZ, 0x3c, !PT ;  /* 0x0000000203038212 */ /* 0x000fe400078e3cff */
[----:B------:R-:W-:-:S03]  /*2df10*/  PRMT R24, RZ, 0x7610, R24 ;  /* 0x00007610ff187816 */ /* 0x000fc60000000018 */
[----:B------:R4:W3:Y:S02]  /*2df20*/  @!P0 LDG.E.U8 R25, desc[UR74][R2.64] ;  /* 0x0000004a02198981 */ /* 0x0008e4000c1e1100 */
[----:B----4-:R-:W-:Y:S02]  /*2df30*/  @!P0 IMAD.MOV.U32 R2, RZ, RZ, R27 ;  /* 0x000000ffff028224 */ /* 0x010fe400078e001b */
[----:B--2---:R-:W-:-:S05]  /*2df40*/  @!P0 IMAD.MOV.U32 R3, RZ, RZ, R26 ;  /* 0x000000ffff038224 */ /* 0x004fca00078e001a */
[----:B------:R0:W2:Y:S01]  /*2df50*/  @!P0 LDG.E.U8 R24, desc[UR74][R2.64] ;  /* 0x0000004a02188981 */ /* 0x0000a2000c1e1100 */
[----:B------:R-:W-:Y:S01]  /*2df60*/  PRMT R23, RZ, 0x7610, R23 ;  /* 0x00007610ff177816 */ /* 0x000fe20000000017 */
[----:B0-----:R-:W-:Y:S02]  /*2df70*/  @!P0 IMAD.MOV.U32 R2, RZ, RZ, R28 ;  /* 0x000000ffff028224 */ /* 0x001fe400078e001c */
[----:B------:R-:W-:Y:S01]  /*2df80*/  @!P0 IMAD.MOV.U32 R3, RZ, RZ, R29 ;  /* 0x000000ffff038224 */ /* 0x000fe200078e001d */
[----:B---3--:R0:W-:Y:S04]  /*2df90*/  STL [R1+0x4038], R25 ;  /* 0x0040381901007387 */ /* 0x0081e80000100800 */
[----:B------:R-:W3:Y:S04]  /*2dfa0*/  @!P0 LDG.E.U8 R23, desc[UR74][R2.64] ;  /* 0x0000004a02178981 */ /* 0x000ee8000c1e1100 */
[----:B0-----:R-:W4:Y:S04]  /*2dfb0*/  LDL R25, [R1+0x1e2c] ;  /* 0x001e2c0001197983 */ /* 0x001f280000100800 */
[----:B--2---:R0:W-:Y:S01]  /*2dfc0*/  STL [R1+0x403c], R24 ;  /* 0x00403c1801007387 */ /* 0x0041e20000100800 */
[----:B------:R-:W-:-:S03]  /*2dfd0*/  PRMT R22, RZ, 0x7610, R22 ;  /* 0x00007610ff167816 */ /* 0x000fc60000000016 */
[----:B------:R-:W2:Y:S04]  /*2dfe0*/  LDL R29, [R1+0x1e10] ;  /* 0x001e1000011d7983 */ /* 0x000ea80000100800 */
[----:B------:R-:W2:Y:S04]  /*2dff0*/  LDL R28, [R1+0x1e3c] ;  /* 0x001e3c00011c7983 */ /* 0x000ea80000100800 */
[----:B------:R-:W2:Y:S04]  /*2e000*/  LDL R27, [R1+0x1e18] ;  /* 0x001e1800011b7983 */ /* 0x000ea80000100800 */
[----:B------:R-:W2:Y:S04]  /*2e010*/  LDL R26, [R1+0x1e38] ;  /* 0x001e3800011a7983 */ /* 0x000ea80000100800 */
[----:B0-----:R-:W2:Y:S04]  /*2e020*/  LDL R24, [R1+0x1df0] ;  /* 0x001df00001187983 */ /* 0x001ea80000100800 */
[----:B---3--:R0:W-:Y:S01]  /*2e030*/  STL [R1+0x4040], R23 ;  /* 0x0040401701007387 */ /* 0x0081e20000100800 */
[----:B----4-:R-:W-:-:S03]  /*2e040*/  @!P0 IMAD.MOV.U32 R2, RZ, RZ, R25 ;  /* 0x000000ffff028224 */ /* 0x010fc600078e0019 */
[----:B------:R-:W3:Y:S04]  /*2e050*/  LDL R25, [R1+0x1670] ;  /* 0x0016700001197983 */ /* 0x000ee80000100800 */
[----:B0-----:R-:W4:Y:S01]  /*2e060*/  LDL R23, [R1+0x1e48] ;  /* 0x001e480001177983 */ /* 0x001f220000100800 */
[----:B--2---:R-:W-:-:S03]  /*2e070*/  @!P0 IMAD.MOV.U32 R3, RZ, RZ, R24 ;  /* 0x000000ffff038224 */ /* 0x004fc600078e0018 */
[----:B------:R-:W2:Y:S04]  /*2e080*/  LDL R24, [R1+0x1d7c] ;  /* 0x001d7c0001187983 */ /* 0x000ea80000100800 */
[----:B------:R4:W2:Y:S04]  /*2e090*/  @!P0 LDG.E.U8 R22, desc[UR74][R2.64] ;  /* 0x0000004a02168981 */ /* 0x0008a8000c1e1100 */
[----:B------:R-:W2:Y:S01]  /*2e0a0*/  LDL R3, [R1+0x1df8] ;  /* 0x001df80001037983 */ /* 0x000ea20000100800 */
[----:B------:R-:W-:Y:S01]  /*2e0b0*/  PRMT R21, RZ, 0x7610, R21 ;  /* 0x00007610ff157816 */ /* 0x000fe20000000015 */
[----:B----4-:R-:W-:Y:S01]  /*2e0c0*/  @!P0 IMAD.MOV.U32 R2, RZ, RZ, R23 ;  /* 0x000000ffff028224 */ /* 0x010fe200078e0017 */
[----:B------:R-:W-:-:S02]  /*2e0d0*/  PRMT R20, RZ, 0x7610, R20 ;  /* 0x00007610ff147816 */ /* 0x000fc40000000014 */
[----:B------:R-:W-:Y:S02]  /*2e0e0*/  PRMT R19, RZ, 0x7610, R19 ;  /* 0x00007610ff137816 */ /* 0x000fe40000000013 */
[----:B------:R-:W-:Y:S01]  /*2e0f0*/  PRMT R18, RZ, 0x7610, R18 ;  /* 0x00007610ff127816 */ /* 0x000fe20000000012 */
[----:B--2---:R0:W2:Y:S02]  /*2e100*/  @!P0 LDG.E.U8 R21, desc[UR74][R2.64] ;  /* 0x0000004a02158981 */ /* 0x0040a4000c1e1100 */
[----:B0-----:R-:W-:Y:S02]  /*2e110*/  @!P0 IMAD.MOV.U32 R2, RZ, RZ, R28 ;  /* 0x000000ffff028224 */ /* 0x001fe400078e001c */
[----:B------:R-:W-:-:S05]  /*2e120*/  @!P0 IMAD.MOV.U32 R3, RZ, RZ, R29 ;  /* 0x000000ffff038224 */ /* 0x000fca00078e001d */
[----:B------:R0:W4:Y:S02]  /*2e130*/  @!P0 LDG.E.U8 R20, desc[UR74][R2.64] ;  /* 0x0000004a02148981 */ /* 0x000124000c1e1100 */
[----:B0-----:R-:W-:Y:S02]  /*2e140*/  @!P0 IMAD.MOV.U32 R2, RZ, RZ, R26 ;  /* 0x000000ffff028224 */ /* 0x001fe400078e001a */
[----:B------:R-:W-:-:S05]  /*2e150*/  @!P0 IMAD.MOV.U32 R3, RZ, RZ, R27 ;  /* 0x000000ffff038224 */ /* 0x000fca00078e001b */
[----:B------:R0:W4:Y:S04]  /*2e160*/  @!P0 LDG.E.U8 R19, desc[UR74][R2.64] ;  /* 0x0000004a02138981 */ /* 0x000128000c1e1100 */
[----:B------:R1:W-:Y:S04]  /*2e170*/  STL [R1+0x4044], R22 ;  /* 0x0040441601007387 */ /* 0x0003e80000100800 */
[----:B------:R-:W4:Y:S01]  /*2e180*/  LDL R23, [R1+0x166c] ;  /* 0x00166c0001177983 */ /* 0x000f220000100800 */
[----:B0-----:R-:W-:Y:S02]  /*2e190*/  @!P0 IMAD.MOV.U32 R2, RZ, RZ, R24 ;  /* 0x000000ffff028224 */ /* 0x001fe400078e0018 */
[----:B---3--:R-:W-:Y:S01]  /*2e1a0*/  @!P0 IMAD.MOV.U32 R3, RZ, RZ, R25 ;  /* 0x000000ffff038224 */ /* 0x008fe200078e0019 */
[----:B-1----:R-:W3:Y:S04]  /*2e1b0*/  LDL R22, [R1+0x1d84] ;  /* 0x001d840001167983 */ /* 0x002ee80000100800 */
[----:B------:R0:W3:Y:S04]  /*2e1c0*/  @!P0 LDG.E.U8 R18, desc[UR74][R2.64] ;  /* 0x0000004a02128981 */ /* 0x0000e8000c1e1100 */
[----:B--2---:R1:W-:Y:S04]  /*2e1d0*/  STL [R1+0x4048], R21 ;  /* 0x0040481501007387 */ /* 0x0043e80000100800 */
[----:B----4-:R2:W-:Y:S04]  /*2e1e0*/  STL [R1+0x404c], R20 ;  /* 0x00404c1401007387 */ /* 0x0105e80000100800 */
[----:B------:R-:W4:Y:S04]  /*2e1f0*/  LDL R27, [R1+0x1d60] ;  /* 0x001d6000011b7983 */ /* 0x000f280000100800 */
[----:B------:R-:W4:Y:S04]  /*2e200*/  LDL R26, [R1+0x1d9c] ;  /* 0x001d9c00011a7983 */ /* 0x000f280000100800 */
[----:B------:R1:W-:Y:S04]  /*2e210*/  STL [R1+0x4050], R19 ;  /* 0x0040501301007387 */ /* 0x0003e80000100800 */
[----:B------:R-:W4:Y:S04]  /*2e220*/  LDL R25, [R1+0x1d68] ;  /* 0x001d680001197983 */ /* 0x000f280000100800 */
[----:B------:R-:W4:Y:S01]  /*2e230*/  LDL R24, [R1+0x1da4] ;  /* 0x001da40001187983 */ /* 0x000f220000100800 */
[----:B0-----:R-:W-:-:S02]  /*2e240*/  @!P0 IMAD.MOV.U32 R3, RZ, RZ, R23 ;  /* 0x000000ffff038224 */ /* 0x001fc400078e0017 */
[----:B---3--:R-:W-:Y:S01]  /*2e250*/  @!P0 IMAD.MOV.U32 R2, RZ, RZ, R22 ;  /* 0x000000ffff028224 */ /* 0x008fe200078e0016 */
[----:B------:R0:W-:Y:S04]  /*2e260*/  STL [R1+0x3fcc], R18 ;  /* 0x003fcc1201007387 */ /* 0x0001e80000100800 */
[----:B------:R-:W3:Y:S04]  /*2e270*/  LDL R23, [R1+0x1d80] ;  /* 0x001d800001177983 */ /* 0x000ee80000100800 */
[----:B------:R-:W3:Y:S01]  /*2e280*/  LDL R22, [R1+0x1dbc] ;  /* 0x001dbc0001167983 */ /* 0x000ee20000100800 */
[----:B------:R-:W-:-:S02]  /*2e290*/  PRMT R17, RZ, 0x7610, R17 ;  /* 0x00007610ff117816 */ /* 0x000fc40000000011 */
[----:B------:R-:W-:Y:S02]  /*2e2a0*/  PRMT R16, RZ, 0x7610, R16 ;  /* 0x00007610ff107816 */ /* 0x000fe40000000010 */
[----:B------:R-:W-:Y:S02]  /*2e2b0*/  PRMT R15, RZ, 0x7610, R15 ;  /* 0x00007610ff0f7816 */ /* 0x000fe4000000000f */
[----:B------:R-:W-:Y:S01]  /*2e2c0*/  PRMT R14, RZ, 0x7610, R14 ;  /* 0x00007610ff0e7816 */ /* 0x000fe2000000000e */
[----:B-1----:R-:W3:Y:S04]  /*2e2d0*/  LDL R21, [R1+0x1d88] ;  /* 0x001d880001157983 */ /* 0x002ee80000100800 */
[----:B------:R4:W3:Y:S04]  /*2e2e0*/  @!P0 LDG.E.U8 R17, desc[UR74][R2.64] ;  /* 0x0000004a02118981 */ /* 0x0008e8000c1e1100 */
[----:B--2---:R-:W2:Y:S01]  /*2e2f0*/  LDL R20, [R1+0x1dc4] ;  /* 0x001dc40001147983 */ /* 0x004ea20000100800 */
[----:B----4-:R-:W-:-:S02]  /*2e300*/  @!P0 IMAD.MOV.U32 R3, RZ, RZ, R27 ;  /* 0x000000ffff038224 */ /* 0x010fc400078e001b */
[----:B------:R-:W-:-:S05]  /*2e310*/  @!P0 IMAD.MOV.U32 R2, RZ, RZ, R26 ;  /* 0x000000ffff028224 */ /* 0x000fca00078e001a */
[----:B------:R1:W4:Y:S02]  /*2e320*/  @!P0 LDG.E.U8 R16, desc[UR74][R2.64] ;  /* 0x0000004a02108981 */ /* 0x000324000c1e1100 */
[----:B-1----:R-:W-:Y:S02]  /*2e330*/  @!P0 IMAD.MOV.U32 R3, RZ, RZ, R25 ;  /* 0x000000ffff038224 */ /* 0x002fe400078e0019 */
[----:B------:R-:W-:-:S05]  /*2e340*/  @!P0 IMAD.MOV.U32 R2, RZ, RZ, R24 ;  /* 0x000000ffff028224 */ /* 0x000fca00078e0018 */
[----:B------:R3:W2:Y:S02]  /*2e350*/  @!P0 LDG.E.U8 R15, desc[UR74][R2.64] ;  /* 0x0000004a020f8981 */ /* 0x0006a4000c1e1100 */
[----:B---3--:R-:W-:Y:S02]  /*2e360*/  @!P0 IMAD.MOV.U32 R3, RZ, RZ, R23 ;  /* 0x000000ffff038224 */ /* 0x008fe400078e0017 */
[----:B------:R-:W-:-:S05]  /*2e370*/  @!P0 IMAD.MOV.U32 R2, RZ, RZ, R22 ;  /* 0x000000ffff028224 */ /* 0x000fca00078e0016 */
[----:B------:R-:W3:Y:S04]  /*2e380*/  @!P0 LDG.E.U8 R14, desc[UR74][R2.64] ;  /* 0x0000004a020e8981 */ /* 0x000ee8000c1e1100 */
[----:B------:R1:W-:Y:S04]  /*2e390*/  STL [R1+0x3fd0], R17 ;  /* 0x003fd01101007387 */ /* 0x0003e80000100800 */
[----:B------:R-:W3:Y:S04]  /*2e3a0*/  LDL R19, [R1+0x1da0] ;  /* 0x001da00001137983 */ /* 0x000ee80000100800 */
[----:B0-----:R-:W3:Y:S04]  /*2e3b0*/  LDL R18, [R1+0x1ddc] ;  /* 0x001ddc0001127983 */ /* 0x001ee80000100800 */
[----:B----4-:R0:W-:Y:S04]  /*2e3c0*/  STL [R1+0x3fd4], R16 ;  /* 0x003fd41001007387 */ /* 0x0101e80000100800 */
[----:B-1----:R-:W4:Y:S04]  /*2e3d0*/  LDL R17, [R1+0x1da8] ;  /* 0x001da80001117983 */ /* 0x002f280000100800 */
[----:B0-----:R-:W4:Y:S04]  /*2e3e0*/  LDL R16, [R1+0x1de4] ;  /* 0x001de40001107983 */ /* 0x001f280000100800 */
[----:B--2---:R0:W-:Y:S04]  /*2e3f0*/  STL [R1+0x3fd8], R15 ;  /* 0x003fd80f01007387 */ /* 0x0041e80000100800 */
[----:B---3--:R1:W-:Y:S04]  /*2e400*/  STL [R1+0x3fdc], R14 ;  /* 0x003fdc0e01007387 */ /* 0x0083e80000100800 */
[----:B0-----:R-:W2:Y:S04]  /*2e410*/  LDL R15, [R1+0x1dc0] ;  /* 0x001dc000010f7983 */ /* 0x001ea80000100800 */
[----:B-1----:R-:W3:Y:S01]  /*2e420*/  LDL R14, [R1+0x1dfc] ;  /* 0x001dfc00010e7983 */ /* 0x002ee20000100800 */
[----:B------:R-:W-:Y:S01]  /*2e430*/  PRMT R13, RZ, 0x7610, R13 ;  /* 0x00007610ff0d7816 */ /* 0x000fe2000000000d */
[----:B------:R-:W-:-:S02]  /*2e440*/  @!P0 IMAD.MOV.U32 R2, RZ, RZ, R20 ;  /* 0x000000ffff028224 */ /* 0x000fc400078e0014 */
[----:B------:R-:W-:Y:S01]  /*2e450*/  @!P0 IMAD.MOV.U32 R3, RZ, RZ, R21 ;  /* 0x000000ffff038224 */ /* 0x000fe200078e0015 */
[----:B------:R-:W-:-:S04]  /*2e460*/  PRMT R12, RZ, 0x7610, R12 ;  /* 0x00007610ff0c7816 */ /* 0x000fc8000000000c */
[----:B------:R0:W3:Y:S02]  /*2e470*/  @!P0 LDG.E.U8 R13, desc[UR74][R2.64] ;  /* 0x0000004a020d8981 */ /* 0x0000e4000c1e1100 */
[----:B0-----:R-:W-:Y:S02]  /*2e480*/  @!P0 IMAD.MOV.U32 R2, RZ, RZ, R18 ;  /* 0x000000ffff028224 */ /* 0x001fe400078e0012 */
[----:B------:R-:W-:-:S05]  /*2e490*/  @!P0 IMAD.MOV.U32 R3, RZ, RZ, R19 ;  /* 0x000000ffff038224 */ /* 0x000fca00078e0013 */
[----:B------:R4:W3:Y:S01]  /*2e4a0*/  @!P0 LDG.E.U8 R12, desc[UR74][R2.64] ;  /* 0x0000004a020c8981 */ /* 0x0008e2000c1e1100 */
[----:B------:R-:W-:Y:S02]  /*2e4b0*/  PRMT R11, RZ, 0x7610, R11 ;  /* 0x00007610ff0b7816 */ /* 0x000fe4000000000b */
[----:B------:R-:W-:Y:S01]  /*2e4c0*/  PRMT R10, RZ, 0x7610, R10 ;  /* 0x00007610ff0a7816 */ /* 0x000fe2000000000a */
[----:B----4-:R-:W-:Y:S02]  /*2e4d0*/  @!P0 IMAD.MOV.U32 R3, RZ, RZ, R17 ;  /* 0x000000ffff038224 */ /* 0x010fe400078e0011 */
[----:B------:R-:W-:-:S05]  /*2e4e0*/  @!P0 IMAD.MOV.U32 R2, RZ, RZ, R16 ;  /* 0x000000ffff028224 */ /* 0x000fca00078e0010 */
[----:B------:R2:W4:Y:S02]  /*2e4f0*/  @!P0 LDG.E.U8 R11, desc[UR74][R2.64] ;  /* 0x0000004a020b8981 */ /* 0x000524000c1e1100 */
[----:B--2---:R-:W-:Y:S02]  /*2e500*/  @!P0 IMAD.MOV.U32 R3, RZ, RZ, R15 ;  /* 0x000000ffff038224 */ /* 0x004fe400078e000f */
[----:B---3--:R-:W-:-:S05]  /*2e510*/  @!P0 IMAD.MOV.U32 R2, RZ, RZ, R14 ;  /* 0x000000ffff028224 */ /* 0x008fca00078e000e */
[----:B------:R-:W2:Y:S04]  /*2e520*/  @!P0 LDG.E.U8 R10, desc[UR74][R2.64] ;  /* 0x0000004a020a8981 */ /* 0x000ea8000c1e1100 */
[----:B------:R0:W-:Y:S04]  /*2e530*/  STL [R1+0x3fe0], R13 ;  /* 0x003fe00d01007387 */ /* 0x0001e80000100800 */
[----:B------:R-:W3:Y:S04]  /*2e540*/  LDL R21, [R1+0x1dc8] ;  /* 0x001dc80001157983 */ /* 0x000ee80000100800 */
[----:B------:R-:W3:Y:S04]  /*2e550*/  LDL R20, [R1+0x1e04] ;  /* 0x001e040001147983 */ /* 0x000ee80000100800 */
[----:B------:R1:W-:Y:S04]  /*2e560*/  STL [R1+0x3fe4], R12 ;  /* 0x003fe40c01007387 */ /* 0x0003e80000100800 */
[----:B------:R-:W3:Y:S04]  /*2e570*/  LDL R19, [R1+0x1de0] ;  /* 0x001de00001137983 */ /* 0x000ee80000100800 */
[----:B------:R-:W3:Y:S04]  /*2e580*/  LDL R18, [R1+0x1e1c] ;  /* 0x001e1c0001127983 */ /* 0x000ee80000100800 */
[----:B------:R-:W3:Y:S04]  /*2e590*/  LDL R17, [R1+0x1de8] ;  /* 0x001de80001117983 */ /* 0x000ee80000100800 */
[----:B------:R-:W3:Y:S04]  /*2e5a0*/  LDL R16, [R1+0x1e24] ;  /* 0x001e240001107983 */ /* 0x000ee80000100800 */
[----:B----4-:R4:W-:Y:S04]  /*2e5b0*/  STL [R1+0x3fe8], R11 ;  /* 0x003fe80b01007387 */ /* 0x0109e80000100800 */
[----:B------:R-:W3:Y:S04]  /*2e5c0*/  LDL R15, [R1+0x1e00] ;  /* 0x001e0000010f7983 */ /* 0x000ee80000100800 */
[----:B------:R-:W3:Y:S04]  /*2e5d0*/  LDL R14, [R1+0x1e44] ;  /* 0x001e4400010e7983 */ /* 0x000ee80000100800 */
[----:B0-----:R-:W3:Y:S04]  /*2e5e0*/  LDL R13, [R1+0x1e08] ;  /* 0x001e0800010d7983 */ /* 0x001ee80000100800 */
[----:B-1----:R-:W3:Y:S04]  /*2e5f0*/  LDL R12, [R1+0x1e40] ;  /* 0x001e4000010c7983 */ /* 0x002ee80000100800 */
[----:B--2---:R0:W-:Y:S04]  /*2e600*/  STL [R1+0x3fec], R10 ;  /* 0x003fec0a01007387 */ /* 0x0041e80000100800 */
[----:B----4-:R-:W2:Y:S04]  /*2e610*/  LDL R11, [R1+0x1e20] ;  /* 0x001e2000010b7983 */ /* 0x010ea80000100800 */
[----:B0-----:R-:W4:Y:S01]  /*2e620*/  LDL R10, [R1+0x1e34] ;  /* 0x001e3400010a7983 */ /* 0x001f220000100800 */
[----:B------:R-:W-:Y:S01]  /*2e630*/  PRMT R9, RZ, 0x7610, R9 ;  /* 0x00007610ff097816 */ /* 0x000fe20000000009 */
[----:B---3--:R-:W-:-:S02]  /*2e640*/  @!P0 IMAD.MOV.U32 R2, RZ, RZ, R20 ;  /* 0x000000ffff028224 */ /* 0x008fc400078e0014 */
[----:B------:R-:W-:Y:S01]  /*2e650*/  @!P0 IMAD.MOV.U32 R3, RZ, RZ, R21 ;  /* 0x000000ffff038224 */ /* 0x000fe200078e0015 */
[----:B------:R-:W-:-:S04]  /*2e660*/  PRMT R8, RZ, 0x7610, R8 ;  /* 0x00007610ff087816 */ /* 0x000fc80000000008 */
[----:B------:R0:W3:Y:S01]  /*2e670*/  @!P0 LDG.E.U8 R9, desc[UR74][R2.64] ;  /* 0x0000004a02098981 */ /* 0x0000e2000c1e1100 */
[----:B------:R-:W-:Y:S01]  /*2e680*/  PRMT R7, RZ, 0x7610, R7 ;  /* 0x00007610ff077816 */ /* 0x000fe20000000007 */
[----:B0-----:R-:W-:Y:S02]  /*2e690*/  @!P0 IMAD.MOV.U32 R2, RZ, RZ, R18 ;  /* 0x000000ffff028224 */ /* 0x001fe400078e0012 */
[----:B------:R-:W-:-:S05]  /*2e6a0*/  @!P0 IMAD.MOV.U32 R3, RZ, RZ, R19 ;  /* 0x000000ffff038224 */ /* 0x000fca00078e0013 */
[----:B------:R0:W3:Y:S01]  /*2e6b0*/  @!P0 LDG.E.U8 R8, desc[UR74][R2.64] ;  /* 0x0000004a02088981 */ /* 0x0000e2000c1e1100 */
[----:B------:R-:W-:Y:S01]  /*2e6c0*/  PRMT R6, RZ, 0x7610, R6 ;  /* 0x00007610ff067816 */ /* 0x000fe20000000006 */
[----:B0-----:R-:W-:Y:S02]  /*2e6d0*/  @!P0 IMAD.MOV.U32 R2, RZ, RZ, R16 ;  /* 0x000000ffff028224 */ /* 0x001fe400078e0010 */
[----:B------:R-:W-:-:S05]  /*2e6e0*/  @!P0 IMAD.MOV.U32 R3, RZ, RZ, R17 ;  /* 0x000000ffff038224 */ /* 0x000fca00078e0011 */
[----:B------:R0:W3:Y:S01]  /*2e6f0*/  @!P0 LDG.E.U8 R7, desc[UR74][R2.64] ;  /* 0x0000004a02078981 */ /* 0x0000e2000c1e1100 */
[----:B------:R-:W-:Y:S02]  /*2e700*/  PRMT R5, RZ, 0x7610, R5 ;  /* 0x00007610ff057816 */ /* 0x000fe40000000005 */
[----:B------:R-:W-:Y:S01]  /*2e710*/  PRMT R4, RZ, 0x7610, R4 ;  /* 0x00007610ff047816 */ /* 0x000fe20000000004 */
[----:B0-----:R-:W-:Y:S02]  /*2e720*/  @!P0 IMAD.MOV.U32 R3, RZ, RZ, R15 ;  /* 0x000000ffff038224 */ /* 0x001fe400078e000f */
[----:B------:R-:W-:-:S05]  /*2e730*/  @!P0 IMAD.MOV.U32 R2, RZ, RZ, R14 ;  /* 0x000000ffff028224 */ /* 0x000fca00078e000e */
[----:B------:R0:W3:Y:S02]  /*2e740*/  @!P0 LDG.E.U8 R6, desc[UR74][R2.64] ;  /* 0x0000004a02068981 */ /* 0x0000e4000c1e1100 */
[----:B0-----:R-:W-:Y:S02]  /*2e750*/  @!P0 IMAD.MOV.U32 R2, RZ, RZ, R12 ;  /* 0x000000ffff028224 */ /* 0x001fe400078e000c */
[----:B------:R-:W-:-:S05]  /*2e760*/  @!P0 IMAD.MOV.U32 R3, RZ, RZ, R13 ;  /* 0x000000ffff038224 */ /* 0x000fca00078e000d */
[----:B------:R2:W3:Y:S02]  /*2e770*/  @!P0 LDG.E.U8 R5, desc[UR74][R2.64] ;  /* 0x0000004a02058981 */ /* 0x0004e4000c1e1100 */
[----:B--2---:R-:W-:Y:S02]  /*2e780*/  @!P0 IMAD.MOV.U32 R3, RZ, RZ, R11 ;  /* 0x000000ffff038224 */ /* 0x004fe400078e000b */
[----:B----4-:R-:W-:-:S05]  /*2e790*/  @!P0 IMAD.MOV.U32 R2, RZ, RZ, R10 ;  /* 0x000000ffff028224 */ /* 0x010fca00078e000a */
[----:B------:R0:W2:Y:S04]  /*2e7a0*/  @!P0 LDG.E.U8 R4, desc[UR74][R2.64] ;  /* 0x0000004a02048981 */ /* 0x0000a8000c1e1100 */
[----:B0-----:R-:W0:Y:S04]  /*2e7b0*/  LDS.U8 R3, [R0+UR4] ;  /* 0x0000000400037984 */ /* 0x001e280008000000 */
[----:B------:R-:W1:Y:S04]  /*2e7c0*/  LDS.U8 R2, [R0+UR4+0x88] ;  /* 0x0000880400027984 */ /* 0x000e680008000000 */
[----:B---3--:R-:W-:Y:S04]  /*2e7d0*/  STL [R1+0x3ff0], R9 ;  /* 0x003ff00901007387 */ /* 0x008fe80000100800 */
[----:B------:R-:W-:Y:S04]  /*2e7e0*/  STL [R1+0x3ff4], R8 ;  /* 0x003ff40801007387 */ /* 0x000fe80000100800 */
[----:B------:R-:W-:Y:S04]  /*2e7f0*/  STL [R1+0x3ff8], R7 ;  /* 0x003ff80701007387 */ /* 0x000fe80000100800 */
[----:B------:R-:W-:Y:S04]  /*2e800*/  STL [R1+0x3ffc], R6 ;  /* 0x003ffc0601007387 */ /* 0x000fe80000100800 */
[----:B------:R-:W-:Y:S04]  /*2e810*/  STL [R1+0x4000], R5 ;  /* 0x0040000501007387 */ /* 0x000fe80000100800 */
[----:B--2---:R-:W-:Y:S04]  /*2e820*/  STL [R1+0x4004], R4 ;  /* 0x0040040401007387 */ /* 0x004fe80000100800 */
[----:B0-----:R-:W-:Y:S04]  /*2e830*/  STL [R1+0x4008], R3 ;  /* 0x0040080301007387 */ /* 0x001fe80000100800 */
[----:B-1----:R-:W-:Y:S04]  /*2e840*/  STL [R1+0x400c], R2 ;  /* 0x00400c0201007387 */ /* 0x002fe80000100800 */
[----:B------:R-:W0:Y:S04]  /*2e850*/  LDS.U8 R4, [R0+UR4+0x110] ;  /* 0x0001100400047984 */ /* 0x000e280008000000 */
[----:B------:R-:W1:Y:S04]  /*2e860*/  LDS.U8 R2, [R0+UR4+0x198] ;  /* 0x0001980400027984 */ /* 0x000e680008000000 */
[----:B------:R-:W2:Y:S04]  /*2e870*/  LDS.U8 R3, [R0+UR4+0x8] ;  /* 0x0000080400037984 */ /* 0x000ea80008000000 */
[----:B0-----:R-:W-:Y:S04]  /*2e880*/  STL [R1+0x1eb0], R4 ;  /* 0x001eb00401007387 */ /* 0x001fe80000100800 */
[----:B------:R-:W0:Y:S04]  /*2e890*/  LDS.U8 R4, [R0+UR4+0x80] ;  /* 0x0000800400047984 */ /* 0x000e280008000000 */
[----:B-1----:R-:W-:Y:S04]  /*2e8a0*/  STL [R1+0x1eac], R2 ;  /* 0x001eac0201007387 */ /* 0x002fe80000100800 */
[----:B------:R-:W1:Y:S04]  /*2e8b0*/  LDS.U8 R2, [R0+UR4+0x118] ;  /* 0x0001180400027984 */ /* 0x000e680008000000 */
[----:B--2---:R-:W-:Y:S04]  /*2e8c0*/  STL [R1+0x13b4], R3 ;  /* 0x0013b40301007387 */ /* 0x004fe80000100800 */
        /* <DEDUP_REMOVED lines=45> */
[----:B-1----:R1:W-:Y:S04]  /*2eba0*/  STL [R1+0x1edc], R2 ;  /* 0x001edc0201007387 */ /* 0x0023e80000100800 */
[----:B--2---:R-:W-:Y:S04]  /*2ebb0*/  STL [R1+0x13f4], R3 ;  /* 0x0013f40301007387 */ /* 0x004fe80000100800 */
[----:B------:R-:W2:Y:S01]  /*2ebc0*/  LDS.U8 R3, [R0+UR4+0x908] ;  /* 0x0009080400037984 */ /* 0x000ea20008000000 */
[----:B-1----:R-:W-:Y:S01]  /*2ebd0*/  LOP3.LUT R2, R0, 0x20, RZ, 0x3c, !PT ;  /* 0x0000002000027812 */ /* 0x002fe200078e3cff */
[----:B------:R-:W1:Y:S04]  /*2ebe0*/  S2R R29, SR_TID.X ;  /* 0x00000000001d7919 */ /* 0x000e680000002100 */
[----:B------:R-:W-:Y:S04]  /*2ebf0*/  LDS.U8 R5, [R2+UR4+0x890] ;  /* 0x0008900402057984 */ /* 0x000fe80008000000 */
[----:B0-----:R-:W-:Y:S04]  /*2ec00*/  STL [R1+0x13f0], R4 ;  /* 0x0013f00401007387 */ /* 0x001fe80000100800 */
[----:B------:R-:W-:Y:S04]  /*2ec10*/  STL [R1+0x1fb8], R0 ;  /* 0x001fb80001007387 */ /* 0x000fe80000100800 */
[----:B------:R-:W0:Y:S04]  /*2ec20*/  LDS.U8 R4, [R0+UR4+0x980] ;  /* 0x0009800400047984 */ /* 0x000e280008000000 */
[----:B------:R-:W-:Y:S04]  /*2ec30*/  LDS.U8 R0, [R2+UR4+0x88] ;  /* 0x0000880402007984 */ /* 0x000fe80008000000 */
[----:B--2---:R-:W-:Y:S04]  /*2ec40*/  STL [R1+0x1ee8], R3 ;  /* 0x001ee80301007387 */ /* 0x004fe80000100800 */
[----:B------:R-:W2:Y:S04]  /*2ec50*/  LDS.U8 R3, [R2+UR4] ;  /* 0x0000000402037984 */ /* 0x000ea80008000000 */
[----:B0-----:R-:W-:Y:S04]  /*2ec60*/  STL [R1+0x1ee4], R4 ;  /* 0x001ee40401007387 */ /* 0x001fe80000100800 */
[----:B------:R-:W0:Y:S04]  /*2ec70*/  LDS.U8 R4, [R2+UR4+0x110] ;  /* 0x0001100402047984 */ /* 0x000e280008000000 */
[----:B--2---:R-:W-:Y:S04]  /*2ec80*/  STL [R1+0x1400], R3 ;  /* 0x0014000301007387 */ /* 0x004fe80000100800 */
[----:B------:R-:W2:Y:S04]  /*2ec90*/  LDS.U8 R3, [R2+UR4+0x198] ;  /* 0x0001980402037984 */ /* 0x000ea80008000000 */
[----:B------:R-:W-:Y:S04]  /*2eca0*/  STL [R1+0x13fc], R0 ;  /* 0x0013fc0001007387 */ /* 0x000fe80000100800 */
[----:B------:R-:W3:Y:S04]  /*2ecb0*/  LDS.U8 R0, [R2+UR4+0x8] ;  /* 0x0000080402007984 */ /* 0x000ee80008000000 */
[----:B0-----:R-:W-:Y:S04]  /*2ecc0*/  STL [R1+0x1ef0], R4 ;  /* 0x001ef00401007387 */ /* 0x001fe80000100800 */
[----:B------:R-:W0:Y:S04]  /*2ecd0*/  LDS.U8 R4, [R2+UR4+0x80] ;  /* 0x0000800402047984 */ /* 0x000e280008000000 */
[----:B--2---:R-:W-:Y:S04]  /*2ece0*/  STL [R1+0x1eec], R3 ;  /* 0x001eec0301007387 */ /* 0x004fe80000100800 */
[----:B------:R-:W2:Y:S04]  /*2ecf0*/  LDS.U8 R3, [R2+UR4+0x118] ;  /* 0x0001180402037984 */ /* 0x000ea80008000000 */
[----:B---3--:R-:W-:Y:S04]  /*2ed00*/  STL [R1+0x1408], R0 ;  /* 0x0014080001007387 */ /* 0x008fe80000100800 */
        /* <DEDUP_REMOVED lines=38> */
[----:B--2---:R-:W-:Y:S04]  /*2ef70*/  STL [R1+0x1430], R3 ;  /* 0x0014300301007387 */ /* 0x004fe80000100800 */
[----:B------:R-:W0:Y:S04]  /*2ef80*/  LDS.U8 R4, [R2+UR4+0x900] ;  /* 0x0009000402047984 */ /* 0x000e280008000000 */
[----:B------:R-:W2:Y:S04]  /*2ef90*/  LDS.U8 R3, [R2+UR4+0x988] ;  /* 0x0009880402037984 */ /* 0x000ea80008000000 */
[----:B---3--:R-:W-:Y:S04]  /*2efa0*/  STL [R1+0x142c], R0 ;  /* 0x00142c0001007387 */ /* 0x008fe80000100800 */
[----:B------:R-:W3:Y:S04]  /*2efb0*/  LDS.U8 R0, [R2+UR4+0x818] ;  /* 0x0008180402007984 */ /* 0x000ee80008000000 */
[----:B0-----:R-:W-:Y:S04]  /*2efc0*/  STL [R1+0x1f20], R4 ;  /* 0x001f200401007387 */ /* 0x001fe80000100800 */
[----:B--2---:R1:W-:Y:S04]  /*2efd0*/  STL [R1+0x1f1c], R3 ;  /* 0x001f1c0301007387 */ /* 0x0043e80000100800 */
[----:B---3--:R-:W-:Y:S04]  /*2efe0*/  STL [R1+0x1438], R0 ;  /* 0x0014380001007387 */ /* 0x008fe80000100800 */
[----:B------:R-:W0:Y:S01]  /*2eff0*/  LDS.U8 R0, [R2+UR4+0x908] ;  /* 0x0009080402007984 */ /* 0x000e220008000000 */
[----:B-1----:R-:W-:-:S02]  /*2f000*/  LOP3.LUT R3, R29, 0x3, RZ, 0xc0, !PT ;  /* 0x000000031d037812 */ /* 0x002fc400078ec0ff */
[----:B------:R-:W-:-:S03]  /*2f010*/  SHF.R.U32.HI R4, RZ, 0x2, R29 ;  /* 0x00000002ff047819 */ /* 0x000fc6000001161d */
[----:B------:R-:W-:Y:S01]  /*2f020*/  IMAD R3, R3, 0x220, RZ ;  /* 0x0000022003037824 */ /* 0x000fe200078e02ff */
[----:B------:R-:W-:-:S04]  /*2f030*/  SGXT.U32 R4, R4, 0x3 ;  /* 0x000000030404781a */ /* 0x000fc80000000000 */
[----:B------:R-:W-:Y:S01]  /*2f040*/  LOP3.LUT R3, R3, R4, RZ, 0xfc, !PT ;  /* 0x0000000403037212 */ /* 0x000fe200078efcff */
[----:B------:R-:W-:Y:S04]  /*2f050*/  STL [R1+0x1434], R5 ;  /* 0x0014340501007387 */ /* 0x000fe80000100800 */
[----:B------:R-:W1:Y:S01]  /*2f060*/  LDS.U8 R4, [R2+UR4+0x980] ;  /* 0x0009800402047984 */ /* 0x000e620008000000 */
[----:B------:R-:W-:-:S05]  /*2f070*/  LOP3.LUT R3, R3, 0x40, RZ, 0x3c, !PT ;  /* 0x0000004003037812 */ /* 0x000fca00078e3cff */
[----:B------:R-:W2:Y:S01]  /*2f080*/  LDS.U8 R2, [R3+UR4] ;  /* 0x0000000403027984 */ /* 0x000ea20008000000 */
[----:B------:R-:W3:Y:S03]  /*2f090*/  S2R R27, SR_TID.X ;  /* 0x00000000001b7919 */ /* 0x000ee60000002100 */
[----:B------:R-:W-:Y:S04]  /*2f0a0*/  LDS.U8 R5, [R3+UR4+0x908] ;  /* 0x0009080403057984 */ /* 0x000fe80008000000 */
        /* <DEDUP_REMOVED lines=51> */
[----:B------:R-:W-:Y:S04]  /*2f3e0*/  LDS.U8 R4, [R3+UR4+0x988] ;  /* 0x0009880403047984 */ /* 0x000fe80008000000 */
[----:B--2---:R-:W-:Y:S04]  /*2f3f0*/  STL [R1+0x1e60], R2 ;  /* 0x001e600201007387 */ /* 0x004fe80000100800 */
[----:B------:R-:W1:Y:S04]  /*2f400*/  LDS.U8 R2, [R3+UR4+0x900] ;  /* 0x0009000403027984 */ /* 0x000e680008000000 */
[----:B0-----:R-:W-:Y:S04]  /*2f410*/  STL [R1+0x1e5c], R0 ;  /* 0x001e5c0001007387 */ /* 0x001fe80000100800 */
[----:B------:R-:W0:Y:S04]  /*2f420*/  LDS.U8 R0, [R3+UR4+0x818] ;  /* 0x0008180403007984 */ /* 0x000e280008000000 */
[----:B-1----:R3:W-:Y:S04]  /*2f430*/  STL [R1+0x1f60], R2 ;  /* 0x001f600201007387 */ /* 0x0027e80000100800 */
[----:B------:R-:W-:Y:S04]  /*2f440*/  STL [R1+0x1f5c], R4 ;  /* 0x001f5c0401007387 */ /* 0x000fe80000100800 */
[----:B------:R-:W1:Y:S01]  /*2f450*/  LDS.U8 R4, [R3+UR4+0x890] ;  /* 0x0008900403047984 */ /* 0x000e620008000000 */
[----:B---3--:R-:W-:-:S03]  /*2f460*/  SHF.R.U32.HI R2, RZ, 0x2, R27 ;  /* 0x00000002ff027819 */ /* 0x008fc6000001161b */
[----:B0-----:R0:W-:Y:S01]  /*2f470*/  STL [R1+0x1e68], R0 ;  /* 0x001e680001007387 */ /* 0x0011e20000100800 */
[----:B------:R-:W-:Y:S02]  /*2f480*/  SGXT.U32 R2, R2, 0x3 ;  /* 0x000000030202781a */ /* 0x000fe40000000000 */
[----:B0-----:R-:W-:-:S05]  /*2f490*/  LOP3.LUT R0, R27, 0x3, RZ, 0xc0, !PT ;  /* 0x000000031b007812 */ /* 0x001fca00078ec0ff */
[----:B------:R-:W-:-:S05]  /*2f4a0*/  IMAD R0, R0, 0x220, RZ ;  /* 0x0000022000007824 */ /* 0x000fca00078e02ff */
[----:B------:R-:W-:Y:S02]  /*2f4b0*/  LOP3.LUT R0, R0, R2, RZ, 0xfc, !PT ;  /* 0x0000000200007212 */ /* 0x000fe400078efcff */
[----:B------:R-:W0:Y:S02]  /*2f4c0*/  LDS.U8 R2, [R3+UR4+0x980] ;  /* 0x0009800403027984 */ /* 0x000e240008000000 */
[----:B------:R-:W-:Y:S02]  /*2f4d0*/  LOP3.LUT R0, R0, 0x60, RZ, 0x3c, !PT ;  /* 0x0000006000007812 */ /* 0x000fe400078e3cff */
[----:B-1----:R-:W-:Y:S04]  /*2f4e0*/  STL [R1+0x1e64], R4 ;  /* 0x001e640401007387 */ /* 0x002fe80000100800 */
[----:B------:R-:W1:Y:S04]  /*2f4f0*/  LDS.U8 R4, [R0+UR4] ;  /* 0x0000000400047984 */ /* 0x000e680008000000 */
[----:B------:R-:W-:Y:S04]  /*2f500*/  STL [R1+0x1f68], R5 ;  /* 0x001f680501007387 */ /* 0x000fe80000100800 */
        /* <DEDUP_REMOVED lines=52> */
[----:B------:R-:W3:Y:S04]  /*2f850*/  LDL.LU R5, [R1+0x13ac] ;  /* 0x0013ac0001057983 */ /* 0x000ee80000300800 */
[----:B--2---:R-:W-:Y:S04]  /*2f860*/  STL [R1+0x1e9c], R3 ;  /* 0x001e9c0301007387 */ /* 0x004fe80000100800 */
[----:B------:R-:W2:Y:S04]  /*2f870*/  LDL.LU R6, [R1+0x13a8] ;  /* 0x0013a80001067983 */ /* 0x000ea80000300800 */
[----:B------:R-:W1:Y:S04]  /*2f880*/  LDS.U8 R4, [R0+UR4+0x988] ;  /* 0x0009880400047984 */ /* 0x000e680008000000 */
[----:B------:R-:W-:Y:S04]  /*2f890*/  LDS.U8 R3, [R0+UR4+0x890] ;  /* 0x0008900400037984 */ /* 0x000fe80008000000 */
[----:B0-----:R-:W-:Y:S04]  /*2f8a0*/  STL [R1+0x1fa0], R2 ;  /* 0x001fa00201007387 */ /* 0x001fe80000100800 */
[----:B------:R-:W0:Y:S04]  /*2f8b0*/  LDS.U8 R2, [R0+UR4+0x818] ;  /* 0x0008180400027984 */ /* 0x000e280008000000 */
[----:B------:R-:W4:Y:S04]  /*2f8c0*/  LDL.LU R7, [R1+0x1398] ;  /* 0x0013980001077983 */ /* 0x000f280000300800 */
        /* <DEDUP_REMOVED lines=21> */
[----:B-1----:R-:W-:Y:S04]  /*2fa20*/  STL [R1+0x1f9c], R4 ;  /* 0x001f9c0401007387 */ /* 0x002fe80000100800 */
[----:B0-----:R-:W-:Y:S04]  /*2fa30*/  STL [R1+0x1ea8], R2 ;  /* 0x001ea80201007387 */ /* 0x001fe80000100800 */
[----:B------:R-:W0:Y:S04]  /*2fa40*/  LDS.U8 R2, [R0+UR4+0x908] ;  /* 0x0009080400027984 */ /* 0x000e280008000000 */
[----:B------:R-:W1:Y:S04]  /*2fa50*/  LDS.U8 R0, [R0+UR4+0x980] ;  /* 0x0009800400007984 */ /* 0x000e680008000000 */
[----:B------:R-:W-:Y:S04]  /*2fa60*/  STL [R1+0x1ea4], R3 ;  /* 0x001ea40301007387 */ /* 0x000fe80000100800 */
[----:B0-----:R-:W-:Y:S04]  /*2fa70*/  STL [R1+0x1fa8], R2 ;  /* 0x001fa80201007387 */ /* 0x001fe80000100800 */
[----:B-1----:R0:W-:Y:S01]  /*2fa80*/  STL [R1+0x1fa4], R0 ;  /* 0x001fa40001007387 */ /* 0x0021e20000100800 */
[----:B------:R-:W-:Y:S06]  /*2fa90*/  BAR.SYNC.DEFER_BLOCKING 0x0 ;  /* 0x0000000000007b1d */ /* 0x000fec0000010000 */
[----:B0-----:R-:W2:Y:S04]  /*2faa0*/  LDL.LU R0, [R1+0x12d4] ;  /* 0x0012d40001007983 */ /* 0x001ea80000300800 */
[----:B--2---:R0:W-:Y:S04]  /*2fab0*/  STL [R1+0x406c], R0 ;  /* 0x00406c0001007387 */ /* 0x0041e80000100800 */
[----:B0-----:R-:W2:Y:S04]  /*2fac0*/  LDL.LU R0, [R1+0x12d8] ;  /* 0x0012d80001007983 */ /* 0x001ea80000300800 */
[----:B--2---:R0:W-:Y:S04]  /*2fad0*/  STL [R1+0x4070], R0 ;  /* 0x0040700001007387 */ /* 0x0041e80000100800 */
[----:B0-----:R-:W2:Y:S01]  /*2fae0*/  LDL.LU R0, [R1+0x12e4] ;  /* 0x0012e40001007983 */ /* 0x001ea20000300800 */
[----:B------:R-:W-:-:S05]  /*2faf0*/  LOP3.LUT R27, R27, 0x3f, RZ, 0xc0, !PT ;  /* 0x0000003f1b1b7812 */ /* 0x000fca00078ec0ff */
[----:B---3--:R-:W-:Y:S04]  /*2fb00*/  STS.U8 [R27+UR4], R5 ;  /* 0x000000051b007988 */ /* 0x008fe80008000004 */
[----:B------:R-:W-:Y:S04]  /*2fb10*/  STS.U8 [R27+UR4+0x40], R6 ;  /* 0x000040061b007988 */ /* 0x000fe80008000004 */
[----:B----4-:R-:W-:Y:S04]  /*2fb20*/  STS.U8 [R27+UR4+0x100], R7 ;  /* 0x000100071b007988 */ /* 0x010fe80008000004 */
[----:B------:R-:W-:Y:S04]  /*2fb30*/  STS.U8 [R27+UR4+0x140], R8 ;  /* 0x000140081b007988 */ /* 0x000fe80008000004 */
[----:B------:R-:W-:Y:S04]  /*2fb40*/  STS.U8 [R27+UR4+0x200], R9 ;  /* 0x000200091b007988 */ /* 0x000fe80008000004 */
[----:B------:R-:W-:Y:S04]  /*2fb50*/  STS.U8 [R27+UR4+0x240], R10 ;  /* 0x0002400a1b007988 */ /* 0x000fe80008000004 */
[----:B------:R-:W-:Y:S04]  /*2fb60*/  STS.U8 [R27+UR4+0x300], R11 ;  /* 0x0003000b1b007988 */ /* 0x000fe80008000004 */
[----:B------:R-:W-:Y:S04]  /*2fb70*/  STS.U8 [R27+UR4+0x340], R12 ;  /* 0x0003400c1b007988 */ /* 0x000fe80008000004 */
[----:B------:R-:W-:Y:S04]  /*2fb80*/  STS.U8 [R27+UR4+0x400], R13 ;  /* 0x0004000d1b007988 */ /* 0x000fe80008000004 */
[----:B--2---:R0:W-:Y:S04]  /*2fb90*/  STL [R1+0x4074], R0 ;  /* 0x0040740001007387 */ /* 0x0041e80000100800 */
[----:B0-----:R-:W2:Y:S04]  /*2fba0*/  LDL.LU R0, [R1+0x12e8] ;  /* 0x0012e80001007983 */ /* 0x001ea80000300800 */
[----:B------:R-:W3:Y:S04]  /*2fbb0*/  LDL.LU R2, [R1+0x12c8] ;  /* 0x0012c80001027983 */ /* 0x000ee80000300800 */
[----:B------:R-:W4:Y:S04]  /*2fbc0*/  LDL.LU R3, [R1+0x12c4] ;  /* 0x0012c40001037983 */ /* 0x000f280000300800 */
        /* <DEDUP_REMOVED lines=9> */
[----:B------:R0:W-:Y:S04]  /*2fc60*/  STS.U8 [R27+UR4+0x440], R14 ;  /* 0x0004400e1b007988 */ /* 0x0001e80008000004 */
[----:B------:R-:W3:Y:S04]  /*2fc70*/  LDL.LU R13, [R1+0x1274] ;  /* 0x00127400010d7983 */ /* 0x000ee80000300800 */
[----:B------:R1:W-:Y:S04]  /*2fc80*/  STS.U8 [R27+UR4+0x500], R15 ;  /* 0x0005000f1b007988 */ /* 0x0003e80008000004 */
[----:B------:R0:W-:Y:S04]  /*2fc90*/  STS.U8 [R27+UR4+0x540], R16 ;  /* 0x000540101b007988 */ /* 0x0001e80008000004 */
[----:B------:R0:W-:Y:S04]  /*2fca0*/  STS.U8 [R27+UR4+0x600], R17 ;  /* 0x000600111b007988 */ /* 0x0001e80008000004 */
[----:B------:R1:W-:Y:S04]  /*2fcb0*/  STS.U8 [R27+UR4+0x640], R18 ;  /* 0x000640121b007988 */ /* 0x0003e80008000004 */
[----:B------:R1:W-:Y:S04]  /*2fcc0*/  STS.U8 [R27+UR4+0x700], R19 ;  /* 0x000700131b007988 */ /* 0x0003e80008000004 */
[----:B0-----:R-:W3:Y:S04]  /*2fcd0*/  LDL.LU R14, [R1+0x1268] ;  /* 0x00126800010e7983 */ /* 0x001ee80000300800 */
[----:B-1----:R-:W3:Y:S04]  /*2fce0*/  LDL.LU R15, [R1+0x1264] ;  /* 0x00126400010f7983 */ /* 0x002ee80000300800 */
        /* <DEDUP_REMOVED lines=19> */
[----:B0-----:R-:W3:Y:S04]  /*2fe20*/  LDL.LU R26, [R1+0x1208] ;  /* 0x00120800011a7983 */ /* 0x001ee80000300800 */
[----:B-1----:R-:W3:Y:S04]  /*2fe30*/  LDL.LU R28, [R1+0x1204] ;  /* 0x00120400011c7983 */ /* 0x002ee80000300800 */
[----:B------:R-:W3:Y:S04]  /*2fe40*/  LDL.LU R29, [R1+0x11f8] ;  /* 0x0011f800011d7983 */ /* 0x000ee80000300800 */
[----:B--2---:R0:W-:Y:S04]  /*2fe50*/  STS.U8 [R27+UR4+0xc00], R0 ;  /* 0x000c00001b007988 */ /* 0x0041e80008000004 */
[----:B0-----:R-:W2:Y:S04]  /*2fe60*/  LDL.LU R0, [R1+0x4074] ;  /* 0x0040740001007983 */ /* 0x001ea80000300800 */
[----:B--2---:R0:W-:Y:S04]  /*2fe70*/  STS.U8 [R27+UR4+0xc40], R0 ;  /* 0x000c40001b007988 */ /* 0x0041e80008000004 */
[----:B0-----:R-:W2:Y:S04]  /*2fe80*/  LDL.LU R0, [R1+0x4070] ;  /* 0x0040700001007983 */ /* 0x001ea80000300800 */
[----:B--2---:R0:W-:Y:S04]  /*2fe90*/  STS.U8 [R27+UR4+0xd00], R0 ;  /* 0x000d00001b007988 */ /* 0x0041e80008000004 */
[----:B0-----:R-:W2:Y:S04]  /*2fea0*/  LDL.LU R0, [R1+0x406c] ;  /* 0x00406c0001007983 */ /* 0x001ea80000300800 */
[----:B--2---:R0:W-:Y:S04]  /*2feb0*/  STS.U8 [R27+UR4+0xd40], R0 ;  /* 0x000d40001b007988 */ /* 0x0041e80008000004 */
[----:B0-----:R-:W2:Y:S04]  /*2fec0*/  LDL.LU R0, [R1+0x11d8] ;  /* 0x0011d80001007983 */ /* 0x001ea80000300800 */
[----:B--2---:R0:W-:Y:S04]  /*2fed0*/  STL [R1+0x4060], R0 ;  /* 0x0040600001007387 */ /* 0x0041e80000100800 */
[----:B0-----:R-:W2:Y:S04]  /*2fee0*/  LDL.LU R0, [R1+0x11e4] ;  /* 0x0011e40001007983 */ /* 0x001ea80000300800 */
[----:B--2---:R0:W-:Y:S04]  /*2fef0*/  STL [R1+0x4064], R0 ;  /* 0x0040640001007387 */ /* 0x0041e80000100800 */
[----:B0-----:R-:W2:Y:S04]  /*2ff00*/  LDL.LU R0, [R1+0x11e8] ;  /* 0x0011e80001007983 */ /* 0x001ea80000300800 */
[----:B---3--:R-:W-:Y:S04]  /*2ff10*/  STS.U8 [R27+UR4+0xe00], R2 ;  /* 0x000e00021b007988 */ /* 0x008fe80008000004 */
[----:B----4-:R-:W-:Y:S04]  /*2ff20*/  STS.U8 [R27+UR4+0xe40], R3 ;  /* 0x000e40031b007988 */ /* 0x010fe80008000004 */
[----:B------:R-:W-:Y:S04]  /*2ff30*/  STS.U8 [R27+UR4+0xf00], R4 ;  /* 0x000f00041b007988 */ /* 0x000fe80008000004 */
        /* <DEDUP_REMOVED lines=51> */
[----:B0-----:R-:W3:Y:S04]  /*30270*/  LDL.LU R28, [R1+0x100] ;  /* 0x00010000011c7983 */ /* 0x001ee80000300800 */
[----:B-1----:R-:W3:Y:S04]  /*30280*/  LDL.LU R29, [R1+0xfc] ;  /* 0x0000fc00011d7983 */ /* 0x002ee80000300800 */
[----:B--2---:R0:W-:Y:S04]  /*30290*/  STS.U8 [R27+UR4+0x1b40], R0 ;  /* 0x001b40001b007988 */ /* 0x0041e80008000004 */
[----:B0-----:R-:W2:Y:S04]  /*302a0*/  LDL.LU R0, [R1+0x4068] ;  /* 0x0040680001007983 */ /* 0x001ea80000300800 */
[----:B--2---:R0:W-:Y:S04]  /*302b0*/  STS.U8 [R27+UR4+0x1c00], R0 ;  /* 0x001c00001b007988 */ /* 0x0041e80008000004 */
[----:B0-----:R-:W2:Y:S04]  /*302c0*/  LDL.LU R0, [R1+0x4064] ;  /* 0x0040640001007983 */ /* 0x001ea80000300800 */
[----:B--2---:R0:W-:Y:S04]  /*302d0*/  STS.U8 [R27+UR4+0x1c40], R0 ;  /* 0x001c40001b007988 */ /* 0x0041e80008000004 */
[----:B0-----:R-:W2:Y:S04]  /*302e0*/  LDL.LU R0, [R1+0x4060] ;  /* 0x0040600001007983 */ /* 0x001ea80000300800 */
[----:B--2---:R-:W-:Y:S04]  /*302f0*/  STS.U8 [R27+UR4+0x1d00], R0 ;  /* 0x001d00001b007988 */ /* 0x004fe80008000004 */
        /* <DEDUP_REMOVED lines=17> */
[----:B------:R0:W-:Y:S04]  /*30410*/  STS.U8 [R27+UR4+0x2600], R19 ;  /* 0x002600131b007988 */ /* 0x0001e80008000004 */
[----:B0-----:R-:W2:Y:S04]  /*30420*/  LDL.LU R19, [R1+0xdc] ;  /* 0x0000dc0001137983 */ /* 0x001ea80000300800 */
[----:B--2---:R0:W-:Y:S04]  /*30430*/  STL [R1+0x4054], R19 ;  /* 0x0040541301007387 */ /* 0x0041e80000100800 */
[----:B0-----:R-:W2:Y:S04]  /*30440*/  LDL.LU R19, [R1+0xe0] ;  /* 0x0000e00001137983 */ /* 0x001ea80000300800 */
[----:B--2---:R0:W-:Y:S04]  /*30450*/  STL [R1+0x4058], R19 ;  /* 0x0040581301007387 */ /* 0x0041e80000100800 */
[----:B0-----:R-:W2:Y:S04]  /*30460*/  LDL.LU R19, [R1+0xec] ;  /* 0x0000ec0001137983 */ /* 0x001ea80000300800 */
        /* <DEDUP_REMOVED lines=37> */
[----:B------:R-:W3:Y:S04]  /*306c0*/  LDL.LU R18, [R1] ;  /* 0x0000000001127983 */ /* 0x000ee80000300800 */
[----:B--2---:R0:W-:Y:S04]  /*306d0*/  STS.U8 [R27+UR4+0x2b00], R19 ;  /* 0x002b00131b007988 */ /* 0x0041e80008000004 */
[----:B0-----:R-:W2:Y:S04]  /*306e0*/  LDL.LU R19, [R1+0x405c] ;  /* 0x00405c0001137983 */ /* 0x001ea80000300800 */
[----:B--2---:R0:W-:Y:S04]  /*306f0*/  STS.U8 [R27+UR4+0x2b40], R19 ;  /* 0x002b40131b007988 */ /* 0x0041e80008000004 */
[----:B0-----:R-:W2:Y:S04]  /*30700*/  LDL.LU R19, [R1+0x4058] ;  /* 0x0040580001137983 */ /* 0x001ea80000300800 */
[----:B--2---:R0:W-:Y:S04]  /*30710*/  STS.U8 [R27+UR4+0x2c00], R19 ;  /* 0x002c00131b007988 */ /* 0x0041e80008000004 */
[----:B0-----:R-:W2:Y:S04]  /*30720*/  LDL.LU R19, [R1+0x4054] ;  /* 0x0040540001137983 */ /* 0x001ea80000300800 */
[----:B--2---:R0:W-:Y:S04]  /*30730*/  STS.U8 [R27+UR4+0x2c40], R19 ;  /* 0x002c40131b007988 */ /* 0x0041e80008000004 */
[----:B---3--:R1:W-:Y:S04]  /*30740*/  STS.U8 [R27+UR4+0x2d00], R20 ;  /* 0x002d00141b007988 */ /* 0x0083e80008000004 */
[----:B----4-:R2:W-:Y:S04]  /*30750*/  STS.U8 [R27+UR4+0x2d40], R21 ;  /* 0x002d40151b007988 */ /* 0x0105e80008000004 */
[----:B------:R3:W-:Y:S04]  /*30760*/  STS.U8 [R27+UR4+0x2e00], R22 ;  /* 0x002e00161b007988 */ /* 0x0007e80008000004 */
[----:B------:R4:W-:Y:S04]  /*30770*/  STS.U8 [R27+UR4+0x2e40], R23 ;  /* 0x002e40171b007988 */ /* 0x0009e80008000004 */
[----:B------:R2:W-:Y:S04]  /*30780*/  STS.U8 [R27+UR4+0x2f00], R24 ;  /* 0x002f00181b007988 */ /* 0x0005e80008000004 */
[----:B0-----:R-:W4:Y:S04]  /*30790*/  LDL.LU R19, [R1+0x4050] ;  /* 0x0040500001137983 */ /* 0x001f280000300800 */
[----:B-1----:R-:W4:Y:S04]  /*307a0*/  LDL.LU R20, [R1+0x404c] ;  /* 0x00404c0001147983 */ /* 0x002f280000300800 */
[----:B--2---:R-:W2:Y:S04]  /*307b0*/  LDL.LU R21, [R1+0x4048] ;  /* 0x0040480001157983 */ /* 0x004ea80000300800 */
[----:B---3--:R-:W3:Y:S04]  /*307c0*/  LDL.LU R22, [R1+0x4044] ;  /* 0x0040440001167983 */ /* 0x008ee80000300800 */
[----:B----4-:R-:W4:Y:S04]  /*307d0*/  LDL.LU R23, [R1+0x4040] ;  /* 0x0040400001177983 */ /* 0x010f280000300800 */
[----:B------:R-:W2:Y:S04]  /*307e0*/  LDL.LU R24, [R1+0x403c] ;  /* 0x00403c0001187983 */ /* 0x000ea80000300800 */
[----:B------:R0:W-:Y:S04]  /*307f0*/  STS.U8 [R27+UR4+0x2f40], R25 ;  /* 0x002f40191b007988 */ /* 0x0001e80008000004 */
[----:B------:R1:W-:Y:S04]  /*30800*/  STS.U8 [R27+UR4+0x3000], R26 ;  /* 0x0030001a1b007988 */ /* 0x0003e80008000004 */
[----:B------:R1:W-:Y:S04]  /*30810*/  STS.U8 [R27+UR4+0x3040], R28 ;  /* 0x0030401c1b007988 */ /* 0x0003e80008000004 */
[----:B------:R1:W-:Y:S04]  /*30820*/  STS.U8 [R27+UR4+0x3100], R29 ;  /* 0x0031001d1b007988 */ /* 0x0003e80008000004 */
[----:B0-----:R-:W2:Y:S04]  /*30830*/  LDL.LU R25, [R1+0x4038] ;  /* 0x0040380001197983 */ /* 0x001ea80000300800 */
[----:B-1----:R-:W2:Y:S04]  /*30840*/  LDL.LU R26, [R1+0x4034] ;  /* 0x00403400011a7983 */ /* 0x002ea80000300800 */
[----:B------:R-:W2:Y:S04]  /*30850*/  LDL.LU R28, [R1+0x4030] ;  /* 0x00403000011c7983 */ /* 0x000ea80000300800 */
[----:B------:R-:W2:Y:S04]  /*30860*/  LDL.LU R29, [R1+0x402c] ;  /* 0x00402c00011d7983 */ /* 0x000ea80000300800 */
[----:B------:R0:W-:Y:S04]  /*30870*/  STS.U8 [R27+UR4+0x3140], R0 ;  /* 0x003140001b007988 */ /* 0x0001e80008000004 */
[----:B------:R1:W-:Y:S04]  /*30880*/  STS.U8 [R27+UR4+0x3200], R2 ;  /* 0x003200021b007988 */ /* 0x0003e80008000004 */
        /* <DEDUP_REMOVED lines=13> */
[----:B------:R-:W3:Y:S04]  /*30960*/  LDL.LU R7, [R1+0x136c] ;  /* 0x00136c0001077983 */ /* 0x000ee80000300800 */
[----:B------:R0:W-:Y:S04]  /*30970*/  STS.U8 [R27+UR4+0x3600], R10 ;  /* 0x0036000a1b007988 */ /* 0x0001e80008000004 */
[----:B------:R0:W-:Y:S04]  /*30980*/  STS.U8 [R27+UR4+0x3640], R11 ;  /* 0x0036400b1b007988 */ /* 0x0001e80008000004 */
[----:B------:R1:W-:Y:S04]  /*30990*/  STS.U8 [R27+UR4+0x3700], R12 ;  /* 0x0037000c1b007988 */ /* 0x0003e80008000004 */
[----:B------:R1:W-:Y:S04]  /*309a0*/  STS.U8 [R27+UR4+0x3740], R13 ;  /* 0x0037400d1b007988 */ /* 0x0003e80008000004 */
[----:B0-----:R-:W3:Y:S04]  /*309b0*/  LDL.LU R8, [R1+0x1360] ;  /* 0x0013600001087983 */ /* 0x001ee80000300800 */
[----:B-1----:R-:W3:Y:S04]  /*309c0*/  LDL.LU R9, [R1+0x135c] ;  /* 0x00135c0001097983 */ /* 0x002ee80000300800 */
[----:B------:R0:W-:Y:S04]  /*309d0*/  STS.U8 [R27+UR4+0x3800], R14 ;  /* 0x0038000e1b007988 */ /* 0x0001e80008000004 */
[----:B------:R-:W3:Y:S04]  /*309e0*/  LDL.LU R10, [R1+0x1350] ;  /* 0x00135000010a7983 */ /* 0x000ee80000300800 */
[----:B------:R-:W3:Y:S04]  /*309f0*/  LDL.LU R11, [R1+0x134c] ;  /* 0x00134c00010b7983 */ /* 0x000ee80000300800 */
[----:B------:R-:W3:Y:S04]  /*30a00*/  LDL.LU R12, [R1+0x1340] ;  /* 0x00134000010c7983 */ /* 0x000ee80000300800 */
[----:B------:R1:W-:Y:S04]  /*30a10*/  STS.U8 [R27+UR4+0x3840], R15 ;  /* 0x0038400f1b007988 */ /* 0x0003e80008000004 */
[----:B------:R-:W3:Y:S04]  /*30a20*/  LDL.LU R13, [R1+0x133c] ;  /* 0x00133c00010d7983 */ /* 0x000ee80000300800 */
[----:B------:R-:W-:Y:S04]  /*30a30*/  STS.U8 [R27+UR4+0x3900], R16 ;  /* 0x003900101b007988 */ /* 0x000fe80008000004 */
[----:B------:R1:W-:Y:S04]  /*30a40*/  STS.U8 [R27+UR4+0x3940], R17 ;  /* 0x003940111b007988 */ /* 0x0003e80008000004 */
[----:B0-----:R-:W3:Y:S04]  /*30a50*/  LDL.LU R14, [R1+0x1330] ;  /* 0x00133000010e7983 */ /* 0x001ee80000300800 */
[----:B------:R0:W-:Y:S04]  /*30a60*/  STS.U8 [R27+UR4+0x3a00], R18 ;  /* 0x003a00121b007988 */ /* 0x0001e80008000004 */
[----:B-1----:R-:W3:Y:S04]  /*30a70*/  LDL.LU R15, [R1+0x132c] ;  /* 0x00132c00010f7983 */ /* 0x002ee80000300800 */
[----:B------:R-:W3:Y:S04]  /*30a80*/  LDL.LU R17, [R1+0x1320] ;  /* 0x0013200001117983 */ /* 0x000ee80000300800 */
[----:B------:R-:W3:Y:S04]  /*30a90*/  LDL.LU R16, [R1+0x131c] ;  /* 0x00131c0001107983 */ /* 0x000ee80000300800 */
[----:B0-----:R-:W3:Y:S04]  /*30aa0*/  LDL.LU R18, [R1+0x1310] ;  /* 0x0013100001127983 */ /* 0x001ee80000300800 */
[----:B--2---:R0:W-:Y:S04]  /*30ab0*/  STS.U8 [R27+UR4+0x3a40], R29 ;  /* 0x003a401d1b007988 */ /* 0x0041e80008000004 */
[----:B------:R1:W-:Y:S04]  /*30ac0*/  STS.U8 [R27+UR4+0x3b00], R28 ;  /* 0x003b001c1b007988 */ /* 0x0003e80008000004 */
[----:B0-----:R-:W2:Y:S04]  /*30ad0*/  LDL.LU R29, [R1+0x13a0] ;  /* 0x0013a000011d7983 */ /* 0x001ea80000300800 */
[----:B-1----:R-:W2:Y:S01]  /*30ae0*/  LDL.LU R27, [R1+0x4028] ;  /* 0x00402800011b7983 */ /* 0x002ea20000300800 */
[----:B------:R-:W0:Y:S02]  /*30af0*/  S2R R28, SR_TID.X ;  /* 0x00000000001c7919 */ /* 0x000e240000002100 */
[----:B0-----:R-:W-:-:S05]  /*30b00*/  LOP3.LUT R28, R28, 0x3f, RZ, 0xc0, !PT ;  /* 0x0000003f1c1c7812 */ /* 0x001fca00078ec0ff */
[----:B--2---:R-:W-:Y:S04]  /*30b10*/  STS.U8 [R28+UR4+0x3b40], R27 ;  /* 0x003b401b1c007988 */ /* 0x004fe80008000004 */
[----:B------:R-:W-:Y:S04]  /*30b20*/  STS.U8 [R28+UR4+0x3c00], R26 ;  /* 0x003c001a1c007988 */ /* 0x000fe80008000004 */
[----:B------:R-:W-:Y:S04]  /*30b30*/  STS.U8 [R28+UR4+0x3c40], R25 ;  /* 0x003c40191c007988 */ /* 0x000fe80008000004 */
[----:B------:R-:W-:Y:S04]  /*30b40*/  STS.U8 [R28+UR4+0x3d00], R24 ;  /* 0x003d00181c007988 */ /* 0x000fe80008000004 */
[----:B----4-:R0:W-:Y:S04]  /*30b50*/  STS.U8 [R28+UR4+0x3d40], R23 ;  /* 0x003d40171c007988 */ /* 0x0101e80008000004 */
[----:B---3--:R-:W-:Y:S04]  /*30b60*/  STS.U8 [R28+UR4+0x3e00], R22 ;  /* 0x003e00161c007988 */ /* 0x008fe80008000004 */
[----:B------:R-:W-:Y:S04]  /*30b70*/  STS.U8 [R28+UR4+0x3e40], R21 ;  /* 0x003e40151c007988 */ /* 0x000fe80008000004 */
[----:B------:R-:W-:Y:S04]  /*30b80*/  STS.U8 [R28+UR4+0x3f00], R20 ;  /* 0x003f00141c007988 */ /* 0x000fe80008000004 */
[----:B------:R-:W-:Y:S01]  /*30b90*/  STS.U8 [R28+UR4+0x3f40], R19 ;  /* 0x003f40131c007988 */ /* 0x000fe20008000004 */
[----:B0-----:R-:W-:-:S05]  /*30ba0*/  LOP3.LUT R23, R28, 0x10, RZ, 0x3c, !PT ;  /* 0x000000101c177812 */ /* 0x001fca00078e3cff */
        /* <DEDUP_REMOVED lines=18> */
[----:B------:R-:W3:Y:S04]  /*30cd0*/  LDL.LU R19, [R1+0x12f0] ;  /* 0x0012f00001137983 */ /* 0x000ee80000300800 */
[----:B---3--:R0:W-:Y:S04]  /*30ce0*/  STL [R1+0x4020], R19 ;  /* 0x0040201301007387 */ /* 0x0081e80000100800 */
[----:B0-----:R-:W3:Y:S04]  /*30cf0*/  LDL.LU R19, [R1+0x12fc] ;  /* 0x0012fc0001137983 */ /* 0x001ee80000300800 */
[----:B------:R-:W-:Y:S04]  /*30d00*/  STS.U8 [R23+UR4+0x8c0], R16 ;  /* 0x0008c01017007988 */ /* 0x000fe80008000004 */
[----:B------:R-:W-:Y:S04]  /*30d10*/  STS.U8 [R23+UR4+0x980], R18 ;  /* 0x0009801217007988 */ /* 0x000fe80008000004 */
[----:B---3--:R0:W-:Y:S04]  /*30d20*/  STL [R1+0x4024], R19 ;  /* 0x0040241301007387 */ /* 0x0081e80000100800 */
[----:B0-----:R-:W3:Y:S04]  /*30d30*/  LDL.LU R19, [R1+0x1300] ;  /* 0x0013000001137983 */ /* 0x001ee80000300800 */
        /* <DEDUP_REMOVED lines=25> */
[----:B--2---:R0:W-:Y:S04]  /*30ed0*/  STS.U8 [R23+UR4+0x9c0], R17 ;  /* 0x0009c01117007988 */ /* 0x0041e80008000004 */
[----:B------:R-:W2:Y:S04]  /*30ee0*/  LDL.LU R16, [R1+0x1220] ;  /* 0x0012200001107983 */ /* 0x000ea80000300800 */
[----:B0-----:R-:W2:Y:S04]  /*30ef0*/  LDL.LU R17, [R1+0x121c] ;  /* 0x00121c0001117983 */ /* 0x001ea80000300800 */
[----:B---3--:R0:W-:Y:S04]  /*30f00*/  STS.U8 [R23+UR4+0xa80], R19 ;  /* 0x000a801317007988 */ /* 0x0081e80008000004 */
[----:B0-----:R-:W3:Y:S04]  /*30f10*/  LDL.LU R19, [R1+0x4024] ;  /* 0x0040240001137983 */ /* 0x001ee80000300800 */
[----:B---3--:R0:W-:Y:S04]  /*30f20*/  STS.U8 [R23+UR4+0xac0], R19 ;  /* 0x000ac01317007988 */ /* 0x0081e80008000004 */
[----:B0-----:R-:W3:Y:S04]  /*30f30*/  LDL.LU R19, [R1+0x4020] ;  /* 0x0040200001137983 */ /* 0x001ee80000300800 */
        /* <DEDUP_REMOVED lines=24> */
[----:B0-----:R-:W3:Y:S04]  /*310c0*/  LDL.LU R18, [R1+0x1210] ;  /* 0x0012100001127983 */ /* 0x001ee80000300800 */
[----:B------:R-:W4:Y:S04]  /*310d0*/  LDL.LU R19, [R1+0x11fc] ;  /* 0x0011fc0001137983 */ /* 0x000f280000300800 */
[----:B----4-:R0:W-:Y:S04]  /*310e0*/  STL [R1+0x4018], R19 ;  /* 0x0040181301007387 */ /* 0x0101e80000100800 */
[----:B0-----:R-:W4:Y:S04]  /*310f0*/  LDL.LU R19, [R1+0x1200] ;  /* 0x0012000001137983 */ /* 0x001f280000300800 */
[----:B------:R-:W-:Y:S04]  /*31100*/  STS.U8 [R23+UR4+0x1780], R14 ;  /* 0x0017800e17007988 */ /* 0x000fe80008000004 */
[----:B------:R-:W-:Y:S04]  /*31110*/  STS.U8 [R23+UR4+0x17c0], R15 ;  /* 0x0017c00f17007988 */ /* 0x000fe80008000004 */
[----:B----4-:R0:W-:Y:S04]  /*31120*/  STL [R1+0x401c], R19 ;  /* 0x00401c1301007387 */ /* 0x0101e80000100800 */
[----:B0-----:R-:W4:Y:S04]  /*31130*/  LDL.LU R19, [R1+0x120c] ;  /* 0x00120c0001137983 */ /* 0x001f280000300800 */
        /* <DEDUP_REMOVED lines=25> */
[----:B------:R1:W-:Y:S04]  /*312d0*/  STS.U8 [R23+UR4+0x18c0], R17 ;  /* 0x0018c01117007988 */ /* 0x0003e80008000004 */
[----:B---3--:R3:W-:Y:S04]  /*312e0*/  STS.U8 [R23+UR4+0x1980], R18 ;  /* 0x0019801217007988 */ /* 0x0087e80008000004 */
[----:B0-----:R-:W2:Y:S04]  /*312f0*/  LDL.LU R16, [R1+0x128] ;  /* 0x0001280001107983 */ /* 0x001ea80000300800 */
[----:B-1----:R-:W2:Y:S04]  /*31300*/  LDL.LU R17, [R1+0x124] ;  /* 0x0001240001117983 */ /* 0x002ea80000300800 */
[----:B---3--:R-:W3:Y:S04]  /*31310*/  LDL.LU R18, [R1+0x118] ;  /* 0x0001180001127983 */ /* 0x008ee80000300800 */
[----:B----4-:R0:W-:Y:S04]  /*31320*/  STS.U8 [R23+UR4+0x19c0], R19 ;  /* 0x0019c01317007988 */ /* 0x0101e80008000004 */
[----:B0-----:R-:W4:Y:S04]  /*31330*/  LDL.LU R19, [R1+0x401c] ;  /* 0x00401c0001137983 */ /* 0x001f280000300800 */
[----:B----4-:R0:W-:Y:S04]  /*31340*/  STS.U8 [R23+UR4+0x1a80], R19 ;  /* 0x001a801317007988 */ /* 0x0101e80008000004 */
[----:B0-----:R-:W4:Y:S04]  /*31350*/  LDL.LU R19, [R1+0x4018] ;  /* 0x0040180001137983 */ /* 0x001f280000300800 */
        /* <DEDUP_REMOVED lines=10> */
[----:B------:R-:W-:Y:S04]  /*31400*/  STS.U8 [R23+UR4+0x1fc0], R0 ;  /* 0x001fc00017007988 */ /* 0x000fe80008000004 */
[----:B------:R1:W-:Y:S04]  /*31410*/  STS.U8 [R23+UR4+0x2080], R2 ;  /* 0x0020800217007988 */ /* 0x0003e80008000004 */
[----:B0-----:R-:W4:Y:S04]  /*31420*/  LDL.LU R29, [R1+0x114] ;  /* 0x00011400011d7983 */ /* 0x001f280000300800 */
[----:B-1----:R-:W2:Y:S04]  /*31430*/  LDL.LU R2, [R1+0xf8] ;  /* 0x0000f80001027983 */ /* 0x002ea80000300800 */
        /* <DEDUP_REMOVED lines=29> */
[----:B------:R0:W-:Y:S04]  /*31610*/  STS.U8 [R23+UR4+0x2780], R16 ;  /* 0x0027801017007988 */ /* 0x0001e80008000004 */
[----:B------:R-:W2:Y:S04]  /*31620*/  LDL.LU R15, [R1+0x84] ;  /* 0x00008400010f7983 */ /* 0x000ea80000300800 */
[----:B------:R1:W-:Y:S04]  /*31630*/  STS.U8 [R23+UR4+0x27c0], R17 ;  /* 0x0027c01117007988 */ /* 0x0003e80008000004 */
[----:B---3--:R3:W-:Y:S04]  /*31640*/  STS.U8 [R23+UR4+0x2880], R18 ;  /* 0x0028801217007988 */ /* 0x0087e80008000004 */
[----:B0-----:R-:W2:Y:S04]  /*31650*/  LDL.LU R16, [R1+0x78] ;  /* 0x0000780001107983 */ /* 0x001ea80000300800 */
[----:B-1----:R-:W2:Y:S04]  /*31660*/  LDL.LU R17, [R1+0x74] ;  /* 0x0000740001117983 */ /* 0x002ea80000300800 */
[----:B---3--:R-:W3:Y:S04]  /*31670*/  LDL.LU R18, [R1+0x68] ;  /* 0x0000680001127983 */ /* 0x008ee80000300800 */
        /* <DEDUP_REMOVED lines=9> */
[----:B----4-:R0:W-:Y:S04]  /*31710*/  STS.U8 [R23+UR4+0x28c0], R29 ;  /* 0x0028c01d17007988 */ /* 0x0101e80008000004 */
[----:B------:R-:W4:Y:S04]  /*31720*/  LDL.LU R28, [R1+0x18] ;  /* 0x00001800011c7983 */ /* 0x000f280000300800 */
[----:B0-----:R-:W3:Y:S04]  /*31730*/  LDL.LU R29, [R1+0x14] ;  /* 0x00001400011d7983 */ /* 0x001ee80000300800 */
[----:B--2---:R0:W-:Y:S04]  /*31740*/  STS.U8 [R23+UR4+0x2980], R2 ;  /* 0x0029800217007988 */ /* 0x0041e80008000004 */
[----:B0-----:R-:W2:Y:S04]  /*31750*/  LDL.LU R2, [R1+0x4014] ;  /* 0x0040140001027983 */ /* 0x001ea80000300800 */
[----:B--2---:R0:W-:Y:S04]  /*31760*/  STS.U8 [R23+UR4+0x29c0], R2 ;  /* 0x0029c00217007988 */ /* 0x0041e80008000004 */
[----:B0-----:R-:W2:Y:S04]  /*31770*/  LDL.LU R2, [R1+0x4010] ;  /* 0x0040100001027983 */ /* 0x001ea80000300800 */
[----:B--2---:R0:W-:Y:S04]  /*31780*/  STS.U8 [R23+UR4+0x2a80], R2 ;  /* 0x002a800217007988 */ /* 0x0041e80008000004 */
[----:B------:R1:W-:Y:S04]  /*31790*/  STS.U8 [R23+UR4+0x2ac0], R3 ;  /* 0x002ac00317007988 */ /* 0x0003e80008000004 */
[----:B------:R2:W-:Y:S04]  /*317a0*/  STS.U8 [R23+UR4+0x2b80], R4 ;  /* 0x002b800417007988 */ /* 0x0005e80008000004 */
[----:B------:R0:W-:Y:S04]  /*317b0*/  STS.U8 [R23+UR4+0x2bc0], R5 ;  /* 0x002bc00517007988 */ /* 0x0001e80008000004 */
[----:B------:R1:W-:Y:S04]  /*317c0*/  STS.U8 [R23+UR4+0x2c80], R6 ;  /* 0x002c800617007988 */ /* 0x0003e80008000004 */
[----:B------:R2:W-:Y:S04]  /*317d0*/  STS.U8 [R23+UR4+0x2cc0], R7 ;  /* 0x002cc00717007988 */ /* 0x0005e80008000004 */
[----:B0-----:R-:W4:Y:S04]  /*317e0*/  LDL.LU R2, [R1+0x400c] ;  /* 0x00400c0001027983 */ /* 0x001f280000300800 */
[----:B-1----:R-:W4:Y:S04]  /*317f0*/  LDL.LU R3, [R1+0x4008] ;  /* 0x0040080001037983 */ /* 0x002f280000300800 */
[----:B--2---:R-:W2:Y:S04]  /*31800*/  LDL.LU R4, [R1+0x4004] ;  /* 0x0040040001047983 */ /* 0x004ea80000300800 */
[----:B------:R-:W2:Y:S04]  /*31810*/  LDL.LU R5, [R1+0x4000] ;  /* 0x0040000001057983 */ /* 0x000ea80000300800 */
        /* <DEDUP_REMOVED lines=12> */
[----:B------:R-:W2:Y:S04]  /*318e0*/  LDL.LU R12, [R1+0x3fe4] ;  /* 0x003fe400010c7983 */ /* 0x000ea80000300800 */
[----:B---3--:R-:W3:Y:S04]  /*318f0*/  LDL.LU R13, [R1+0x3fe0] ;  /* 0x003fe000010d7983 */ /* 0x008ee80000300800 */
        /* <DEDUP_REMOVED lines=10> */
[----:B------:R-:W-:Y:S04]  /*319a0*/  STS.U8 [R23+UR4+0x32c0], R19 ;  /* 0x0032c01317007988 */ /* 0x000fe80008000004 */
[----:B------:R-:W-:Y:S04]  /*319b0*/  STS.U8 [R23+UR4+0x3380], R20 ;  /* 0x0033801417007988 */ /* 0x000fe80008000004 */
[----:B------:R0:W-:Y:S04]  /*319c0*/  STS.U8 [R23+UR4+0x33c0], R0 ;  /* 0x0033c00017007988 */ /* 0x0001e80008000004 */
[----:B0-----:R-:W3:Y:S04]  /*319d0*/  LDL.LU R0, [R1+0x13a4] ;  /* 0x0013a40001007983 */ /* 0x001ee80000300800 */
[----:B------:R-:W-:Y:S04]  /*319e0*/  STS.U8 [R23+UR4+0x3480], R21 ;  /* 0x0034801517007988 */ /* 0x000fe80008000004 */
[----:B------:R-:W-:Y:S04]  /*319f0*/  STS.U8 [R23+UR4+0x34c0], R22 ;  /* 0x0034c01617007988 */ /* 0x000fe80008000004 */
[----:B------:R0:W-:Y:S04]  /*31a00*/  STS.U8 [R23+UR4+0x3580], R24 ;  /* 0x0035801817007988 */ /* 0x0001e80008000004 */
[----:B------:R1:W-:Y:S04]  /*31a10*/  STS.U8 [R23+UR4+0x35c0], R25 ;  /* 0x0035c01917007988 */ /* 0x0003e80008000004 */
[----:B------:R0:W-:Y:S04]  /*31a20*/  STS.U8 [R23+UR4+0x3680], R26 ;  /* 0x0036801a17007988 */ /* 0x0001e80008000004 */
[----:B------:R0:W-:Y:S04]  /*31a30*/  STS.U8 [R23+UR4+0x36c0], R27 ;  /* 0x0036c01b17007988 */ /* 0x0001e80008000004 */
[----:B----4-:R4:W-:Y:S04]  /*31a40*/  STS.U8 [R23+UR4+0x3780], R28 ;  /* 0x0037801c17007988 */ /* 0x0109e80008000004 */
[----:B------:R4:W-:Y:S04]  /*31a50*/  STS.U8 [R23+UR4+0x37c0], R29 ;  /* 0x0037c01d17007988 */ /* 0x0009e80008000004 */
[----:B0-----:R-:W3:Y:S04]  /*31a60*/  LDL.LU R24, [R1+0x13b4] ;  /* 0x0013b40001187983 */ /* 0x001ee80000300800 */
[----:B-1----:R-:W3:Y:S04]  /*31a70*/  LDL.LU R25, [R1+0x13b0] ;  /* 0x0013b00001197983 */ /* 0x002ee80000300800 */
[----:B------:R-:W3:Y:S04]  /*31a80*/  LDL.LU R26, [R1+0x13bc] ;  /* 0x0013bc00011a7983 */ /* 0x000ee80000300800 */
[----:B------:R-:W3:Y:S04]  /*31a90*/  LDL.LU R27, [R1+0x13b8] ;  /* 0x0013b800011b7983 */ /* 0x000ee80000300800 */
[----:B----4-:R-:W4:Y:S04]  /*31aa0*/  LDL.LU R28, [R1+0x13c4] ;  /* 0x0013c400011c7983 */ /* 0x010f280000300800 */
[----:B------:R-:W4:Y:S04]  /*31ab0*/  LDL.LU R29, [R1+0x13c0] ;  /* 0x0013c000011d7983 */ /* 0x000f280000300800 */
[----:B------:R-:W4:Y:S04]  /*31ac0*/  LDL R19, [R1+0xac] ;  /* 0x0000ac0001137983 */ /* 0x000f280000100800 */
[----:B--2---:R-:W-:Y:S04]  /*31ad0*/  STS.U8 [R23+UR4+0x3880], R18 ;  /* 0x0038801217007988 */ /* 0x004fe80008000004 */
[----:B------:R-:W-:Y:S04]  /*31ae0*/  STS.U8 [R23+UR4+0x38c0], R17 ;  /* 0x0038c01117007988 */ /* 0x000fe80008000004 */
[----:B------:R-:W-:Y:S04]  /*31af0*/  STS.U8 [R23+UR4+0x3980], R16 ;  /* 0x0039801017007988 */ /* 0x000fe80008000004 */
[----:B------:R-:W-:Y:S04]  /*31b00*/  STS.U8 [R23+UR4+0x39c0], R15 ;  /* 0x0039c00f17007988 */ /* 0x000fe80008000004 */
[----:B------:R-:W-:Y:S04]  /*31b10*/  STS.U8 [R23+UR4+0x3a80], R14 ;  /* 0x003a800e17007988 */ /* 0x000fe80008000004 */
[----:B---3--:R-:W-:Y:S04]  /*31b20*/  STS.U8 [R23+UR4+0x3ac0], R13 ;  /* 0x003ac00d17007988 */ /* 0x008fe80008000004 */
        /* <DEDUP_REMOVED lines=9> */
[----:B------:R-:W-:Y:S01]  /*31bc0*/  STS.U8 [R23+UR4+0x3fc0], R0 ;  /* 0x003fc00017007988 */ /* 0x000fe20008000004 */
[----:B------:R-:W-:Y:S06]  /*31bd0*/  BAR.SYNC.DEFER_BLOCKING 0x0 ;  /* 0x0000000000007b1d */ /* 0x000fec0000010000 */
[----:B----4-:R-:W0:Y:S04]  /*31be0*/  LDSM.16.M88.4 R12, [R19+UR11] ;  /* 0x0000000b130c783b */ /* 0x010e280008000200 */
[----:B0-----:R-:W-:Y:S01]  /*31bf0*/  STL.64 [R1+0xb0], R12 ;  /* 0x0000b00c01007387 */ /* 0x001fe20000100a00 */
[----:B------:R-:W-:-:S02]  /*31c00*/  IMAD.MOV.U32 R8, RZ, RZ, R12 ;  /* 0x000000ffff087224 */ /* 0x000fc400078e000c */
[----:B------:R-:W-:Y:S02]  /*31c10*/  IMAD.MOV.U32 R7, RZ, RZ, R13 ;  /* 0x000000ffff077224 */ /* 0x000fe400078e000d */
[----:B------:R-:W-:Y:S01]  /*31c20*/  IMAD.MOV.U32 R0, RZ, RZ, R14 ;  /* 0x000000ffff007224 */ /* 0x000fe200078e000e */
[----:B------:R-:W-:Y:S01]  /*31c30*/  STL.64 [R1+0xb8], R14 ;  /* 0x0000b80e01007387 */ /* 0x000fe20000100a00 */
[----:B------:R-:W-:-:S03]  /*31c40*/  IMAD.MOV.U32 R18, RZ, RZ, R15 ;  /* 0x000000ffff127224 */ /* 0x000fc600078e000f */
[----:B------:R-:W0:Y:S04]  /*31c50*/  LDSM.16.M88.4 R12, [R19+UR11+0x400] ;  /* 0x0004000b130c783b */ /* 0x000e280008000200 */
[----:B0-----:R-:W-:Y:S01]  /*31c60*/  STL.64 [R1+0xc0], R12 ;  /* 0x0000c00c01007387 */ /* 0x001fe20000100a00 */
[----:B------:R-:W-:Y:S02]  /*31c70*/  IMAD.MOV.U32 R5, RZ, RZ, R12 ;  /* 0x000000ffff057224 */ /* 0x000fe400078e000c */
[----:B------:R-:W-:Y:S02]  /*31c80*/  IMAD.MOV.U32 R4, RZ, RZ, R13 ;  /* 0x000000ffff047224 */ /* 0x000fe400078e000d */
[----:B------:R-:W-:Y:S01]  /*31c90*/  IMAD.MOV.U32 R10, RZ, RZ, R14 ;  /* 0x000000ffff0a7224 */ /* 0x000fe200078e000e */
[----:B------:R-:W-:Y:S01]  /*31ca0*/  STL.64 [R1+0xc8], R14 ;  /* 0x0000c80e01007387 */ /* 0x000fe20000100a00 */
[----:B------:R-:W-:-:S03]  /*31cb0*/  IMAD.MOV.U32 R11, RZ, RZ, R15 ;  /* 0x000000ffff0b7224 */ /* 0x000fc600078e000f */
[----:B------:R-:W0:Y:S02]  /*31cc0*/  LDSM.16.M88.4 R12, [R19+UR11+0x800] ;  /* 0x0008000b130c783b */ /* 0x000e240008000200 */
[----:B0-----:R-:W-:Y:S02]  /*31cd0*/  IMAD.MOV.U32 R6, RZ, RZ, R13 ;  /* 0x000000ffff067224 */ /* 0x001fe400078e000d */
[----:B------:R0:W-:Y:S04]  /*31ce0*/  STL.64 [R1+0xd0], R12 ;  /* 0x0000d00c01007387 */ /* 0x0001e80000100a00 */
[----:B------:R1:W-:Y:S01]  /*31cf0*/  STL.64 [R1+0xd8], R14 ;  /* 0x0000d80e01007387 */ /* 0x0003e20000100a00 */
[----:B------:R-:W-:-:S03]  /*31d00*/  IMAD.MOV.U32 R16, RZ, RZ, R14 ;  /* 0x000000ffff107224 */ /* 0x000fc600078e000e */
[----:B------:R-:W-:Y:S04]  /*31d10*/  STL [R1+0x3fc8], R6 ;  /* 0x003fc80601007387 */ /* 0x000fe80000100800 */
[----:B------:R-:W-:Y:S01]  /*31d20*/  STL.64 [R1+0x3fc0], R4 ;  /* 0x003fc00401007387 */ /* 0x000fe20000100a00 */
[----:B0-----:R-:W-:Y:S02]  /*31d30*/  IMAD R13, R25, 0x100, R24 ;  /* 0x00000100190d7824 */ /* 0x001fe400078e0218 */
[----:B-1----:R-:W-:Y:S01]  /*31d40*/  IMAD R14, R27, 0x100, R26 ;  /* 0x000001001b0e7824 */ /* 0x002fe200078e021a */
[----:B------:R-:W2:Y:S04]  /*31d50*/  LDL.LU.64 R24, [R1+0x1b0] ;  /* 0x0001b00001187983 */ /* 0x000ea80000300a00 */
[----:B------:R-:W2:Y:S01]  /*31d60*/  LDL.LU.64 R26, [R1+0x1b8] ;  /* 0x0001b800011a7983 */ /* 0x000ea20000300a00 */
[----:B------:R-:W-:-:S03]  /*31d70*/  F2FP.F16.E5M2.UNPACK_B R23, R7 ;  /* 0x00000007ff17723e */ /* 0x000fc600020004ff */
[----:B------:R-:W0:Y:S01]  /*31d80*/  LDSM.16.M88.4 R4, [R19+UR11+0xc00] ;  /* 0x000c000b1304783b */ /* 0x000e220008000200 */
[----:B------:R-:W-:Y:S02]  /*31d90*/  IMAD.MOV.U32 R17, RZ, RZ, R12 ;  /* 0x000000ffff117224 */ /* 0x000fe400078e000c */
[----:B------:R-:W-:Y:S02]  /*31da0*/  IMAD.MOV.U32 R9, RZ, RZ, R15 ;  /* 0x000000ffff097224 */ /* 0x000fe400078e000f */
[----:B------:R-:W-:Y:S02]  /*31db0*/  IMAD R12, R2, 0x100, R3 ;  /* 0x00000100020c7824 */ /* 0x000fe400078e0203 */
[----:B------:R-:W-:Y:S01]  /*31dc0*/  IMAD R15, R29, 0x100, R28 ;  /* 0x000001001d0f7824 */ /* 0x000fe200078e021c */
[----:B------:R-:W-:Y:S02]  /*31dd0*/  F2FP.F16.E5M2.UNPACK_B R13, R13 ;  /* 0x0000000dff0d723e */ /* 0x000fe400020004ff */
[----:B------:R-:W-:-:S02]  /*31de0*/  F2FP.F16.E5M2.UNPACK_B R14, R14 ;  /* 0x0000000eff0e723e */ /* 0x000fc400020004ff */
[----:B------:R-:W-:Y:S02]  /*31df0*/  F2FP.F16.E5M2.UNPACK_B R22, R8 ;  /* 0x00000008ff16723e */ /* 0x000fe400020004ff */
[----:B------:R-:W-:Y:S02]  /*31e00*/  F2FP.F16.E5M2.UNPACK_B R12, R12 ;  /* 0x0000000cff0c723e */ /* 0x000fe400020004ff */
[----:B------:R-:W-:Y:S02]  /*31e10*/  F2FP.F16.E5M2.UNPACK_B R15, R15 ;  /* 0x0000000fff0f723e */ /* 0x000fe400020004ff */
[----:B------:R-:W-:Y:S01]  /*31e20*/  F2FP.F16.E5M2.UNPACK_B R20, R0 ;  /* 0x00000000ff14723e */ /* 0x000fe200020004ff */
[----:B0-----:R-:W-:Y:S01]  /*31e30*/  STL.64 [R1+0xe0], R4 ;  /* 0x0000e00401007387 */ /* 0x001fe20000100a00 */
[----:B------:R-:W-:-:S03]  /*31e40*/  IMAD.MOV.U32 R8, RZ, RZ, R6 ;  /* 0x000000ffff087224 */ /* 0x000fc600078e0006 */
[----:B------:R0:W-:Y:S01]  /*31e50*/  STL.64 [R1+0xe8], R6 ;  /* 0x0000e80601007387 */ /* 0x0001e20000100a00 */
[----:B------:R-:W-:Y:S02]  /*31e60*/  IMAD.MOV.U32 R3, RZ, RZ, R4 ;  /* 0x000000ffff037224 */ /* 0x000fe400078e0004 */
[----:B------:R-:W-:Y:S01]  /*31e70*/  IMAD.MOV.U32 R2, RZ, RZ, R5 ;  /* 0x000000ffff027224 */ /* 0x000fe200078e0005 */
[----:B0-----:R-:W3:Y:S04]  /*31e80*/  LDL.LU R6, [R1+0x3fc8] ;  /* 0x003fc80001067983 */ /* 0x001ee80000300800 */
[----:B------:R-:W4:Y:S04]  /*31e90*/  LDL.LU.64 R4, [R1+0x3fc0] ;  /* 0x003fc00001047983 */ /* 0x000f280000300a00 */
[----:B------:R-:W-:Y:S04]  /*31ea0*/  STL.64 [R1+0x98], R22 ;  /* 0x0000981601007387 */ /* 0x000fe80000100a00 */
[----:B------:R-:W-:Y:S04]  /*31eb0*/  STL.64 [R1+0x3fb8], R10 ;  /* 0x003fb80a01007387 */ /* 0x000fe80000100a00 */
[----:B------:R0:W-:Y:S04]  /*31ec0*/  STL.64 [R1+0x3fb0], R8 ;  /* 0x003fb00801007387 */ /* 0x0001e80000100a00 */
[----:B0-----:R-:W3:Y:S04]  /*31ed0*/  LDL.LU.64 R8, [R1+0x200] ;  /* 0x0002000001087983 */ /* 0x001ee80000300a00 */
[----:B------:R-:W3:Y:S01]  /*31ee0*/  LDL.LU.64 R10, [R1+0x208] ;  /* 0x00020800010a7983 */ /* 0x000ee20000300a00 */
[----:B--2---:R-:W-:-:S15]  /*31ef0*/  HMMA.16816.F32 R24, R12, R22, R24 ;  /* 0x000000160c18723c */ /* 0x004fde0000001818 */
[----:B------:R-:W-:-:S04]  /*31f00*/  NOP ;  /* 0x0000000000007918 */ /* 0x000fc80000000000 */
[----:B------:R0:W-:Y:S04]  /*31f10*/  STL.64 [R1+0x1b0], R24 ;  /* 0x0001b01801007387 */ /* 0x0001e80000100a00 */
[----:B------:R1:W-:Y:S01]  /*31f20*/  STL [R1+0x1b8], R26 ;  /* 0x0001b81a01007387 */ /* 0x0003e20000100800 */
[----:B------:R-:W-:-:S03]  /*31f30*/  IMAD.MOV.U32 R0, RZ, RZ, R27 ;  /* 0x000000ffff007224 */ /* 0x000fc600078e001b */
[----:B0-----:R-:W2:Y:S04]  /*31f40*/  LDL.LU.64 R24, [R1+0x240] ;  /* 0x0002400001187983 */ /* 0x001ea80000300a00 */
[----:B------:R-:W-:Y:S04]  /*31f50*/  STL [R1+0x90], R20 ;  /* 0x0000901401007387 */ /* 0x000fe80000100800 */
[----:B-1----:R-:W2:Y:S01]  /*31f60*/  LDL.LU.64 R26, [R1+0x248] ;  /* 0x00024800011a7983 */ /* 0x002ea20000300a00 */
[----:B------:R-:W-:-:S07]  /*31f70*/  F2FP.F16.E5M2.UNPACK_B R21, R18 ;  /* 0x00000012ff15723e */ /* 0x000fce00020004ff */
[----:B---3--:R-:W-:Y:S01]  /*31f80*/  HMMA.16816.F32 R8, R12, R20, R8 ;  /* 0x000000140c08723c */ /* 0x008fe20000001808 */
[----:B--2---:R-:W-:Y:S04]  /*31f90*/  STL.64 [R1+0x3fa8], R26 ;  /* 0x003fa81a01007387 */ /* 0x004fe80000100a00 */
[----:B------:R0:W-:Y:S04]  /*31fa0*/  STL.64 [R1+0x3fa0], R24 ;  /* 0x003fa01801007387 */ /* 0x0001e80000100a00 */
[----:B0-----:R-:W2:Y:S04]  /*31fb0*/  LDL.LU.64 R24, [R1+0x220] ;  /* 0x0002200001187983 */ /* 0x001ea80000300a00 */
[----:B------:R-:W2:Y:S04]  /*31fc0*/  LDL.LU.64 R26, [R1+0x228] ;  /* 0x00022800011a7983 */ /* 0x000ea80000300a00 */
[----:B------:R-:W-:Y:S04]  /*31fd0*/  STL [R1+0x33a0], R0 ;  /* 0x0033a00001007387 */ /* 0x000fe80000100800 */
[----:B------:R-:W-:Y:S04]  /*31fe0*/  STL [R1+0x94], R21 ;  /* 0x0000941501007387 */ /* 0x000fe80000100800 */
[----:B------:R-:W-:Y:S04]  /*31ff0*/  STL.64 [R1+0x200], R8 ;  /* 0x0002000801007387 */ /* 0x000fe80000100a00 */
[----:B------:R-:W-:Y:S04]  /*32000*/  STL.64 [R1+0x208], R10 ;  /* 0x0002080a01007387 */ /* 0x000fe80000100a00 */
[----:B------:R-:W0:Y:S01]  /*32010*/  LDSM.16.M88.4 R8, [R19+UR11+0x1000] ;  /* 0x0010000b1308783b */ /* 0x000e220008000200 */
[----:B----4-:R-:W-:-:S02]  /*32020*/  F2FP.F16.E5M2.UNPACK_B R22, R5 ;  /* 0x00000005ff16723e */ /* 0x010fc400020004ff */
[----:B------:R-:W-:Y:S01]  /*32030*/  F2FP.F16.E5M2.UNPACK_B R23, R4 ;  /* 0x00000004ff17723e */ /* 0x000fe200020004ff */
[----:B0-----:R-:W-:Y:S01]  /*32040*/  STL.64 [R1+0xf0], R8 ;  /* 0x0000f00801007387 */ /* 0x001fe20000100a00 */
[----:B------:R-:W-:-:S03]  /*32050*/  IMAD.MOV.U32 R20, RZ, RZ, R10 ;  /* 0x000000ffff147224 */ /* 0x000fc600078e000a */
[----:B------:R0:W-:Y:S01]  /*32060*/  STL.64 [R1+0xf8], R10 ;  /* 0x0000f80a01007387 */ /* 0x0001e20000100a00 */
[----:B------:R-:W-:Y:S02]  /*32070*/  IMAD.MOV.U32 R21, RZ, RZ, R11 ;  /* 0x000000ffff157224 */ /* 0x000fe400078e000b */
[----:B------:R-:W-:Y:S02]  /*32080*/  IMAD.MOV.U32 R5, RZ, RZ, R8 ;  /* 0x000000ffff057224 */ /* 0x000fe400078e0008 */
[----:B------:R-:W-:Y:S01]  /*32090*/  IMAD.MOV.U32 R4, RZ, RZ, R9 ;  /* 0x000000ffff047224 */ /* 0x000fe200078e0009 */
[----:B0-----:R-:W3:Y:S04]  /*320a0*/  LDL.LU.64 R10, [R1+0x3fb8] ;  /* 0x003fb800010a7983 */ /* 0x001ee80000300a00 */
[----:B------:R-:W4:Y:S04]  /*320b0*/  LDL.LU.64 R8, [R1+0x3fb0] ;  /* 0x003fb00001087983 */ /* 0x000f280000300a00 */
[----:B------:R-:W-:Y:S04]  /*320c0*/  STL.64 [R1+0x88], R22 ;  /* 0x0000881601007387 */ /* 0x000fe80000100a00 */
[----:B------:R2:W-:Y:S02]  /*320d0*/  STL.64 [R1+0x3f78], R20 ;  /* 0x003f781401007387 */ /* 0x0005e40000100a00 */
[----:B--2---:R-:W-:Y:S02]  /*320e0*/  HMMA.16816.F32 R20, R12, R22, R24 ;  /* 0x000000160c14723c */ /* 0x004fe40000001818 */
[----:B------:R-:W2:Y:S04]  /*320f0*/  LDL.LU.64 R26, [R1+0x3fa8] ;  /* 0x003fa800011a7983 */ /* 0x000ea80000300a00 */
[----:B------:R-:W2:-:S13]  /*32100*/  LDL.LU.64 R24, [R1+0x3fa0] ;  /* 0x003fa00001187983 */ /* 0x000e9a0000300a00 */
[----:B------:R0:W-:Y:S04]  /*32110*/  STL.64 [R1+0x220], R20 ;  /* 0x0002201401007387 */ /* 0x0001e80000100a00 */
[----:B------:R-:W-:Y:S01]  /*32120*/  STL.64 [R1+0x228], R22 ;  /* 0x0002281601007387 */ /* 0x000fe20000100a00 */
[----:B---3--:R-:W-:Y:S02]  /*32130*/  F2FP.F16.E5M2.UNPACK_B R10, R10 ;  /* 0x0000000aff0a723e */ /* 0x008fe400020004ff */
[----:B------:R-:W-:-:S05]  /*32140*/  F2FP.F16.E5M2.UNPACK_B R11, R11 ;  /* 0x0000000bff0b723e */ /* 0x000fca00020004ff */
[----:B------:R-:W-:Y:S04]  /*32150*/  STL.64 [R1+0x80], R10 ;  /* 0x0000800a01007387 */ /* 0x000fe80000100a00 */
[----:B------:R-:W-:Y:S04]  /*32160*/  STL.64 [R1+0x3f98], R14 ;  /* 0x003f980e01007387 */ /* 0x000fe80000100a00 */
[----:B------:R-:W-:Y:S01]  /*32170*/  STL.64 [R1+0x3f90], R12 ;  /* 0x003f900c01007387 */ /* 0x000fe20000100a00 */
[----:B0-----:R-:W-:Y:S02]  /*32180*/  F2FP.F16.E5M2.UNPACK_B R20, R17 ;  /* 0x00000011ff14723e */ /* 0x001fe400020004ff */
[----:B------:R-:W-:Y:S01]  /*32190*/  F2FP.F16.E5M2.UNPACK_B R21, R6 ;  /* 0x00000006ff15723e */ /* 0x000fe200020004ff */
[----:B--2---:R-:W-:Y:S01]  /*321a0*/  HMMA.16816.F32 R24, R12, R10, R24 ;  /* 0x0000000a0c18723c */ /* 0x004fe20000001818 */
[----:B------:R-:W0:-:S15]  /*321b0*/  LDSM.16.M88.4 R12, [R19+UR11+0x1400] ;  /* 0x0014000b130c783b */ /* 0x000e1e0008000200 */
[----:B------:R-:W-:-:S03]  /*321c0*/  NOP ;  /* 0x0000000000007918 */ /* 0x000fc60000000000 */
[----:B------:R1:W-:Y:S04]  /*321d0*/  STL.64 [R1+0x240], R24 ;  /* 0x0002401801007387 */ /* 0x0003e80000100a00 */
[----:B------:R2:W-:Y:S04]  /*321e0*/  STL.64 [R1+0x248], R26 ;  /* 0x0002481a01007387 */ /* 0x0005e80000100a00 */
[----:B-1----:R-:W3:Y:S04]  /*321f0*/  LDL.LU.64 R24, [R1+0x280] ;  /* 0x0002800001187983 */ /* 0x002ee80000300a00 */
[----:B--2---:R-:W3:Y:S04]  /*32200*/  LDL.LU.64 R26, [R1+0x288] ;  /* 0x00028800011a7983 */ /* 0x004ee80000300a00 */
[----:B------:R-:W-:Y:S01]  /*32210*/  STL [R1+0x78], R20 ;  /* 0x0000781401007387 */ /* 0x000fe20000100800 */
[----:B0-----:R-:W-:-:S03]  /*32220*/  IMAD.MOV.U32 R6, RZ, RZ, R12 ;  /* 0x000000ffff067224 */ /* 0x001fc600078e000c */
[----:B------:R-:W-:Y:S01]  /*32230*/  STL.64 [R1+0x100], R12 ;  /* 0x0001000c01007387 */ /* 0x000fe20000100a00 */
[----:B------:R-:W-:-:S03]  /*32240*/  IMAD.MOV.U32 R10, RZ, RZ, R14 ;  /* 0x000000ffff0a7224 */ /* 0x000fc600078e000e */
[----:B------:R0:W-:Y:S01]  /*32250*/  STL.64 [R1+0x108], R14 ;  /* 0x0001080e01007387 */ /* 0x0001e20000100a00 */
[----:B------:R-:W-:Y:S02]  /*32260*/  IMAD.MOV.U32 R11, RZ, RZ, R15 ;  /* 0x000000ffff0b7224 */ /* 0x000fe400078e000f */
[----:B------:R-:W-:Y:S01]  /*32270*/  IMAD.MOV.U32 R0, RZ, RZ, R13 ;  /* 0x000000ffff007224 */ /* 0x000fe200078e000d */
[----:B0-----:R-:W3:Y:S04]  /*32280*/  LDL.LU.64 R14, [R1+0x3f98] ;  /* 0x003f9800010e7983 */ /* 0x001ee80000300a00 */
[----:B------:R-:W3:Y:S04]  /*32290*/  LDL.LU.64 R12, [R1+0x3f90] ;  /* 0x003f9000010c7983 */ /* 0x000ee80000300a00 */
[----:B------:R-:W-:Y:S04]  /*322a0*/  STL [R1+0x7c], R21 ;  /* 0x00007c1501007387 */ /* 0x000fe80000100800 */
[----:B------:R-:W-:Y:S04]  /*322b0*/  STL.64 [R1+0x3f88], R6 ;  /* 0x003f880601007387 */ /* 0x000fe80000100a00 */
[----:B------:R0:W-:Y:S04]  /*322c0*/  STL.64 [R1+0x3f80], R4 ;  /* 0x003f800401007387 */ /* 0x0001e80000100a00 */
[----:B0-----:R-:W2:Y:S04]  /*322d0*/  LDL.LU.64 R4, [R1+0x260] ;  /* 0x0002600001047983 */ /* 0x001ea80000300a00 */
[----:B------:R-:W2:Y:S01]  /*322e0*/  LDL.LU.64 R6, [R1+0x268] ;  /* 0x0002680001067983 */ /* 0x000ea20000300a00 */
[----:B------:R-:W-:-:S02]  /*322f0*/  F2FP.F16.E5M2.UNPACK_B R16, R16 ;  /* 0x00000010ff10723e */ /* 0x000fc400020004ff */
[----:B----4-:R-:W-:-:S07]  /*32300*/  F2FP.F16.E5M2.UNPACK_B R17, R9 ;  /* 0x00000009ff11723e */ /* 0x010fce00020004ff */
[C---:B---3--:R-:W-:Y:S08]  /*32310*/  HMMA.16816.F32 R24, R12.reuse, R16, R24 ;  /* 0x000000100c18723c */ /* 0x048ff00000001818 */
[----:B--2---:R-:W-:Y:S01]  /*32320*/  HMMA.16816.F32 R20, R12, R20, R4 ;  /* 0x000000140c14723c */ /* 0x004fe20000001804 */
[----:B------:R-:W2:-:S15]  /*32330*/  LDL.LU.64 R4, [R1+0x2a0] ;  /* 0x0002a00001047983 */ /* 0x000e9e0000300a00 */
[----:B------:R-:W-:-:S03]  /*32340*/  NOP ;  /* 0x0000000000007918 */ /* 0x000fc60000000000 */
[----:B------:R0:W-:Y:S04]  /*32350*/  STL.64 [R1+0x260], R20 ;  /* 0x0002601401007387 */ /* 0x0001e80000100a00 */
[----:B------:R-:W-:Y:S04]  /*32360*/  STL.64 [R1+0x268], R22 ;  /* 0x0002681601007387 */ /* 0x000fe80000100a00 */
[----:B------:R-:W-:Y:S04]  /*32370*/  STL [R1+0x70], R16 ;  /* 0x0000701001007387 */ /* 0x000fe80000100800 */
[----:B------:R-:W2:Y:S04]  /*32380*/  LDL.LU.64 R6, [R1+0x2a8] ;  /* 0x0002a80001067983 */ /* 0x000ea80000300a00 */
[----:B------:R-:W-:Y:S04]  /*32390*/  STL [R1+0x74], R17 ;  /* 0x0000741101007387 */ /* 0x000fe80000100800 */
[----:B------:R-:W-:Y:S04]  /*323a0*/  STL.64 [R1+0x280], R24 ;  /* 0x0002801801007387 */ /* 0x000fe80000100a00 */
[----:B------:R-:W-:Y:S04]  /*323b0*/  STL.64 [R1+0x288], R26 ;  /* 0x0002881a01007387 */ /* 0x000fe80000100a00 */
[----:B------:R-:W1:Y:S01]  /*323c0*/  LDSM.16.M88.4 R24, [R19+UR11+0x1800] ;  /* 0x0018000b1318783b */ /* 0x000e620008000200 */
[----:B0-----:R-:W-:-:S02]  /*323d0*/  F2FP.F16.E5M2.UNPACK_B R20, R3 ;  /* 0x00000003ff14723e */ /* 0x001fc400020004ff */
[----:B------:R-:W-:Y:S01]  /*323e0*/  F2FP.F16.E5M2.UNPACK_B R21, R2 ;  /* 0x00000002ff15723e */ /* 0x000fe200020004ff */
[----:B-1----:R0:W-:Y:S04]  /*323f0*/  STL.64 [R1+0x110], R24 ;  /* 0x0001101801007387 */ /* 0x0021e80000100a00 */
[----:B------:R1:W-:Y:S01]  /*32400*/  STL.64 [R1+0x118], R26 ;  /* 0x0001181a01007387 */ /* 0x0003e20000100a00 */
[----:B------:R-:W-:Y:S02]  /*32410*/  IMAD.MOV.U32 R3, RZ, RZ, R24 ;  /* 0x000000ffff037224 */ /* 0x000fe400078e0018 */
[----:B------:R-:W-:Y:S01]  /*32420*/  IMAD.MOV.U32 R2, RZ, RZ, R25 ;  /* 0x000000ffff027224 */ /* 0x000fe200078e0019 */
[----:B------:R2:W-:Y:S01]  /*32430*/  STL.64 [R1+0x68], R20 ;  /* 0x0000681401007387 */ /* 0x0005e20000100a00 */
[----:B------:R-:W-:-:S02]  /*32440*/  IMAD.MOV.U32 R16, RZ, RZ, R26 ;  /* 0x000000ffff107224 */ /* 0x000fc400078e001a */
[----:B------:R-:W-:Y:S01]  /*32450*/  IMAD.MOV.U32 R9, RZ, RZ, R27 ;  /* 0x000000ffff097224 */ /* 0x000fe200078e001b */
[----:B0-----:R-:W3:Y:S04]  /*32460*/  LDL.LU.64 R24, [R1+0x2e0] ;  /* 0x0002e00001187983 */ /* 0x001ee80000300a00 */
[----:B-1----:R-:W4:Y:S01]  /*32470*/  LDL.LU.64 R26, [R1+0x2e8] ;  /* 0x0002e800011a7983 */ /* 0x002f220000300a00 */
[----:B--2---:R-:W-:Y:S03]  /*32480*/  HMMA.16816.F32 R20, R12, R20, R4 ;  /* 0x000000140c14723c */ /* 0x004fe60000001804 */
[----:B----4-:R-:W-:Y:S04]  /*32490*/  STL.64 [R1+0x3f70], R26 ;  /* 0x003f701a01007387 */ /* 0x010fe80000100a00 */
[----:B---3--:R0:W-:Y:S04]  /*324a0*/  STL.64 [R1+0x3f68], R24 ;  /* 0x003f681801007387 */ /* 0x0081e80000100a00 */
[----:B0-----:R-:W2:Y:S04]  /*324b0*/  LDL.LU.64 R24, [R1+0x2c0] ;  /* 0x0002c00001187983 */ /* 0x001ea80000300a00 */
[----:B------:R-:W2:Y:S04]  /*324c0*/  LDL.LU.64 R26, [R1+0x2c8] ;  /* 0x0002c800011a7983 */ /* 0x000ea80000300a00 */
[----:B------:R-:W3:Y:S04]  /*324d0*/  LDL.LU.64 R6, [R1+0x3f88] ;  /* 0x003f880001067983 */ /* 0x000ee80000300a00 */
[----:B------:R-:W4:Y:S01]  /*324e0*/  LDL.LU.64 R4, [R1+0x3f80] ;  /* 0x003f800001047983 */ /* 0x000f220000300a00 */
[----:B------:R-:W-:-:S03]  /*324f0*/  F2FP.F16.E5M2.UNPACK_B R28, R8 ;  /* 0x00000008ff1c723e */ /* 0x000fc600020004ff */
[----:B------:R0:W-:Y:S04]  /*32500*/  STL.64 [R1+0x2a0], R20 ;  /* 0x0002a01401007387 */ /* 0x0001e80000100a00 */
[----:B------:R4:W-:Y:S04]  /*32510*/  STL.64 [R1+0x2a8], R22 ;  /* 0x0002a81601007387 */ /* 0x0009e80000100a00 */
[----:B0-----:R-:W4:Y:S01]  /*32520*/  LDL.LU.64 R20, [R1+0x3f78] ;  /* 0x003f780001147983 */ /* 0x001f220000300a00 */
[----:B---3--:R-:W-:-:S07]  /*32530*/  F2FP.F16.E5M2.UNPACK_B R29, R7 ;  /* 0x00000007ff1d723e */ /* 0x008fce00020004ff */
[----:B--2---:R-:W-:Y:S01]  /*32540*/  HMMA.16816.F32 R24, R12, R28, R24 ;  /* 0x0000001c0c18723c */ /* 0x004fe20000001818 */
[----:B------:R-:W-:-:S15]  /*32550*/  STL.64 [R1+0x60], R28 ;  /* 0x0000601c01007387 */ /* 0x000fde0000100a00 */
[----:B------:R-:W-:-:S03]  /*32560*/  NOP ;  /* 0x0000000000007918 */ /* 0x000fc60000000000 */
[----:B------:R-:W-:Y:S04]  /*32570*/  STL.64 [R1+0x2c0], R24 ;  /* 0x0002c01801007387 */ /* 0x000fe80000100a00 */
[----:B------:R-:W-:Y:S04]  /*32580*/  STL.64 [R1+0x2c8], R26 ;  /* 0x0002c81a01007387 */ /* 0x000fe80000100a00 */
[----:B------:R-:W0:Y:S01]  /*32590*/  LDSM.16.M88.4 R24, [R19+UR11+0x1c00] ;  /* 0x001c000b1318783b */ /* 0x000e220008000200 */
[----:B----4-:R-:W-:Y:S02]  /*325a0*/  F2FP.F16.E5M2.UNPACK_B R22, R5 ;  /* 0x00000005ff16723e */ /* 0x010fe400020004ff */
[----:B------:R-:W-:Y:S01]  /*325b0*/  F2FP.F16.E5M2.UNPACK_B R23, R4 ;  /* 0x00000004ff17723e */ /* 0x000fe200020004ff */
[----:B0-----:R-:W-:Y:S01]  /*325c0*/  STL.64 [R1+0x120], R24 ;  /* 0x0001201801007387 */ /* 0x001fe20000100a00 */
[----:B------:R-:W-:-:S03]  /*325d0*/  IMAD.MOV.U32 R4, RZ, RZ, R26 ;  /* 0x000000ffff047224 */ /* 0x000fc600078e001a */
[----:B------:R0:W-:Y:S01]  /*325e0*/  STL.64 [R1+0x128], R26 ;  /* 0x0001281a01007387 */ /* 0x0001e20000100a00 */
[----:B------:R-:W-:Y:S02]  /*325f0*/  IMAD.MOV.U32 R5, RZ, RZ, R27 ;  /* 0x000000ffff057224 */ /* 0x000fe400078e001b */
[----:B------:R-:W-:Y:S02]  /*32600*/  IMAD.MOV.U32 R8, RZ, RZ, R24 ;  /* 0x000000ffff087224 */ /* 0x000fe400078e0018 */
[----:B------:R-:W-:Y:S01]  /*32610*/  IMAD.MOV.U32 R7, RZ, RZ, R25 ;  /* 0x000000ffff077224 */ /* 0x000fe200078e0019 */
[----:B0-----:R-:W2:Y:S04]  /*32620*/  LDL.LU.64 R26, [R1+0x3f70] ;  /* 0x003f7000011a7983 */ /* 0x001ea80000300a00 */
[----:B------:R-:W2:Y:S04]  /*32630*/  LDL.LU.64 R24, [R1+0x3f68] ;  /* 0x003f680001187983 */ /* 0x000ea80000300a00 */
[----:B------:R-:W-:Y:S04]  /*32640*/  STL.64 [R1+0x58], R22 ;  /* 0x0000581601007387 */ /* 0x000fe80000100a00 */
[----:B------:R-:W-:Y:S04]  /*32650*/  STL [R1+0x3f64], R19 ;  /* 0x003f641301007387 */ /* 0x000fe80000100800 */
[----:B------:R0:W-:Y:S04]  /*32660*/  STL [R1+0x3f60], R16 ;  /* 0x003f601001007387 */ /* 0x0001e80000100800 */
[----:B0-----:R-:W3:Y:S04]  /*32670*/  LDL.LU.64 R16, [R1+0x300] ;  /* 0x0003000001107983 */ /* 0x001ee80000300a00 */
[----:B------:R-:W3:Y:S01]  /*32680*/  LDL.LU.64 R18, [R1+0x308] ;  /* 0x0003080001127983 */ /* 0x000ee20000300a00 */
[----:B------:R-:W-:-:S02]  /*32690*/  F2FP.F16.E5M2.UNPACK_B R20, R20 ;  /* 0x00000014ff14723e */ /* 0x000fc400020004ff */
[----:B------:R-:W-:Y:S01]  /*326a0*/  F2FP.F16.E5M2.UNPACK_B R21, R21 ;  /* 0x00000015ff15723e */ /* 0x000fe200020004ff */
[----:B--2---:R-:W-:-:S15]  /*326b0*/  HMMA.16816.F32 R24, R12, R22, R24 ;  /* 0x000000160c18723c */ /* 0x004fde0000001818 */
[----:B------:R-:W-:-:S04]  /*326c0*/  NOP ;  /* 0x0000000000007918 */ /* 0x000fc80000000000 */
[----:B------:R-:W-:Y:S04]  /*326d0*/  STL.64 [R1+0x2e0], R24 ;  /* 0x0002e01801007387 */ /* 0x000fe80000100a00 */
[----:B------:R-:W-:Y:S04]  /*326e0*/  STL.64 [R1+0x2e8], R26 ;  /* 0x0002e81a01007387 */ /* 0x000fe80000100a00 */
[----:B------:R3:W-:Y:S02]  /*326f0*/  STL.64 [R1+0x50], R20 ;  /* 0x0000501401007387 */ /* 0x0007e40000100a00 */
[----:B---3--:R-:W-:Y:S02]  /*32700*/  HMMA.16816.F32 R20, R12, R20, R16 ;  /* 0x000000140c14723c */ /* 0x008fe40000001810 */
[----:B------:R-:W2:Y:S04]  /*32710*/  LDL.LU R19, [R1+0x3f64] ;  /* 0x003f640001137983 */ /* 0x000ea80000300800 */
[----:B------:R-:W3:-:S13]  /*32720*/  LDL.LU R16, [R1+0x3f60] ;  /* 0x003f600001107983 */ /* 0x000eda0000300800 */
[----:B------:R-:W-:Y:S04]  /*32730*/  STL.64 [R1+0x300], R20 ;  /* 0x0003001401007387 */ /* 0x000fe80000100a00 */
[----:B------:R-:W-:Y:S01]  /*32740*/  STL.64 [R1+0x308], R22 ;  /* 0x0003081601007387 */ /* 0x000fe20000100a00 */
[----:B------:R-:W-:Y:S02]  /*32750*/  F2FP.F16.E5M2.UNPACK_B R24, R6 ;  /* 0x00000006ff18723e */ /* 0x000fe400020004ff */
[----:B------:R-:W-:Y:S01]  /*32760*/  F2FP.F16.E5M2.UNPACK_B R25, R0 ;  /* 0x00000000ff19723e */ /* 0x000fe200020004ff */
[----:B--2---:R-:W0:Y:S02]  /*32770*/  LDSM.16.M88.4 R20, [R19+UR11+0x2000] ;  /* 0x0020000b1314783b */ /* 0x004e240008000200 */
[----:B0-----:R-:W-:-:S02]  /*32780*/  IMAD.MOV.U32 R18, RZ, RZ, R22 ;  /* 0x000000ffff127224 */ /* 0x001fc400078e0016 */
[----:B------:R-:W-:Y:S01]  /*32790*/  IMAD.MOV.U32 R17, RZ, RZ, R23 ;  /* 0x000000ffff117224 */ /* 0x000fe200078e0017 */
[----:B------:R-:W-:Y:S04]  /*327a0*/  STL.64 [R1+0x130], R20 ;  /* 0x0001301401007387 */ /* 0x000fe80000100a00 */
[----:B------:R-:W-:Y:S04]  /*327b0*/  STL.64 [R1+0x138], R22 ;  /* 0x0001381601007387 */ /* 0x000fe80000100a00 */
[----:B------:R-:W-:Y:S04]  /*327c0*/  STL.64 [R1+0x3f58], R18 ;  /* 0x003f581201007387 */ /* 0x000fe80000100a00 */
[----:B---3--:R0:W-:Y:S01]  /*327d0*/  STL.64 [R1+0x3f50], R16 ;  /* 0x003f501001007387 */ /* 0x0081e20000100a00 */
[----:B------:R-:W-:-:S02]  /*327e0*/  IMAD.MOV.U32 R6, RZ, RZ, R20 ;  /* 0x000000ffff067224 */ /* 0x000fc400078e0014 */
[----:B------:R-:W-:Y:S01]  /*327f0*/  IMAD.MOV.U32 R0, RZ, RZ, R21 ;  /* 0x000000ffff007224 */ /* 0x000fe200078e0015 */
[----:B0-----:R-:W2:Y:S04]  /*32800*/  LDL.LU.64 R16, [R1+0x320] ;  /* 0x0003200001107983 */ /* 0x001ea80000300a00 */
[----:B------:R-:W2:Y:S04]  /*32810*/  LDL.LU.64 R18, [R1+0x328] ;  /* 0x0003280001127983 */ /* 0x000ea80000300a00 */
[----:B------:R-:W-:Y:S04]  /*32820*/  STL.64 [R1+0x48], R24 ;  /* 0x0000481801007387 */ /* 0x000fe80000100a00 */
[----:B------:R-:W3:Y:S04]  /*32830*/  LDL.LU.64 R20, [R1+0x380] ;  /* 0x0003800001147983 */ /* 0x000ee80000300a00 */
[----:B------:R-:W4:Y:S04]  /*32840*/  LDL.LU.64 R22, [R1+0x388] ;  /* 0x0003880001167983 */ /* 0x000f280000300a00 */
[----:B----4-:R-:W-:Y:S04]  /*32850*/  STL.64 [R1+0x3f38], R22 ;  /* 0x003f381601007387 */ /* 0x010fe80000100a00 */
[----:B---3--:R0:W-:Y:S04]  /*32860*/  STL.64 [R1+0x3f30], R20 ;  /* 0x003f301401007387 */ /* 0x0081e80000100a00 */
[----:B0-----:R-:W3:Y:S04]  /*32870*/  LDL.LU.64 R20, [R1+0x360] ;  /* 0x0003600001147983 */ /* 0x001ee80000300a00 */
[----:B------:R-:W4:Y:S01]  /*32880*/  LDL.LU.64 R22, [R1+0x368] ;  /* 0x0003680001167983 */ /* 0x000f220000300a00 */
[----:B--2---:R-:W-:Y:S01]  /*32890*/  HMMA.16816.F32 R24, R12, R24, R16 ;  /* 0x000000180c18723c */ /* 0x004fe20000001810 */
[----:B------:R-:W-:-:S02]  /*328a0*/  F2FP.F16.E5M2.UNPACK_B R10, R10 ;  /* 0x0000000aff0a723e */ /* 0x000fc400020004ff */
[----:B------:R-:W-:Y:S01]  /*328b0*/  F2FP.F16.E5M2.UNPACK_B R11, R11 ;  /* 0x0000000bff0b723e */ /* 0x000fe200020004ff */
[----:B----4-:R-:W-:Y:S04]  /*328c0*/  STL.64 [R1+0x3f48], R22 ;  /* 0x003f481601007387 */ /* 0x010fe80000100a00 */
[----:B---3--:R0:W-:Y:S04]  /*328d0*/  STL.64 [R1+0x3f40], R20 ;  /* 0x003f401401007387 */ /* 0x0081e80000100a00 */
[----:B0-----:R-:W2:Y:S04]  /*328e0*/  LDL.LU.64 R20, [R1+0x340] ;  /* 0x0003400001147983 */ /* 0x001ea80000300a00 */
[----:B------:R-:W2:Y:S04]  /*328f0*/  LDL.LU.64 R22, [R1+0x348] ;  /* 0x0003480001167983 */ /* 0x000ea80000300a00 */
[----:B------:R-:W-:Y:S04]  /*32900*/  STL [R1+0x3f28], R6 ;  /* 0x003f280601007387 */ /* 0x000fe80000100800 */
[----:B------:R-:W-:Y:S04]  /*32910*/  STL.64 [R1+0x3f20], R4 ;  /* 0x003f200401007387 */ /* 0x000fe80000100a00 */
[----:B------:R-:W3:Y:S04]  /*32920*/  LDL.LU.64 R18, [R1+0x3f58] ;  /* 0x003f580001127983 */ /* 0x000ee80000300a00 */
[----:B------:R-:W4:Y:S04]  /*32930*/  LDL.LU.64 R16, [R1+0x3f50] ;  /* 0x003f500001107983 */ /* 0x000f280000300a00 */
[----:B------:R0:W-:Y:S04]  /*32940*/  STL.64 [R1+0x320], R24 ;  /* 0x0003201801007387 */ /* 0x0001e80000100a00 */
[----:B------:R-:W-:Y:S04]  /*32950*/  STL.64 [R1+0x328], R26 ;  /* 0x0003281a01007387 */ /* 0x000fe80000100a00 */
[----:B------:R-:W-:Y:S01]  /*32960*/  STL.64 [R1+0x40], R10 ;  /* 0x0000400a01007387 */ /* 0x000fe20000100a00 */
[----:B0-----:R-:W-:-:S02]  /*32970*/  F2FP.F16.E5M2.UNPACK_B R24, R3 ;  /* 0x00000003ff18723e */ /* 0x001fc400020004ff */
[----:B------:R-:W-:Y:S01]  /*32980*/  F2FP.F16.E5M2.UNPACK_B R25, R2 ;  /* 0x00000002ff19723e */ /* 0x000fe200020004ff */
[----:B--2---:R-:W-:-:S15]  /*32990*/  HMMA.16816.F32 R20, R12, R10, R20 ;  /* 0x0000000a0c14723c */ /* 0x004fde0000001814 */
[----:B------:R-:W-:-:S04]  /*329a0*/  NOP ;  /* 0x0000000000007918 */ /* 0x000fc80000000000 */
[----:B------:R-:W-:Y:S04]  /*329b0*/  STL.64 [R1+0x340], R20 ;  /* 0x0003401401007387 */ /* 0x000fe80000100a00 */
[----:B------:R-:W-:Y:S04]  /*329c0*/  STL.64 [R1+0x348], R22 ;  /* 0x0003481601007387 */ /* 0x000fe80000100a00 */
[----:B---3--:R-:W0:Y:S04]  /*329d0*/  LDSM.16.M88.4 R20, [R19+UR11+0x2400] ;  /* 0x0024000b1314783b */ /* 0x008e280008000200 */
        /* <DEDUP_REMOVED lines=8> */
[----:B------:R2:W-:Y:S01]  /*32a60*/  STL.64 [R1+0x38], R24 ;  /* 0x0000381801007387 */ /* 0x0005e20000100a00 */
[----:B----4-:R-:W-:-:S02]  /*32a70*/  F2FP.F16.E5M2.UNPACK_B R4, R16 ;  /* 0x00000010ff04723e */ /* 0x010fc400020004ff */
[----:B------:R-:W-:Y:S01]  /*32a80*/  F2FP.F16.E5M2.UNPACK_B R5, R9 ;  /* 0x00000009ff05723e */ /* 0x000fe200020004ff */
[----:B--2---:R-:W-:Y:S01]  /*32a90*/  HMMA.16816.F32 R24, R12, R24, R20 ;  /* 0x000000180c18723c */ /* 0x004fe20000001814 */
[----:B------:R-:W2:Y:S04]  /*32aa0*/  LDL.LU.64 R22, [R1+0x3f38] ;  /* 0x003f380001167983 */ /* 0x000ea80000300a00 */
[----:B------:R-:W2:-:S14]  /*32ab0*/  LDL.LU.64 R20, [R1+0x3f30] ;  /* 0x003f300001147983 */ /* 0x000e9c0000300a00 */
[----:B------:R0:W-:Y:S04]  /*32ac0*/  STL.64 [R1+0x360], R24 ;  /* 0x0003601801007387 */ /* 0x0001e80000100a00 */
        /* <DEDUP_REMOVED lines=11> */
[----:B------:R-:W-:Y:S04]  /*32b80*/  STL [R1+0x28], R24 ;  /* 0x0000281801007387 */ /* 0x000fe80000100800 */
[----:B0-----:R-:W-:Y:S01]  /*32b90*/  STL.64 [R1+0x160], R4 ;  /* 0x0001600401007387 */ /* 0x001fe20000100a00 */
[----:B------:R-:W-:-:S02]  /*32ba0*/  IMAD.MOV.U32 R8, RZ, RZ, R5 ;  /* 0x000000ffff087224 */ /* 0x000fc400078e0005 */
[----:B------:R-:W-:Y:S01]  /*32bb0*/  IMAD.MOV.U32 R9, RZ, RZ, R6 ;  /* 0x000000ffff097224 */ /* 0x000fe200078e0006 */
[----:B------:R0:W-:Y:S01]  /*32bc0*/  STL.64 [R1+0x168], R6 ;  /* 0x0001680601007387 */ /* 0x0001e20000100a00 */
[----:B------:R-:W-:-:S03]  /*32bd0*/  IMAD.MOV.U32 R16, RZ, RZ, R4 ;  /* 0x000000ffff107224 */ /* 0x000fc600078e0004 */
[----:B0-----:R-:W2:Y:S04]  /*32be0*/  LDL.LU R6, [R1+0x3f28] ;  /* 0x003f280001067983 */ /* 0x001ea80000300800 */
[----:B------:R-:W4:Y:S04]  /*32bf0*/  LDL.LU.64 R4, [R1+0x3f20] ;  /* 0x003f200001047983 */ /* 0x000f280000300a00 */
[----:B------:R-:W-:Y:S04]  /*32c00*/  STL [R1+0x2c], R25 ;  /* 0x00002c1901007387 */ /* 0x000fe80000100800 */
[----:B------:R-:W-:Y:S04]  /*32c10*/  STL.64 [R1+0x3f08], R10 ;  /* 0x003f080a01007387 */ /* 0x000fe80000100a00 */
[----:B------:R0:W-:Y:S04]  /*32c20*/  STL.64 [R1+0x3f00], R8 ;  /* 0x003f000801007387 */ /* 0x0001e80000100a00 */
[----:B0-----:R-:W2:Y:S04]  /*32c30*/  LDL.LU.64 R8, [R1+0x3a0] ;  /* 0x0003a00001087983 */ /* 0x001ea80000300a00 */
[----:B------:R-:W2:Y:S02]  /*32c40*/  LDL.LU.64 R10, [R1+0x3a8] ;  /* 0x0003a800010a7983 */ /* 0x000ea40000300a00 */
[----:B--2---:R-:W-:Y:S02]  /*32c50*/  HMMA.16816.F32 R8, R12, R24, R8 ;  /* 0x000000180c08723c */ /* 0x004fe40000001808 */
[----:B------:R-:W2:Y:S04]  /*32c60*/  LDL.LU.64 R24, [R1+0x3e0] ;  /* 0x0003e00001187983 */ /* 0x000ea80000300a00 */
[----:B------:R-:W2:Y:S01]  /*32c70*/  LDL.LU.64 R26, [R1+0x3e8] ;  /* 0x0003e800011a7983 */ /* 0x000ea20000300a00 */
[----:B----4-:R-:W-:-:S02]  /*32c80*/  F2FP.F16.E5M2.UNPACK_B R4, R4 ;  /* 0x00000004ff04723e */ /* 0x010fc400020004ff */
[----:B------:R-:W-:-:S10]  /*32c90*/  F2FP.F16.E5M2.UNPACK_B R5, R5 ;  /* 0x00000005ff05723e */ /* 0x000fd400020004ff */
[----:B------:R-:W-:Y:S04]  /*32ca0*/  STL.64 [R1+0x3a0], R8 ;  /* 0x0003a00801007387 */ /* 0x000fe80000100a00 */
[----:B------:R0:W-:Y:S04]  /*32cb0*/  STL.64 [R1+0x3a8], R10 ;  /* 0x0003a80a01007387 */ /* 0x0001e80000100a00 */
[----:B------:R-:W-:Y:S01]  /*32cc0*/  STL [R1+0x20], R4 ;  /* 0x0000200401007387 */ /* 0x000fe20000100800 */
[----:B0-----:R-:W-:Y:S02]  /*32cd0*/  F2FP.F16.E5M2.UNPACK_B R10, R6 ;  /* 0x00000006ff0a723e */ /* 0x001fe400020004ff */
[----:B------:R-:W-:Y:S01]  /*32ce0*/  F2FP.F16.E5M2.UNPACK_B R11, R0 ;  /* 0x00000000ff0b723e */ /* 0x000fe200020004ff */
[----:B--2---:R-:W-:Y:S04]  /*32cf0*/  STL.64 [R1+0x3f18], R26 ;  /* 0x003f181a01007387 */ /* 0x004fe80000100a00 */
[----:B------:R3:W-:Y:S02]  /*32d00*/  STL.64 [R1+0x3f10], R24 ;  /* 0x003f101801007387 */ /* 0x0007e40000100a00 */
[----:B---3--:R-:W-:Y:S02]  /*32d10*/  HMMA.16816.F32 R24, R12, R4, R20 ;  /* 0x000000040c18723c */ /* 0x008fe40000001814 */
[----:B------:R-:W-:Y:S04]  /*32d20*/  STL [R1+0x24], R5 ;  /* 0x0000240501007387 */ /* 0x000fe80000100800 */
[----:B------:R-:W2:Y:S04]  /*32d30*/  LDL.LU.64 R20, [R1+0x400] ;  /* 0x0004000001147983 */ /* 0x000ea80000300a00 */
[----:B------:R-:W2:Y:S09]  /*32d40*/  LDL.LU.64 R22, [R1+0x408] ;  /* 0x0004080001167983 */ /* 0x000eb20000300a00 */
[----:B------:R-:W-:Y:S04]  /*32d50*/  STL.64 [R1+0x3c0], R24 ;  /* 0x0003c01801007387 */ /* 0x000fe80000100a00 */
[----:B------:R-:W-:Y:S04]  /*32d60*/  STL.64 [R1+0x3c8], R26 ;  /* 0x0003c81a01007387 */ /* 0x000fe80000100a00 */
[----:B------:R-:W0:Y:S04]  /*32d70*/  LDSM.16.M88.4 R24, [R19+UR11+0x2c00] ;  /* 0x002c000b1318783b */ /* 0x000e280008000200 */
[----:B------:R-:W-:Y:S04]  /*32d80*/  STL [R1+0x18], R10 ;  /* 0x0000180a01007387 */ /* 0x000fe80000100800 */
[----:B0-----:R-:W-:Y:S01]  /*32d90*/  STL.64 [R1+0x170], R24 ;  /* 0x0001701801007387 */ /* 0x001fe20000100a00 */
[----:B------:R-:W-:-:S03]  /*32da0*/  IMAD.MOV.U32 R5, RZ, RZ, R26 ;  /* 0x000000ffff057224 */ /* 0x000fc600078e001a */
[----:B------:R0:W-:Y:S01]  /*32db0*/  STL.64 [R1+0x178], R26 ;  /* 0x0001781a01007387 */ /* 0x0001e20000100a00 */
[----:B------:R-:W-:Y:S02]  /*32dc0*/  IMAD.MOV.U32 R4, RZ, RZ, R27 ;  /* 0x000000ffff047224 */ /* 0x000fe400078e001b */
[----:B------:R-:W-:Y:S02]  /*32dd0*/  IMAD.MOV.U32 R6, RZ, RZ, R24 ;  /* 0x000000ffff067224 */ /* 0x000fe400078e0018 */
[----:B------:R-:W-:Y:S01]  /*32de0*/  IMAD.MOV.U32 R0, RZ, RZ, R25 ;  /* 0x000000ffff007224 */ /* 0x000fe200078e0019 */
[----:B0-----:R-:W3:Y:S04]  /*32df0*/  LDL.LU.64 R26, [R1+0x3f18] ;  /* 0x003f1800011a7983 */ /* 0x001ee80000300a00 */
[----:B------:R-:W3:Y:S04]  /*32e00*/  LDL.LU.64 R24, [R1+0x3f10] ;  /* 0x003f100001187983 */ /* 0x000ee80000300a00 */
[----:B------:R-:W-:Y:S04]  /*32e10*/  STL [R1+0x1c], R11 ;  /* 0x00001c0b01007387 */ /* 0x000fe80000100800 */
[----:B------:R-:W-:Y:S04]  /*32e20*/  STL.64 [R1+0x3ee8], R6 ;  /* 0x003ee80601007387 */ /* 0x000fe80000100a00 */
[----:B------:R3:W-:Y:S01]  /*32e30*/  STL.64 [R1+0x3ee0], R4 ;  /* 0x003ee00401007387 */ /* 0x0007e20000100a00 */
[----:B------:R-:W-:Y:S01]  /*32e40*/  F2FP.F16.E5M2.UNPACK_B R8, R18 ;  /* 0x00000012ff08723e */ /* 0x000fe200020004ff */
[----:B---3--:R-:W-:Y:S02]  /*32e50*/  HMMA.16816.F32 R4, R12, R10, R24 ;  /* 0x0000000a0c04723c */ /* 0x008fe40000001818 */
[----:B------:R-:W3:-:S15]  /*32e60*/  LDL.LU.64 R24, [R1+0x440] ;  /* 0x0004400001187983 */ /* 0x000ede0000300a00 */
[----:B------:R-:W-:Y:S02]  /*32e70*/  NOP ;  /* 0x0000000000007918 */ /* 0x000fe40000000000 */
[----:B------:R-:W-:Y:S04]  /*32e80*/  STL.64 [R1+0x3e0], R4 ;  /* 0x0003e00401007387 */ /* 0x000fe80000100a00 */
[----:B------:R-:W-:Y:S04]  /*32e90*/  STL.64 [R1+0x3e8], R6 ;  /* 0x0003e80601007387 */ /* 0x000fe80000100a00 */
[----:B------:R-:W-:Y:S04]  /*32ea0*/  STL [R1+0x10], R8 ;  /* 0x0000100801007387 */ /* 0x000fe80000100800 */
[----:B------:R-:W4:Y:S01]  /*32eb0*/  LDL.LU.64 R26, [R1+0x448] ;  /* 0x00044800011a7983 */ /* 0x000f220000300a00 */
[----:B------:R-:W-:-:S02]  /*32ec0*/  F2FP.F16.E5M2.UNPACK_B R9, R17 ;  /* 0x00000011ff09723e */ /* 0x000fc400020004ff */
[----:B------:R-:W-:Y:S02]  /*32ed0*/  F2FP.F16.E5M2.UNPACK_B R28, R3 ;  /* 0x00000003ff1c723e */ /* 0x000fe400020004ff */
[----:B------:R-:W-:Y:S01]  /*32ee0*/  F2FP.F16.E5M2.UNPACK_B R29, R2 ;  /* 0x00000002ff1d723e */ /* 0x000fe200020004ff */
[----:B----4-:R-:W-:Y:S04]  /*32ef0*/  STL.64 [R1+0x3ef8], R26 ;  /* 0x003ef81a01007387 */ /* 0x010fe80000100a00 */
[----:B------:R-:W-:Y:S04]  /*32f00*/  STL [R1+0x14], R9 ;  /* 0x0000140901007387 */ /* 0x000fe80000100800 */
[----:B---3--:R0:W-:Y:S04]  /*32f10*/  STL.64 [R1+0x3ef0], R24 ;  /* 0x003ef01801007387 */ /* 0x0081e80000100a00 */
[----:B0-----:R-:W3:Y:S04]  /*32f20*/  LDL.LU.64 R24, [R1+0x420] ;  /* 0x0004200001187983 */ /* 0x001ee80000300a00 */
[----:B------:R-:W3:Y:S01]  /*32f30*/  LDL.LU.64 R26, [R1+0x428] ;  /* 0x00042800011a7983 */ /* 0x000ee20000300a00 */
[----:B--2---:R-:W-:Y:S03]  /*32f40*/  HMMA.16816.F32 R8, R12, R8, R20 ;  /* 0x000000080c08723c */ /* 0x004fe60000001814 */
[----:B------:R-:W2:Y:S04]  /*32f50*/  LDL.LU.64 R4, [R1+0x460] ;  /* 0x0004600001047983 */ /* 0x000ea80000300a00 */
[----:B------:R-:W2:-:S12]  /*32f60*/  LDL.LU.64 R6, [R1+0x468] ;  /* 0x0004680001067983 */ /* 0x000e980000300a00 */
[----:B------:R-:W-:Y:S04]  /*32f70*/  STL.64 [R1+0x400], R8 ;  /* 0x0004000801007387 */ /* 0x000fe80000100a00 */
[----:B------:R-:W-:Y:S04]  /*32f80*/  STL.64 [R1+0x408], R10 ;  /* 0x0004080a01007387 */ /* 0x000fe80000100a00 */
[----:B------:R-:W0:Y:S04]  /*32f90*/  LDSM.16.M88.4 R8, [R19+UR11+0x3000] ;  /* 0x0030000b1308783b */ /* 0x000e280008000200 */
[----:B------:R-:W-:Y:S04]  /*32fa0*/  STL [R1+0x8], R28 ;  /* 0x0000081c01007387 */ /* 0x000fe80000100800 */
[----:B------:R-:W4:Y:S04]  /*32fb0*/  LDL.LU.64 R20, [R1+0x480] ;  /* 0x0004800001147983 */ /* 0x000f280000300a00 */
[----:B------:R-:W4:Y:S04]  /*32fc0*/  LDL.LU.64 R22, [R1+0x488] ;  /* 0x0004880001167983 */ /* 0x000f280000300a00 */
[----:B0-----:R-:W-:Y:S01]  /*32fd0*/  STL.64 [R1+0x1a0], R8 ;  /* 0x0001a00801007387 */ /* 0x001fe20000100a00 */
[----:B------:R-:W-:-:S03]  /*32fe0*/  IMAD.MOV.U32 R18, RZ, RZ, R10 ;  /* 0x000000ffff127224 */ /* 0x000fc600078e000a */
[----:B------:R0:W-:Y:S01]  /*32ff0*/  STL.64 [R1+0x1a8], R10 ;  /* 0x0001a80a01007387 */ /* 0x0001e20000100a00 */
[----:B------:R-:W-:Y:S02]  /*33000*/  IMAD.MOV.U32 R17, RZ, RZ, R11 ;  /* 0x000000ffff117224 */ /* 0x000fe400078e000b */
[----:B------:R-:W-:Y:S02]  /*33010*/  IMAD.MOV.U32 R3, RZ, RZ, R8 ;  /* 0x000000ffff037224 */ /* 0x000fe400078e0008 */
[----:B------:R-:W-:Y:S01]  /*33020*/  IMAD.MOV.U32 R2, RZ, RZ, R9 ;  /* 0x000000ffff027224 */ /* 0x000fe200078e0009 */
[----:B0-----:R-:W2:Y:S04]  /*33030*/  LDL.LU.64 R10, [R1+0x3f08] ;  /* 0x003f0800010a7983 */ /* 0x001ea80000300a00 */
[----:B------:R-:W4:Y:S04]  /*33040*/  LDL.LU.64 R8, [R1+0x3f00] ;  /* 0x003f000001087983 */ /* 0x000f280000300a00 */
[----:B------:R-:W-:Y:S01]  /*33050*/  STL [R1+0xc], R29 ;  /* 0x00000c1d01007387 */ /* 0x000fe20000100800 */
[----:B---3--:R-:W-:-:S15]  /*33060*/  HMMA.16816.F32 R24, R12, R28, R24 ;  /* 0x0000001c0c18723c */ /* 0x008fde0000001818 */
[----:B------:R-:W-:-:S04]  /*33070*/  NOP ;  /* 0x0000000000007918 */ /* 0x000fc80000000000 */
[----:B------:R-:W-:Y:S04]  /*33080*/  STL.64 [R1+0x420], R24 ;  /* 0x0004201801007387 */ /* 0x000fe80000100a00 */
[----:B------:R0:W-:Y:S04]  /*33090*/  STL.64 [R1+0x428], R26 ;  /* 0x0004281a01007387 */ /* 0x0001e80000100a00 */
[----:B0-----:R-:W3:Y:S04]  /*330a0*/  LDL.LU.64 R26, [R1+0x3ef8] ;  /* 0x003ef800011a7983 */ /* 0x001ee80000300a00 */
[----:B------:R-:W3:Y:S01]  /*330b0*/  LDL.LU.64 R24, [R1+0x3ef0] ;  /* 0x003ef00001187983 */ /* 0x000ee20000300a00 */
[----:B--2---:R-:W-:-:S02]  /*330c0*/  F2FP.F16.E5M2.UNPACK_B R10, R10 ;  /* 0x0000000aff0a723e */ /* 0x004fc400020004ff */
[----:B------:R-:W-:-:S05]  /*330d0*/  F2FP.F16.E5M2.UNPACK_B R11, R11 ;  /* 0x0000000bff0b723e */ /* 0x000fca00020004ff */
[----:B------:R-:W-:Y:S01]  /*330e0*/  STL.64 [R1], R10 ;  /* 0x0000000a01007387 */ /* 0x000fe20000100a00 */
[----:B------:R-:W-:Y:S02]  /*330f0*/  F2FP.F16.E5M2.UNPACK_B R28, R16 ;  /* 0x00000010ff1c723e */ /* 0x000fe400020004ff */
[----:B----4-:R-:W-:-:S07]  /*33100*/  F2FP.F16.E5M2.UNPACK_B R29, R8 ;  /* 0x00000008ff1d723e */ /* 0x010fce00020004ff */
[C---:B------:R-:W-:Y:S08]  /*33110*/  HMMA.16816.F32 R4, R12.reuse, R28, R4 ;  /* 0x0000001c0c04723c */ /* 0x040ff00000001804 */
[----:B---3--:R-:W-:-:S15]  /*33120*/  HMMA.16816.F32 R24, R12, R10, R24 ;  /* 0x0000000a0c18723c */ /* 0x008fde0000001818 */
[----:B------:R-:W-:-:S04]  /*33130*/  NOP ;  /* 0x0000000000007918 */ /* 0x000fc80000000000 */
[----:B------:R-:W-:Y:S04]  /*33140*/  STL.64 [R1+0x440], R24 ;  /* 0x0004401801007387 */ /* 0x000fe80000100a00 */
[----:B------:R-:W-:Y:S04]  /*33150*/  STL.64 [R1+0x448], R26 ;  /* 0x0004481a01007387 */ /* 0x000fe80000100a00 */
[----:B------:R-:W0:Y:S04]  /*33160*/  LDSM.16.M88.4 R24, [R19+UR11+0x3400] ;  /* 0x0034000b1318783b */ /* 0x000e280008000200 */
[----:B0-----:R-:W-:Y:S04]  /*33170*/  STL.64 [R1+0x1c0], R24 ;  /* 0x0001c01801007387 */ /* 0x001fe80000100a00 */
[----:B------:R-:W-:Y:S04]  /*33180*/  STL.64 [R1+0x1c8], R26 ;  /* 0x0001c81a01007387 */ /* 0x000fe80000100a00 */
[----:B------:R-:W-:Y:S04]  /*33190*/  STL.64 [R1+0x460], R4 ;  /* 0x0004600401007387 */ /* 0x000fe80000100a00 */
[----:B------:R0:W-:Y:S04]  /*331a0*/  STL.64 [R1+0x468], R6 ;  /* 0x0004680601007387 */ /* 0x0001e80000100a00 */
[----:B0-----:R-:W2:Y:S01]  /*331b0*/  LDL.LU.64 R6, [R1+0x3ee8] ;  /* 0x003ee80001067983 */ /* 0x001ea20000300a00 */
[----:B------:R-:W-:-:S02]  /*331c0*/  IMAD.MOV.U32 R10, RZ, RZ, R26 ;  /* 0x000000ffff0a7224 */ /* 0x000fc400078e001a */
[----:B------:R-:W-:Y:S01]  /*331d0*/  IMAD.MOV.U32 R8, RZ, RZ, R27 ;  /* 0x000000ffff087224 */ /* 0x000fe200078e001b */
[----:B------:R-:W-:Y:S01]  /*331e0*/  F2FP.F16.E5M2.UNPACK_B R26, R9 ;  /* 0x00000009ff1a723e */ /* 0x000fe200020004ff */
[----:B------:R-:W3:Y:S01]  /*331f0*/  LDL.LU.64 R4, [R1+0x3ee0] ;  /* 0x003ee00001047983 */ /* 0x000ee20000300a00 */
[----:B------:R-:W-:Y:S01]  /*33200*/  IMAD.MOV.U32 R16, RZ, RZ, R24 ;  /* 0x000000ffff107224 */ /* 0x000fe200078e0018 */
[----:B--2---:R-:W-:-:S07]  /*33210*/  F2FP.F16.E5M2.UNPACK_B R27, R7 ;  /* 0x00000007ff1b723e */ /* 0x004fce00020004ff */
[----:B------:R-:W-:-:S15]  /*33220*/  HMMA.16816.F32 R20, R12, R26, R20 ;  /* 0x0000001a0c14723c */ /* 0x000fde0000001814 */
        /* <DEDUP_REMOVED lines=8> */
[----:B0-----:R-:W2:Y:S04]  /*332b0*/  LDL.LU.64 R16, [R1+0x4a0] ;  /* 0x0004a00001107983 */ /* 0x001ea80000300a00 */
[----:B------:R-:W2:Y:S01]  /*332c0*/  LDL.LU.64 R18, [R1+0x4a8] ;  /* 0x0004a80001127983 */ /* 0x000ea20000300a00 */
[----:B------:R-:W-:Y:S01]  /*332d0*/  IMAD.MOV.U32 R11, RZ, RZ, R25 ;  /* 0x000000ffff0b7224 */ /* 0x000fe200078e0019 */
[----:B------:R-:W-:-:S02]  /*332e0*/  F2FP.F16.E5M2.UNPACK_B R24, R6 ;  /* 0x00000006ff18723e */ /* 0x000fc400020004ff */
[----:B------:R-:W-:Y:S01]  /*332f0*/  F2FP.F16.E5M2.UNPACK_B R25, R0 ;  /* 0x00000000ff19723e */ /* 0x000fe200020004ff */
[----:B------:R-:W-:Y:S01]  /*33300*/  IMAD.MOV.U32 R9, RZ, RZ, R21 ;  /* 0x000000ffff097224 */ /* 0x000fe200078e0015 */
[----:B------:R-:W-:Y:S04]  /*33310*/  STL.64 [R1+0x3ec8], R10 ;  /* 0x003ec80a01007387 */ /* 0x000fe80000100a00 */
[----:B------:R0:W-:Y:S04]  /*33320*/  STL.64 [R1+0x3ec0], R8 ;  /* 0x003ec00801007387 */ /* 0x0001e80000100a00 */
[----:B0-----:R-:W4:Y:S04]  /*33330*/  LDL.LU.64 R8, [R1+0x4c0] ;  /* 0x0004c00001087983 */ /* 0x001f280000300a00 */
[----:B------:R-:W4:Y:S01]  /*33340*/  LDL.LU.64 R10, [R1+0x4c8] ;  /* 0x0004c800010a7983 */ /* 0x000f220000300a00 */
[----:B--2---:R-:W-:-:S15]  /*33350*/  HMMA.16816.F32 R16, R12, R24, R16 ;  /* 0x000000180c10723c */ /* 0x004fde0000001810 */
[----:B------:R-:W-:-:S04]  /*33360*/  NOP ;  /* 0x0000000000007918 */ /* 0x000fc80000000000 */
[----:B------:R-:W-:Y:S04]  /*33370*/  STL.64 [R1+0x4a0], R16 ;  /* 0x0004a01001007387 */ /* 0x000fe80000100a00 */
[----:B------:R0:W-:Y:S04]  /*33380*/  STL.64 [R1+0x4a8], R18 ;  /* 0x0004a81201007387 */ /* 0x0001e80000100a00 */
[----:B0-----:R-:W2:Y:S04]  /*33390*/  LDL.LU.64 R18, [R1+0x3ed8] ;  /* 0x003ed80001127983 */ /* 0x001ea80000300a00 */
[----:B------:R-:W2:Y:S04]  /*333a0*/  LDL.LU.64 R16, [R1+0x3ed0] ;  /* 0x003ed00001107983 */ /* 0x000ea80000300a00 */
[----:B------:R-:W-:Y:S04]  /*333b0*/  STL.64 [R1+0x3d70], R26 ;  /* 0x003d701a01007387 */ /* 0x000fe80000100a00 */
[----:B------:R0:W-:Y:S04]  /*333c0*/  STL.64 [R1+0x3d68], R24 ;  /* 0x003d681801007387 */ /* 0x0001e80000100a00 */
[----:B0-----:R-:W2:Y:S04]  /*333d0*/  LDL.LU.64 R24, [R1+0x4e0] ;  /* 0x0004e00001187983 */ /* 0x001ea80000300a00 */
[----:B------:R-:W2:Y:S01]  /*333e0*/  LDL.LU.64 R26, [R1+0x4e8] ;  /* 0x0004e800011a7983 */ /* 0x000ea20000300a00 */
[----:B------:R-:W-:-:S02]  /*333f0*/  IMAD.MOV.U32 R6, RZ, RZ, R22 ;  /* 0x000000ffff067224 */ /* 0x000fc400078e0016 */
[----:B------:R-:W-:Y:S01]  /*33400*/  IMAD.MOV.U32 R7, RZ, RZ, R23 ;  /* 0x000000ffff077224 */ /* 0x000fe200078e0017 */
[----:B---3--:R-:W-:Y:S02]  /*33410*/  F2FP.F16.E5M2.UNPACK_B R22, R5 ;  /* 0x00000005ff16723e */ /* 0x008fe400020004ff */
[----:B------:R-:W-:-:S07]  /*33420*/  F2FP.F16.E5M2.UNPACK_B R23, R4 ;  /* 0x00000004ff17723e */ /* 0x000fce00020004ff */
[----:B----4-:R-:W-:-:S15]  /*33430*/  HMMA.16816.F32 R8, R12, R22, R8 ;  /* 0x000000160c08723c */ /* 0x010fde0000001808 */
[----:B------:R-:W-:-:S04]  /*33440*/  NOP ;  /* 0x0000000000007918 */ /* 0x000fc80000000000 */
[----:B------:R-:W-:Y:S04]  /*33450*/  STL.64 [R1+0x4c0], R8 ;  /* 0x0004c00801007387 */ /* 0x000fe80000100a00 */
[----:B------:R-:W-:Y:S01]  /*33460*/  STL.64 [R1+0x4c8], R10 ;  /* 0x0004c80a01007387 */ /* 0x000fe20000100a00 */
[----:B------:R-:W-:Y:S01]  /*33470*/  IMAD.MOV.U32 R0, RZ, RZ, R20 ;  /* 0x000000ffff007224 */ /* 0x000fe200078e0014 */
[----:B------:R-:W-:Y:S02]  /*33480*/  F2FP.F16.E5M2.UNPACK_B R20, R3 ;  /* 0x00000003ff14723e */ /* 0x000fe400020004ff */
[----:B------:R-:W-:Y:S01]  /*33490*/  F2FP.F16.E5M2.UNPACK_B R21, R2 ;  /* 0x00000002ff15723e */ /* 0x000fe200020004ff */
[----:B--2---:R-:W0:Y:S06]  /*334a0*/  LDSM.16.M88.4 R8, [R19+UR11+0x3c00] ;  /* 0x003c000b1308783b */ /* 0x004e2c0008000200 */
[----:B------:R-:W-:Y:S01]  /*334b0*/  HMMA.16816.F32 R24, R12, R20, R24 ;  /* 0x000000140c18723c */ /* 0x000fe20000001818 */
[----:B0-----:R0:W-:Y:S01]  /*334c0*/  STL.64 [R1+0x1f0], R8 ;  /* 0x0001f00801007387 */ /* 0x0011e20000100a00 */
[----:B------:R-:W-:-:S02]  /*334d0*/  IMAD.MOV.U32 R4, RZ, RZ, R8 ;  /* 0x000000ffff047224 */ /* 0x000fc400078e0008 */
[----:B------:R-:W-:Y:S01]  /*334e0*/  IMAD.MOV.U32 R5, RZ, RZ, R9 ;  /* 0x000000ffff057224 */ /* 0x000fe200078e0009 */
[----:B------:R1:W-:Y:S01]  /*334f0*/  STL.64 [R1+0x1f8], R10 ;  /* 0x0001f80a01007387 */ /* 0x0003e20000100a00 */
[----:B------:R-:W-:Y:S02]  /*33500*/  IMAD.MOV.U32 R2, RZ, RZ, R10 ;  /* 0x000000ffff027224 */ /* 0x000fe400078e000a */
[----:B------:R-:W-:Y:S01]  /*33510*/  IMAD.MOV.U32 R3, RZ, RZ, R11 ;  /* 0x000000ffff037224 */ /* 0x000fe200078e000b */
[----:B0-----:R-:W2:Y:S04]  /*33520*/  LDL.LU.64 R8, [R1+0x500] ;  /* 0x0005000001087983 */ /* 0x001ea80000300a00 */
[----:B-1----:R-:W2:Y:S04]  /*33530*/  LDL.LU.64 R10, [R1+0x508] ;  /* 0x00050800010a7983 */ /* 0x002ea80000300a00 */
[----:B------:R-:W-:Y:S04]  /*33540*/  STL.64 [R1+0x3d80], R22 ;  /* 0x003d801601007387 */ /* 0x000fe80000100a00 */
[----:B------:R-:W-:Y:S04]  /*33550*/  STL.64 [R1+0x3d78], R20 ;  /* 0x003d781401007387 */ /* 0x000fe80000100a00 */
[----:B------:R0:W-:Y:S04]  /*33560*/  STL.64 [R1+0x4e0], R24 ;  /* 0x0004e01801007387 */ /* 0x0001e80000100a00 */
[----:B------:R1:W-:Y:S04]  /*33570*/  STL.64 [R1+0x4e8], R26 ;  /* 0x0004e81a01007387 */ /* 0x0003e80000100a00 */
[----:B0-----:R-:W3:Y:S04]  /*33580*/  LDL.LU.64 R24, [R1+0x540] ;  /* 0x0005400001187983 */ /* 0x001ee80000300a00 */
[----:B-1----:R-:W3:Y:S04]  /*33590*/  LDL.LU.64 R26, [R1+0x548] ;  /* 0x00054800011a7983 */ /* 0x002ee80000300a00 */
[----:B------:R-:W4:Y:S04]  /*335a0*/  LDL.LU R20, [R1+0x13dc] ;  /* 0x0013dc0001147983 */ /* 0x000f280000300800 */
[----:B------:R-:W4:Y:S01]  /*335b0*/  LDL.LU R21, [R1+0x13d8] ;  /* 0x0013d80001157983 */ /* 0x000f220000300800 */
[----:B------:R-:W-:-:S02]  /*335c0*/  F2FP.F16.E5M2.UNPACK_B R18, R18 ;  /* 0x00000012ff12723e */ /* 0x000fc400020004ff */
[----:B------:R-:W-:-:S07]  /*335d0*/  F2FP.F16.E5M2.UNPACK_B R19, R17 ;  /* 0x00000011ff13723e */ /* 0x000fce00020004ff */
[----:B--2---:R-:W-:Y:S01]  /*335e0*/  HMMA.16816.F32 R8, R12, R18, R8 ;  /* 0x000000120c08723c */ /* 0x004fe20000001808 */
[----:B----4-:R0:W-:Y:S04]  /*335f0*/  STL.64 [R1+0x3ea8], R20 ;  /* 0x003ea81401007387 */ /* 0x0101e80000100a00 */
[----:B0-----:R-:W2:Y:S04]  /*33600*/  LDL.LU.64 R20, [R1+0x520] ;  /* 0x0005200001147983 */ /* 0x001ea80000300a00 */
[----:B------:R-:W2:Y:S10]  /*33610*/  LDL.LU.64 R22, [R1+0x528] ;  /* 0x0005280001167983 */ /* 0x000eb40000300a00 */
[----:B------:R-:W-:Y:S04]  /*33620*/  STL.64 [R1+0x500], R8 ;  /* 0x0005000801007387 */ /* 0x000fe80000100a00 */
[----:B------:R0:W-:Y:S04]  /*33630*/  STL.64 [R1+0x508], R10 ;  /* 0x0005080a01007387 */ /* 0x0001e80000100a00 */
[----:B0-----:R-:W4:Y:S01]  /*33640*/  LDL.LU.64 R10, [R1+0x3ec8] ;  /* 0x003ec800010a7983 */ /* 0x001f220000300a00 */
[----:B------:R-:W-:-:S03]  /*33650*/  F2FP.F16.E5M2.UNPACK_B R16, R16 ;  /* 0x00000010ff10723e */ /* 0x000fc600020004ff */
[----:B------:R-:W2:Y:S04]  /*33660*/  LDL.LU.64 R8, [R1+0x3ec0] ;  /* 0x003ec00001087983 */ /* 0x000ea80000300a00 */
[----:B------:R-:W-:Y:S01]  /*33670*/  STL.64 [R1+0x3d60], R18 ;  /* 0x003d601201007387 */ /* 0x000fe20000100a00 */
[----:B----4-:R-:W-:-:S07]  /*33680*/  F2FP.F16.E5M2.UNPACK_B R17, R11 ;  /* 0x0000000bff11723e */ /* 0x010fce00020004ff */
[----:B--2---:R-:W-:Y:S01]  /*33690*/  HMMA.16816.F32 R20, R12, R16, R20 ;  /* 0x000000100c14723c */ /* 0x004fe20000001814 */
[----:B------:R-:W-:-:S15]  /*336a0*/  STL.64 [R1+0x3d58], R16 ;  /* 0x003d581001007387 */ /* 0x000fde0000100a00 */
[----:B------:R-:W-:-:S03]  /*336b0*/  NOP ;  /* 0x0000000000007918 */ /* 0x000fc60000000000 */
[----:B------:R0:W-:Y:S04]  /*336c0*/  STL.64 [R1+0x520], R20 ;  /* 0x0005201401007387 */ /* 0x0001e80000100a00 */
[----:B------:R1:W-:Y:S04]  /*336d0*/  STL.64 [R1+0x528], R22 ;  /* 0x0005281601007387 */ /* 0x0003e80000100a00 */
[----:B0-----:R-:W2:Y:S04]  /*336e0*/  LDL.LU.64 R20, [R1+0x5f0] ;  /* 0x0005f00001147983 */ /* 0x001ea80000300a00 */
[----:B-1----:R-:W4:Y:S01]  /*336f0*/  LDL.LU.64 R22, [R1+0x5f8] ;  /* 0x0005f80001167983 */ /* 0x002f220000300a00 */
[----:B------:R-:W-:-:S02]  /*33700*/  F2FP.F16.E5M2.UNPACK_B R10, R10 ;  /* 0x0000000aff0a723e */ /* 0x000fc400020004ff */
[----:B------:R-:W-:Y:S02]  /*33710*/  F2FP.F16.E5M2.UNPACK_B R11, R8 ;  /* 0x00000008ff0b723e */ /* 0x000fe400020004ff */
[----:B------:R-:W-:Y:S02]  /*33720*/  F2FP.F16.E5M2.UNPACK_B R8, R0 ;  /* 0x00000000ff08723e */ /* 0x000fe400020004ff */
[----:B------:R-:W-:Y:S01]  /*33730*/  F2FP.F16.E5M2.UNPACK_B R9, R9 ;  /* 0x00000009ff09723e */ /* 0x000fe200020004ff */
[----:B----4-:R-:W-:Y:S04]  /*33740*/  STL.64 [R1+0x3eb8], R22 ;  /* 0x003eb81601007387 */ /* 0x010fe80000100a00 */
[----:B--2---:R0:W-:Y:S04]  /*33750*/  STL.64 [R1+0x3eb0], R20 ;  /* 0x003eb01401007387 */ /* 0x0041e80000100a00 */
[----:B0-----:R-:W2:Y:S04]  /*33760*/  LDL.LU.64 R20, [R1+0x560] ;  /* 0x0005600001147983 */ /* 0x001ea80000300a00 */
[----:B------:R-:W2:Y:S01]  /*33770*/  LDL.LU.64 R22, [R1+0x568] ;  /* 0x0005680001167983 */ /* 0x000ea20000300a00 */
[----:B---3--:R-:W-:Y:S03]  /*33780*/  HMMA.16816.F32 R24, R12, R10, R24 ;  /* 0x0000000a0c18723c */ /* 0x008fe60000001818 */
[----:B------:R-:W3:-:S15]  /*33790*/  LDL.LU R19, [R1+0x13e4] ;  /* 0x0013e40001137983 */ /* 0x000ede0000300800 */
[----:B------:R-:W-:Y:S01]  /*337a0*/  NOP ;  /* 0x0000000000007918 */ /* 0x000fe20000000000 */
[----:B------:R0:W-:Y:S04]  /*337b0*/  STL.64 [R1+0x540], R24 ;  /* 0x0005401801007387 */ /* 0x0001e80000100a00 */
[----:B------:R1:W-:Y:S04]  /*337c0*/  STL.64 [R1+0x548], R26 ;  /* 0x0005481a01007387 */ /* 0x0003e80000100a00 */
[----:B0-----:R-:W3:Y:S04]  /*337d0*/  LDL.LU R24, [R1+0x13e0] ;  /* 0x0013e00001187983 */ /* 0x001ee80000300800 */
[----:B------:R-:W4:Y:S04]  /*337e0*/  LDL.LU R25, [R1+0x13ec] ;  /* 0x0013ec0001197983 */ /* 0x000f280000300800 */
[----:B-1----:R-:W4:Y:S04]  /*337f0*/  LDL.LU R26, [R1+0x13e8] ;  /* 0x0013e800011a7983 */ /* 0x002f280000300800 */
[----:B------:R-:W3:Y:S04]  /*33800*/  LDL.LU R27, [R1+0x13f4] ;  /* 0x0013f400011b7983 */ /* 0x000ee80000300800 */
[----:B------:R-:W3:Y:S01]  /*33810*/  LDL.LU R0, [R1+0x13f0] ;  /* 0x0013f00001007983 */ /* 0x000ee20000300800 */
[----:B--2---:R-:W-:-:S15]  /*33820*/  HMMA.16816.F32 R20, R12, R8, R20 ;  /* 0x000000080c14723c */ /* 0x004fde0000001814 */
[----:B------:R-:W-:-:S04]  /*33830*/  NOP ;  /* 0x0000000000007918 */ /* 0x000fc80000000000 */
[----:B------:R-:W-:Y:S04]  /*33840*/  STL.64 [R1+0x560], R20 ;  /* 0x0005601401007387 */ /* 0x000fe80000100a00 */
[----:B------:R0:W-:Y:S04]  /*33850*/  STL.64 [R1+0x568], R22 ;  /* 0x0005681601007387 */ /* 0x0001e80000100a00 */
[----:B0-----:R-:W2:Y:S04]  /*33860*/  LDL.LU.64 R22, [R1+0x3eb8] ;  /* 0x003eb80001167983 */ /* 0x001ea80000300a00 */
[----:B------:R-:W2:Y:S01]  /*33870*/  LDL.LU.64 R20, [R1+0x3eb0] ;  /* 0x003eb00001147983 */ /* 0x000ea20000300a00 */
[----:B------:R-:W-:-:S02]  /*33880*/  F2FP.F16.E5M2.UNPACK_B R6, R6 ;  /* 0x00000006ff06723e */ /* 0x000fc400020004ff */
[----:B------:R-:W-:Y:S01]  /*33890*/  F2FP.F16.E5M2.UNPACK_B R7, R7 ;  /* 0x00000007ff07723e */ /* 0x000fe200020004ff */
[----:B------:R-:W-:Y:S04]  /*338a0*/  STL.64 [R1+0x3d50], R10 ;  /* 0x003d500a01007387 */ /* 0x000fe80000100a00 */
[----:B------:R0:W-:Y:S04]  /*338b0*/  STL.64 [R1+0x3d48], R8 ;  /* 0x003d480801007387 */ /* 0x0001e80000100a00 */
[----:B0-----:R-:W3:Y:S04]  /*338c0*/  LDL.LU.64 R8, [R1+0x11a0] ;  /* 0x0011a00001087983 */ /* 0x001ee80000300a00 */
[----:B------:R-:W3:Y:S01]  /*338d0*/  LDL.LU.64 R10, [R1+0x11a8] ;  /* 0x0011a800010a7983 */ /* 0x000ee20000300a00 */
[----:B--2---:R-:W-:-:S15]  /*338e0*/  HMMA.16816.F32 R20, R12, R6, R20 ;  /* 0x000000060c14723c */ /* 0x004fde0000001814 */
[----:B------:R-:W-:-:S04]  /*338f0*/  NOP ;  /* 0x0000000000007918 */ /* 0x000fc80000000000 */
[----:B------:R0:W-:Y:S04]  /*33900*/  STL.64 [R1+0x5f0], R20 ;  /* 0x0005f01401007387 */ /* 0x0001e80000100a00 */
[----:B------:R1:W-:Y:S04]  /*33910*/  STL.64 [R1+0x5f8], R22 ;  /* 0x0005f81601007387 */ /* 0x0003e80000100a00 */
[----:B0-----:R-:W2:Y:S01]  /*33920*/  LDL.LU.64 R20, [R1+0x3ea8] ;  /* 0x003ea80001147983 */ /* 0x001ea20000300a00 */
[----:B------:R-:W-:Y:S02]  /*33930*/  F2FP.F16.E5M2.UNPACK_B R4, R4 ;  /* 0x00000004ff04723e */ /* 0x000fe400020004ff */
[----:B------:R-:W-:-:S07]  /*33940*/  F2FP.F16.E5M2.UNPACK_B R5, R5 ;  /* 0x00000005ff05723e */ /* 0x000fce00020004ff */
[----:B---3--:R-:W-:Y:S01]  /*33950*/  HMMA.16816.F32 R8, R12, R4, R8 ;  /* 0x000000040c08723c */ /* 0x008fe20000001808 */
[----:B------:R-:W-:Y:S04]  /*33960*/  STL.64 [R1+0x3d30], R6 ;  /* 0x003d300601007387 */ /* 0x000fe80000100a00 */
[----:B------:R0:W-:-:S14]  /*33970*/  STL.64 [R1+0x3d28], R4 ;  /* 0x003d280401007387 */ /* 0x0001dc0000100a00 */
[----:B------:R-:W-:Y:S04]  /*33980*/  STL.64 [R1+0x11a0], R8 ;  /* 0x0011a00801007387 */ /* 0x000fe80000100a00 */
[----:B------:R2:W-:Y:S04]  /*33990*/  STL.64 [R1+0x11a8], R10 ;  /* 0x0011a80a01007387 */ /* 0x0005e80000100a00 */
[----:B-1----:R-:W3:Y:S04]  /*339a0*/  LDL.64 R22, [R1+0x70] ;  /* 0x0000700001167983 */ /* 0x002ee80000100a00 */
[----:B0-----:R-:W4:Y:S04]  /*339b0*/  LDL.LU.64 R4, [R1+0x5e0] ;  /* 0x0005e00001047983 */ /* 0x001f280000300a00 */
[----:B------:R-:W4:Y:S01]  /*339c0*/  LDL.LU.64 R6, [R1+0x5e8] ;  /* 0x0005e80001067983 */ /* 0x000f220000300a00 */
[----:B--2---:R-:W-:-:S03]  /*339d0*/  IMAD R10, R21, 0x100, R20 ;  /* 0x00000100150a7824 */ /* 0x004fc600078e0214 */
[----:B------:R-:W2:Y:S04]  /*339e0*/  LDL R20, [R1+0x68] ;  /* 0x0000680001147983 */ /* 0x000ea80000100800 */
[----:B------:R-:W2:Y:S04]  /*339f0*/  LDL R21, [R1+0x6c] ;  /* 0x00006c0001157983 */ /* 0x000ea80000100800 */
[----:B---3--:R0:W-:Y:S04]  /*33a00*/  STL.64 [R1+0x3e48], R22 ;  /* 0x003e481601007387 */ /* 0x0081e80000100a00 */
[----:B0-----:R-:W3:Y:S04]  /*33a10*/  LDL R22, [R1+0x78] ;  /* 0x0000780001167983 */ /* 0x001ee80000100800 */
[----:B------:R-:W3:Y:S04]  /*33a20*/  LDL R23, [R1+0x7c] ;  /* 0x00007c0001177983 */ /* 0x000ee80000100800 */
[----:B--2---:R0:W-:Y:S04]  /*33a30*/  STL.64 [R1+0x3e40], R20 ;  /* 0x003e401401007387 */ /* 0x0041e80000100a00 */
[----:B0-----:R-:W2:Y:S04]  /*33a40*/  LDL.64 R20, [R1+0x80] ;  /* 0x0000800001147983 */ /* 0x001ea80000100a00 */
[----:B---3--:R0:W-:Y:S04]  /*33a50*/  STL.64 [R1+0x3e78], R22 ;  /* 0x003e781601007387 */ /* 0x0081e80000100a00 */
[----:B--2---:R1:W-:Y:S04]  /*33a60*/  STL.64 [R1+0x3e70], R20 ;  /* 0x003e701401007387 */ /* 0x0043e80000100a00 */
[----:B0-----:R-:W2:Y:S04]  /*33a70*/  LDL R22, [R1+0x88] ;  /* 0x0000880001167983 */ /* 0x001ea80000100800 */
[----:B------:R-:W2:Y:S01]  /*33a80*/  LDL R23, [R1+0x8c] ;  /* 0x00008c0001177983 */ /* 0x000ea20000100800 */
[----:B------:R-:W-:-:S02]  /*33a90*/  F2FP.F16.E5M2.UNPACK_B R2, R2 ;  /* 0x00000002ff02723e */ /* 0x000fc400020004ff */
[----:B------:R-:W-:-:S07]  /*33aa0*/  F2FP.F16.E5M2.UNPACK_B R3, R3 ;  /* 0x00000003ff03723e */ /* 0x000fce00020004ff */
[----:B----4-:R-:W-:Y:S01]  /*33ab0*/  HMMA.16816.F32 R12, R12, R2, R4 ;  /* 0x000000020c0c723c */ /* 0x010fe20000001804 */
[----:B------:R-:W-:Y:S02]  /*33ac0*/  IMAD R8, R26, 0x100, R25 ;  /* 0x000001001a087824 */ /* 0x000fe400078e0219 */
[----:B------:R-:W-:Y:S02]  /*33ad0*/  IMAD R0, R0, 0x100, R27 ;  /* 0x0000010000007824 */ /* 0x000fe400078e021b */
[----:B------:R-:W-:Y:S01]  /*33ae0*/  IMAD R9, R24, 0x100, R19 ;  /* 0x0000010018097824 */ /* 0x000fe200078e0213 */
[----:B--2---:R-:W-:Y:S04]  /*33af0*/  STL.64 [R1+0x3e90], R22 ;  /* 0x003e901601007387 */ /* 0x004fe80000100a00 */
[----:B------:R-:W2:Y:S04]  /*33b00*/  LDL.64 R26, [R1+0x98] ;  /* 0x00009800011a7983 */ /* 0x000ea80000100a00 */
[----:B------:R-:W2:Y:S04]  /*33b10*/  LDL.LU.64 R4, [R1+0x1190] ;  /* 0x0011900001047983 */ /* 0x000ea80000300a00 */
[----:B------:R-:W2:Y:S04]  /*33b20*/  LDL.LU.64 R6, [R1+0x1198] ;  /* 0x0011980001067983 */ /* 0x000ea80000300a00 */
[----:B------:R0:W-:Y:S04]  /*33b30*/  STL.64 [R1+0x5e0], R12 ;  /* 0x0005e00c01007387 */ /* 0x0001e80000100a00 */
[----:B------:R3:W-:Y:S04]  /*33b40*/  STL.64 [R1+0x5e8], R14 ;  /* 0x0005e80e01007387 */ /* 0x0007e80000100a00 */
[----:B-1----:R-:W4:Y:S04]  /*33b50*/  LDL R20, [R1+0x90] ;  /* 0x0000900001147983 */ /* 0x002f280000100800 */
[----:B------:R-:W4:Y:S04]  /*33b60*/  LDL R21, [R1+0x94] ;  /* 0x0000940001157983 */ /* 0x000f280000100800 */
[----:B------:R-:W-:Y:S04]  /*33b70*/  STL [R1+0x3d18], R2 ;  /* 0x003d180201007387 */ /* 0x000fe80000100800 */
[----:B------:R-:W-:Y:S04]  /*33b80*/  STL [R1+0x3d14], R3 ;  /* 0x003d140301007387 */ /* 0x000fe80000100800 */
[----:B------:R-:W2:Y:S04]  /*33b90*/  LDL R16, [R1+0x60] ;  /* 0x0000600001107983 */ /* 0x000ea80000100800 */
[----:B------:R-:W2:Y:S01]  /*33ba0*/  LDL R17, [R1+0x64] ;  /* 0x0000640001117983 */ /* 0x000ea20000100800 */
[----:B0-----:R-:W-:-:S02]  /*33bb0*/  F2FP.F16.E5M2.UNPACK_B R13, R9 ;  /* 0x00000009ff0d723e */ /* 0x001fc400020004ff */
[----:B---3--:R-:W-:Y:S02]  /*33bc0*/  F2FP.F16.E5M2.UNPACK_B R14, R8 ;  /* 0x00000008ff0e723e */ /* 0x008fe400020004ff */
[----:B------:R-:W-:Y:S01]  /*33bd0*/  F2FP.F16.E5M2.UNPACK_B R12, R10 ;  /* 0x0000000aff0c723e */ /* 0x000fe200020004ff */
[----:B------:R-:W3:Y:S04]  /*33be0*/  LDL.LU.64 R8, [R1+0x1140] ;  /* 0x0011400001087983 */ /* 0x000ee80000300a00 */
[----:B------:R-:W2:Y:S04]  /*33bf0*/  LDL.LU.64 R10, [R1+0x1148] ;  /* 0x00114800010a7983 */ /* 0x000ea80000300a00 */
[----:B--2---:R-:W-:Y:S04]  /*33c00*/  STL.64 [R1+0x3e58], R10 ;  /* 0x003e580a01007387 */ /* 0x004fe80000100a00 */
[----:B---3--:R0:W-:Y:S04]  /*33c10*/  STL.64 [R1+0x3e50], R8 ;  /* 0x003e500801007387 */ /* 0x0081e80000100a00 */
[----:B0-----:R-:W2:Y:S04]  /*33c20*/  LDL.LU.64 R8, [R1+0x1150] ;  /* 0x0011500001087983 */ /* 0x001ea80000300a00 */
[----:B------:R-:W3:Y:S04]  /*33c30*/  LDL.LU.64 R10, [R1+0x1158] ;  /* 0x00115800010a7983 */ /* 0x000ee80000300a00 */
[----:B---3--:R-:W-:Y:S04]  /*33c40*/  STL.64 [R1+0x3e68], R10 ;  /* 0x003e680a01007387 */ /* 0x008fe80000100a00 */
[----:B--2---:R0:W-:Y:S04]  /*33c50*/  STL.64 [R1+0x3e60], R8 ;  /* 0x003e600801007387 */ /* 0x0041e80000100a00 */
[----:B0-----:R-:W2:Y:S04]  /*33c60*/  LDL.LU.64 R8, [R1+0x1160] ;  /* 0x0011600001087983 */ /* 0x001ea80000300a00 */
[----:B------:R-:W3:Y:S04]  /*33c70*/  LDL.LU.64 R10, [R1+0x1168] ;  /* 0x00116800010a7983 */ /* 0x000ee80000300a00 */
[----:B---3--:R-:W-:Y:S04]  /*33c80*/  STL.64 [R1+0x3e88], R10 ;  /* 0x003e880a01007387 */ /* 0x008fe80000100a00 */
[----:B--2---:R0:W-:Y:S04]  /*33c90*/  STL.64 [R1+0x3e80], R8 ;  /* 0x003e800801007387 */ /* 0x0041e80000100a00 */
[----:B0-----:R-:W2:Y:S04]  /*33ca0*/  LDL.LU.64 R8, [R1+0x1170] ;  /* 0x0011700001087983 */ /* 0x001ea80000300a00 */
[----:B------:R-:W3:Y:S01]  /*33cb0*/  LDL.LU.64 R10, [R1+0x1178] ;  /* 0x00117800010a7983 */ /* 0x000ee20000300a00 */
[----:B------:R-:W-:-:S03]  /*33cc0*/  F2FP.F16.E5M2.UNPACK_B R15, R0 ;  /* 0x00000000ff0f723e */ /* 0x000fc600020004ff */
[----:B---3--:R-:W-:Y:S04]  /*33cd0*/  STL.64 [R1+0x3ea0], R10 ;  /* 0x003ea00a01007387 */ /* 0x008fe80000100a00 */
[----:B--2---:R0:W-:Y:S04]  /*33ce0*/  STL.64 [R1+0x3e98], R8 ;  /* 0x003e980801007387 */ /* 0x0041e80000100a00 */
[----:B0-----:R-:W4:Y:S04]  /*33cf0*/  LDL.LU.64 R8, [R1+0x1180] ;  /* 0x0011800001087983 */ /* 0x001f280000300a00 */
[----:B------:R-:W4:Y:S01]  /*33d00*/  LDL.LU.64 R10, [R1+0x1188] ;  /* 0x00118800010a7983 */ /* 0x000f220000300a00 */
[----:B------:R-:W-:Y:S03]  /*33d10*/  HMMA.16816.F32 R4, R12, R26, R4 ;  /* 0x0000001a0c04723c */ /* 0x000fe60000001804 */
[----:B------:R-:W2:Y:S01]  /*33d20*/  LDL.64 R18, [R1+0x58] ;  /* 0x0000580001127983 */ /* 0x000ea20000100a00 */
[----:B------:R-:W-:-:S15]  /*33d30*/  IMAD.MOV.U32 R0, RZ, RZ, R27 ;  /* 0x000000ffff007224 */ /* 0x000fde00078e001b */
[----:B------:R0:W-:Y:S04]  /*33d40*/  STL.64 [R1+0x1190], R4 ;  /* 0x0011900401007387 */ /* 0x0001e80000100a00 */
[----:B------:R1:W-:Y:S04]  /*33d50*/  STL.64 [R1+0x1198], R6 ;  /* 0x0011980601007387 */ /* 0x0003e80000100a00 */
[----:B0-----:R-:W3:Y:S04]  /*33d60*/  LDL.LU.64 R4, [R1+0x1130] ;  /* 0x0011300001047983 */ /* 0x001ee80000300a00 */
[----:B-1----:R-:W3:Y:S04]  /*33d70*/  LDL.LU.64 R6, [R1+0x1138] ;  /* 0x0011380001067983 */ /* 0x002ee80000300a00 */
[----:B------:R-:W2:Y:S04]  /*33d80*/  LDL R24, [R1+0x50] ;  /* 0x0000500001187983 */ /* 0x000ea80000100800 */
[----:B------:R-:W2:Y:S04]  /*33d90*/  LDL R25, [R1+0x54] ;  /* 0x0000540001197983 */ /* 0x000ea80000100800 */
[----:B------:R-:W2:Y:S04]  /*33da0*/  LDL.64 R26, [R1+0x48] ;  /* 0x00004800011a7983 */ /* 0x000ea80000100a00 */
[----:B------:R-:W-:Y:S01]  /*33db0*/  STL [R1+0x3d08], R0 ;  /* 0x003d080001007387 */ /* 0x000fe20000100800 */
[----:B----4-:R-:W-:Y:S03]  /*33dc0*/  HMMA.16816.F32 R20, R12, R20, R8 ;  /* 0x000000140c14723c */ /* 0x010fe60000001808 */
[----:B------:R-:W4:Y:S04]  /*33dd0*/  LDL.LU.64 R10, [R1+0x3ea0] ;  /* 0x003ea000010a7983 */ /* 0x000f280000300a00 */
[----:B------:R-:W4:-:S12]  /*33de0*/  LDL.LU.64 R8, [R1+0x3e98] ;  /* 0x003e980001087983 */ /* 0x000f180000300a00 */
[----:B------:R-:W-:Y:S04]  /*33df0*/  STL.64 [R1+0x1180], R20 ;  /* 0x0011801401007387 */ /* 0x000fe80000100a00 */
[----:B------:R0:W-:Y:S04]  /*33e00*/  STL.64 [R1+0x1188], R22 ;  /* 0x0011881601007387 */ /* 0x0001e80000100a00 */
[----:B0-----:R-:W4:Y:S02]  /*33e10*/  LDL.LU.64 R22, [R1+0x3e90] ;  /* 0x003e900001167983 */ /* 0x001f240000300a00 */
[----:B----4-:R-:W-:Y:S02]  /*33e20*/  HMMA.16816.F32 R20, R12, R22, R8 ;  /* 0x000000160c14723c */ /* 0x010fe40000001808 */
[----:B------:R-:W4:Y:S04]  /*33e30*/  LDL.LU.64 R10, [R1+0x3e88] ;  /* 0x003e8800010a7983 */ /* 0x000f280000300a00 */
[----:B------:R-:W4:-:S13]  /*33e40*/  LDL.LU.64 R8, [R1+0x3e80] ;  /* 0x003e800001087983 */ /* 0x000f1a0000300a00 */
[----:B------:R-:W-:Y:S04]  /*33e50*/  STL.64 [R1+0x1170], R20 ;  /* 0x0011701401007387 */ /* 0x000fe80000100a00 */
[----:B------:R0:W-:Y:S04]  /*33e60*/  STL.64 [R1+0x1178], R22 ;  /* 0x0011781601007387 */ /* 0x0001e80000100a00 */
[----:B0-----:R-:W2:Y:S04]  /*33e70*/  LDL.LU.64 R22, [R1+0x3e78] ;  /* 0x003e780001167983 */ /* 0x001ea80000300a00 */
[----:B------:R-:W4:Y:S02]  /*33e80*/  LDL.LU.64 R20, [R1+0x3e70] ;  /* 0x003e700001147983 */ /* 0x000f240000300a00 */
[----:B----4-:R-:W-:-:S15]  /*33e90*/  HMMA.16816.F32 R8, R12, R20, R8 ;  /* 0x000000140c08723c */ /* 0x010fde0000001808 */
[----:B------:R-:W-:-:S04]  /*33ea0*/  NOP ;  /* 0x0000000000007918 */ /* 0x000fc80000000000 */
[----:B------:R-:W-:Y:S04]  /*33eb0*/  STL.64 [R1+0x1160], R8 ;  /* 0x0011600801007387 */ /* 0x000fe80000100a00 */
[----:B------:R0:W-:Y:S04]  /*33ec0*/  STL.64 [R1+0x1168], R10 ;  /* 0x0011680a01007387 */ /* 0x0001e80000100a00 */
[----:B0-----:R-:W2:Y:S04]  /*33ed0*/  LDL.LU.64 R10, [R1+0x3e68] ;  /* 0x003e6800010a7983 */ /* 0x001ea80000300a00 */
[----:B------:R-:W2:Y:S01]  /*33ee0*/  LDL.LU.64 R8, [R1+0x3e60] ;  /* 0x003e600001087983 */ /* 0x000ea20000300a00 */
[----:B------:R-:W-:-:S05]  /*33ef0*/  IMAD.MOV.U32 R0, RZ, RZ, R21 ;  /* 0x000000ffff007224 */ /* 0x000fca00078e0015 */
[----:B------:R-:W-:Y:S01]  /*33f00*/  STL [R1+0x3d0c], R0 ;  /* 0x003d0c0001007387 */ /* 0x000fe20000100800 */
[----:B--2---:R-:W-:Y:S03]  /*33f10*/  HMMA.16816.F32 R20, R12, R22, R8 ;  /* 0x000000160c14723c */ /* 0x004fe60000001808 */
[----:B------:R-:W2:Y:S04]  /*33f20*/  LDL.LU.64 R10, [R1+0x3e58] ;  /* 0x003e5800010a7983 */ /* 0x000ea80000300a00 */
[----:B------:R-:W2:-:S12]  /*33f30*/  LDL.LU.64 R8, [R1+0x3e50] ;  /* 0x003e500001087983 */ /* 0x000e980000300a00 */
[----:B------:R-:W-:Y:S04]  /*33f40*/  STL.64 [R1+0x1150], R20 ;  /* 0x0011501401007387 */ /* 0x000fe80000100a00 */
[----:B------:R0:W-:Y:S04]  /*33f50*/  STL.64 [R1+0x1158], R22 ;  /* 0x0011581601007387 */ /* 0x0001e80000100a00 */
[----:B0-----:R-:W2:Y:S04]  /*33f60*/  LDL.LU.64 R22, [R1+0x3e48] ;  /* 0x003e480001167983 */ /* 0x001ea80000300a00 */
[----:B------:R-:W3:Y:S01]  /*33f70*/  LDL.LU.64 R20, [R1+0x3e40] ;  /* 0x003e400001147983 */ /* 0x000ee20000300a00 */
[C---:B--2---:R-:W-:Y:S08]  /*33f80*/  HMMA.16816.F32 R8, R12.reuse, R22, R8 ;  /* 0x000000160c08723c */ /* 0x044ff00000001808 */
[----:B---3--:R-:W-:Y:S01]  /*33f90*/  HMMA.16816.F32 R4, R12, R20, R4 ;  /* 0x000000140c04723c */ /* 0x008fe20000001804 */
[----:B------:R-:W-:-:S02]  /*33fa0*/  IMAD.MOV.U32 R0, RZ, RZ, R22 ;  /* 0x000000ffff007224 */ /* 0x000fc400078e0016 */
[----:B------:R-:W2:Y:S08]  /*33fb0*/  LDL R22, [R1] ;  /* 0x0000000001167983 */ /* 0x000eb00000100800 */
[----:B------:R0:W-:Y:S04]  /*33fc0*/  STL.64 [R1+0x1140], R8 ;  /* 0x0011400801007387 */ /* 0x0001e80000100a00 */
[----:B------:R1:W-:Y:S04]  /*33fd0*/  STL.64 [R1+0x1148], R10 ;  /* 0x0011480a01007387 */ /* 0x0003e80000100a00 */
[----:B------:R-:W2:Y:S04]  /*33fe0*/  LDL R23, [R1+0x4] ;  /* 0x0000040001177983 */ /* 0x000ea80000100800 */
[----:B------:R-:W-:Y:S04]  /*33ff0*/  STL [R1+0x3d10], R0 ;  /* 0x003d100001007387 */ /* 0x000fe80000100800 */
[----:B0-----:R-:W3:Y:S04]  /*34000*/  LDL.LU.64 R8, [R1+0x1100] ;  /* 0x0011000001087983 */ /* 0x001ee80000300a00 */
[----:B-1----:R-:W3:Y:S04]  /*34010*/  LDL.LU.64 R10, [R1+0x1108] ;  /* 0x00110800010a7983 */ /* 0x002ee80000300a00 */
[----:B------:R0:W-:Y:S04]  /*34020*/  STL.64 [R1+0x1130], R4 ;  /* 0x0011300401007387 */ /* 0x0001e80000100a00 */
[----:B------:R1:W-:Y:S04]  /*34030*/  STL.64 [R1+0x1138], R6 ;  /* 0x0011380601007387 */ /* 0x0003e80000100a00 */
[----:B0-----:R-:W4:Y:S04]  /*34040*/  LDL.LU.64 R4, [R1+0x10f0] ;  /* 0x0010f00001047983 */ /* 0x001f280000300a00 */
[----:B-1----:R-:W4:Y:S04]  /*34050*/  LDL.LU.64 R6, [R1+0x10f8] ;  /* 0x0010f80001067983 */ /* 0x002f280000300a00 */
[----:B------:R-:W3:Y:S04]  /*34060*/  LDL R20, [R1+0x8] ;  /* 0x0000080001147983 */ /* 0x000ee80000100800 */
[----:B------:R-:W3:Y:S04]  /*34070*/  LDL R21, [R1+0xc] ;  /* 0x00000c0001157983 */ /* 0x000ee80000100800 */
[----:B--2---:R-:W-:Y:S04]  /*34080*/  STL.64 [R1+0x3da0], R22 ;  /* 0x003da01601007387 */ /* 0x004fe80000100a00 */
[----:B---3--:R0:W-:Y:S04]  /*34090*/  STL.64 [R1+0x3d98], R20 ;  /* 0x003d981401007387 */ /* 0x0081e80000100a00 */
[----:B0-----:R-:W2:Y:S04]  /*340a0*/  LDL.LU.64 R20, [R1+0x1120] ;  /* 0x0011200001147983 */ /* 0x001ea80000300a00 */
[----:B------:R-:W2:Y:S02]  /*340b0*/  LDL.LU.64 R22, [R1+0x1128] ;  /* 0x0011280001167983 */ /* 0x000ea40000300a00 */
[----:B--2---:R-:W-:-:S15]  /*340c0*/  HMMA.16816.F32 R20, R12, R16, R20 ;  /* 0x000000100c14723c */ /* 0x004fde0000001814 */
[----:B------:R-:W-:-:S04]  /*340d0*/  NOP ;  /* 0x0000000000007918 */ /* 0x000fc80000000000 */
[----:B------:R-:W-:Y:S04]  /*340e0*/  STL.64 [R1+0x1120], R20 ;  /* 0x0011201401007387 */ /* 0x000fe80000100a00 */
[----:B------:R0:W-:Y:S04]  /*340f0*/  STL.64 [R1+0x1128], R22 ;  /* 0x0011281601007387 */ /* 0x0001e80000100a00 */
[----:B0-----:R-:W2:Y:S04]  /*34100*/  LDL R22, [R1+0x10] ;  /* 0x0000100001167983 */ /* 0x001ea80000100800 */
[----:B------:R-:W2:Y:S04]  /*34110*/  LDL R23, [R1+0x14] ;  /* 0x0000140001177983 */ /* 0x000ea80000100800 */
[----:B--2---:R0:W-:Y:S04]  /*34120*/  STL.64 [R1+0x3db8], R22 ;  /* 0x003db81601007387 */ /* 0x0041e80000100a00 */
[----:B------:R-:W2:Y:S04]  /*34130*/  LDL.LU.64 R20, [R1+0x1110] ;  /* 0x0011100001147983 */ /* 0x000ea80000300a00 */
[----:B0-----:R-:W2:Y:S02]  /*34140*/  LDL.LU.64 R22, [R1+0x1118] ;  /* 0x0011180001167983 */ /* 0x001ea40000300a00 */
[----:B--2---:R-:W-:-:S15]  /*34150*/  HMMA.16816.F32 R20, R12, R18, R20 ;  /* 0x000000120c14723c */ /* 0x004fde0000001814 */
[----:B------:R-:W-:-:S04]  /*34160*/  NOP ;  /* 0x0000000000007918 */ /* 0x000fc80000000000 */
[----:B------:R0:W-:Y:S04]  /*34170*/  STL.64 [R1+0x1110], R20 ;  /* 0x0011101401007387 */ /* 0x0001e80000100a00 */
[----:B------:R1:W-:Y:S04]  /*34180*/  STL.64 [R1+0x1118], R22 ;  /* 0x0011181601007387 */ /* 0x0003e80000100a00 */
[----:B0-----:R-:W2:Y:S04]  /*34190*/  LDL R20, [R1+0x18] ;  /* 0x0000180001147983 */ /* 0x001ea80000100800 */
[----:B------:R-:W2:Y:S01]  /*341a0*/  LDL R21, [R1+0x1c] ;  /* 0x00001c0001157983 */ /* 0x000ea20000100800 */
[----:B------:R-:W-:Y:S01]  /*341b0*/  HMMA.16816.F32 R8, R12, R24, R8 ;  /* 0x000000180c08723c */ /* 0x000fe20000001808 */
[----:B------:R-:W-:-:S07]  /*341c0*/  IMAD.MOV.U32 R0, RZ, RZ, R19 ;  /* 0x000000ffff007224 */ /* 0x000fce00078e0013 */
[----:B----4-:R-:W-:Y:S01]  /*341d0*/  HMMA.16816.F32 R4, R12, R26, R4 ;  /* 0x0000001a0c04723c */ /* 0x010fe20000001804 */
[----:B--2---:R0:W-:Y:S04]  /*341e0*/  STL.64 [R1+0x3dd0], R20 ;  /* 0x003dd01401007387 */ /* 0x0041e80000100a00 */
[----:B------:R-:W-:Y:S04]  /*341f0*/  STL [R1+0x3d1c], R0 ;  /* 0x003d1c0001007387 */ /* 0x000fe80000100800 */
[----:B-1----:R-:W2:Y:S04]  /*34200*/  LDL R22, [R1+0x20] ;  /* 0x0000200001167983 */ /* 0x002ea80000100800 */
[----:B------:R-:W-:Y:S04]  /*34210*/  STL.64 [R1+0x1100], R8 ;  /* 0x0011000801007387 */ /* 0x000fe80000100a00 */
[----:B------:R-:W-:Y:S04]  /*34220*/  STL.64 [R1+0x1108], R10 ;  /* 0x0011080a01007387 */ /* 0x000fe80000100a00 */
[----:B------:R-:W2:Y:S04]  /*34230*/  LDL R23, [R1+0x24] ;  /* 0x0000240001177983 */ /* 0x000ea80000100800 */
[----:B------:R-:W-:Y:S04]  /*34240*/  STL.64 [R1+0x10f0], R4 ;  /* 0x0010f00401007387 */ /* 0x000fe80000100a00 */
[----:B------:R-:W-:Y:S04]  /*34250*/  STL.64 [R1+0x10f8], R6 ;  /* 0x0010f80601007387 */ /* 0x000fe80000100a00 */
[----:B0-----:R-:W3:Y:S04]  /*34260*/  LDL.64 R20, [R1+0x28] ;  /* 0x0000280001147983 */ /* 0x001ee80000100a00 */
[----:B--2---:R0:W-:Y:S04]  /*34270*/  STL.64 [R1+0x3e00], R22 ;  /* 0x003e001601007387 */ /* 0x0041e80000100a00 */
[----:B0-----:R-:W2:Y:S04]  /*34280*/  LDL R22, [R1+0x30] ;  /* 0x0000300001167983 */ /* 0x001ea80000100800 */
[----:B------:R-:W2:Y:S04]  /*34290*/  LDL R23, [R1+0x34] ;  /* 0x0000340001177983 */ /* 0x000ea80000100800 */
[----:B---3--:R0:W-:Y:S04]  /*342a0*/  STL.64 [R1+0x3df8], R20 ;  /* 0x003df81401007387 */ /* 0x0081e80000100a00 */
[----:B0-----:R-:W3:Y:S04]  /*342b0*/  LDL R20, [R1+0x38] ;  /* 0x0000380001147983 */ /* 0x001ee80000100800 */
[----:B------:R-:W3:Y:S04]  /*342c0*/  LDL R21, [R1+0x3c] ;  /* 0x00003c0001157983 */ /* 0x000ee80000100800 */
[----:B--2---:R0:W-:Y:S04]  /*342d0*/  STL.64 [R1+0x3e18], R22 ;  /* 0x003e181601007387 */ /* 0x0041e80000100a00 */
[----:B0-----:R-:W2:Y:S04]  /*342e0*/  LDL.64 R22, [R1+0x40] ;  /* 0x0000400001167983 */ /* 0x001ea80000100a00 */
[----:B------:R-:W4:Y:S04]  /*342f0*/  LDL.LU.64 R16, [R1+0x1070] ;  /* 0x0010700001107983 */ /* 0x000f280000300a00 */
[----:B------:R-:W2:Y:S04]  /*34300*/  LDL.LU.64 R18, [R1+0x1078] ;  /* 0x0010780001127983 */ /* 0x000ea80000300a00 */
[----:B--2---:R-:W-:Y:S04]  /*34310*/  STL.64 [R1+0x3db0], R18 ;  /* 0x003db01201007387 */ /* 0x004fe80000100a00 */
[----:B----4-:R0:W-:Y:S04]  /*34320*/  STL.64 [R1+0x3da8], R16 ;  /* 0x003da81001007387 */ /* 0x0101e80000100a00 */
[----:B0-----:R-:W2:Y:S04]  /*34330*/  LDL.LU.64 R16, [R1+0x1080] ;  /* 0x0010800001107983 */ /* 0x001ea80000300a00 */
[----:B------:R-:W4:Y:S04]  /*34340*/  LDL.LU.64 R18, [R1+0x1088] ;  /* 0x0010880001127983 */ /* 0x000f280000300a00 */
[----:B----4-:R-:W-:Y:S04]  /*34350*/  STL.64 [R1+0x3dc8], R18 ;  /* 0x003dc81201007387 */ /* 0x010fe80000100a00 */
[----:B--2---:R0:W-:Y:S04]  /*34360*/  STL.64 [R1+0x3dc0], R16 ;  /* 0x003dc01001007387 */ /* 0x0041e80000100a00 */
        /* <DEDUP_REMOVED lines=17> */
[----:B------:R-:W4:Y:S01]  /*34480*/  LDL.LU.64 R18, [R1+0x10d8] ;  /* 0x0010d80001127983 */ /* 0x000f220000300a00 */
[----:B------:R-:W-:-:S02]  /*34490*/  IMAD.MOV.U32 R2, RZ, RZ, R26 ;  /* 0x000000ffff027224 */ /* 0x000fc400078e001a */
[----:B------:R-:W-:Y:S01]  /*344a0*/  IMAD.MOV.U32 R3, RZ, RZ, R27 ;  /* 0x000000ffff037224 */ /* 0x000fe200078e001b */
[----:B----4-:R-:W-:Y:S04]  /*344b0*/  STL.64 [R1+0x3e38], R18 ;  /* 0x003e381201007387 */ /* 0x010fe80000100a00 */
[----:B--2---:R0:W-:Y:S04]  /*344c0*/  STL.64 [R1+0x3e30], R16 ;  /* 0x003e301001007387 */ /* 0x0041e80000100a00 */
[----:B0-----:R-:W2:Y:S04]  /*344d0*/  LDL.LU.64 R16, [R1+0x10e0] ;  /* 0x0010e00001107983 */ /* 0x001ea80000300a00 */
[----:B------:R-:W2:Y:S04]  /*344e0*/  LDL.LU.64 R18, [R1+0x10e8] ;  /* 0x0010e80001127983 */ /* 0x000ea80000300a00 */
[----:B------:R-:W4:Y:S04]  /*344f0*/  LDL.LU.64 R24, [R1+0x1050] ;  /* 0x0010500001187983 */ /* 0x000f280000300a00 */
[----:B------:R-:W3:Y:S01]  /*34500*/  LDL.LU.64 R26, [R1+0x1058] ;  /* 0x00105800011a7983 */ /* 0x000ee20000300a00 */
[----:B--2---:R-:W-:Y:S03]  /*34510*/  HMMA.16816.F32 R16, R12, R22, R16 ;  /* 0x000000160c10723c */ /* 0x004fe60000001810 */
[----:B---3--:R-:W-:Y:S04]  /*34520*/  STL.64 [R1+0x3d90], R26 ;  /* 0x003d901a01007387 */ /* 0x008fe80000100a00 */
[----:B----4-:R0:W-:Y:S04]  /*34530*/  STL.64 [R1+0x3d88], R24 ;  /* 0x003d881801007387 */ /* 0x0101e80000100a00 */
[----:B0-----:R-:W2:Y:S04]  /*34540*/  LDL.LU.64 R24, [R1+0x1060] ;  /* 0x0010600001187983 */ /* 0x001ea80000300a00 */
[----:B------:R-:W2:Y:S04]  /*34550*/  LDL.LU.64 R26, [R1+0x1068] ;  /* 0x00106800011a7983 */ /* 0x000ea80000300a00 */
[----:B------:R-:W3:Y:S04]  /*34560*/  LDL.LU.64 R8, [R1+0x1040] ;  /* 0x0010400001087983 */ /* 0x000ee80000300a00 */
[----:B------:R-:W3:Y:S04]  /*34570*/  LDL.LU.64 R10, [R1+0x1048] ;  /* 0x00104800010a7983 */ /* 0x000ee80000300a00 */
[----:B------:R-:W4:Y:S04]  /*34580*/  LDL.LU.64 R4, [R1+0x1030] ;  /* 0x0010300001047983 */ /* 0x000f280000300a00 */
[----:B------:R-:W4:Y:S04]  /*34590*/  LDL.LU.64 R6, [R1+0x1038] ;  /* 0x0010380001067983 */ /* 0x000f280000300a00 */
[----:B------:R-:W-:Y:S04]  /*345a0*/  STL [R1+0x3d24], R2 ;  /* 0x003d240201007387 */ /* 0x000fe80000100800 */
[----:B------:R-:W-:Y:S04]  /*345b0*/  STL [R1+0x3d20], R3 ;  /* 0x003d200301007387 */ /* 0x000fe80000100800 */
[----:B------:R-:W-:Y:S04]  /*345c0*/  STL.64 [R1+0x10e0], R16 ;  /* 0x0010e01001007387 */ /* 0x000fe80000100a00 */
[----:B------:R0:W-:Y:S04]  /*345d0*/  STL.64 [R1+0x10e8], R18 ;  /* 0x0010e81201007387 */ /* 0x0001e80000100a00 */
[----:B0-----:R-:W2:Y:S04]  /*345e0*/  LDL.LU.64 R18, [R1+0x3e38] ;  /* 0x003e380001127983 */ /* 0x001ea80000300a00 */
[----:B------:R-:W2:Y:S01]  /*345f0*/  LDL.LU.64 R16, [R1+0x3e30] ;  /* 0x003e300001107983 */ /* 0x000ea20000300a00 */
[----:B------:R-:W-:-:S02]  /*34600*/  IMAD.MOV.U32 R0, RZ, RZ, R23 ;  /* 0x000000ffff007224 */ /* 0x000fc400078e0017 */
[----:B--2---:R-:W-:Y:S01]  /*34610*/  HMMA.16816.F32 R20, R12, R20, R16 ;  /* 0x000000140c14723c */ /* 0x004fe20000001810 */
[----:B------:R-:W2:Y:S04]  /*34620*/  LDL.LU.64 R18, [R1+0x3e28] ;  /* 0x003e280001127983 */ /* 0x000ea80000300a00 */
[----:B------:R-:W2:-:S14]  /*34630*/  LDL.LU.64 R16, [R1+0x3e20] ;  /* 0x003e200001107983 */ /* 0x000e9c0000300a00 */
[----:B------:R-:W-:Y:S04]  /*34640*/  STL.64 [R1+0x10d0], R20 ;  /* 0x0010d01401007387 */ /* 0x000fe80000100a00 */
[----:B------:R0:W-:Y:S04]  /*34650*/  STL.64 [R1+0x10d8], R22 ;  /* 0x0010d81601007387 */ /* 0x0001e80000100a00 */
[----:B0-----:R-:W2:Y:S02]  /*34660*/  LDL.LU.64 R22, [R1+0x3e18] ;  /* 0x003e180001167983 */ /* 0x001ea40000300a00 */
[----:B--2---:R-:W-:Y:S02]  /*34670*/  HMMA.16816.F32 R20, R12, R22, R16 ;  /* 0x000000160c14723c */ /* 0x004fe40000001810 */
[----:B------:R-:W2:Y:S04]  /*34680*/  LDL.LU.64 R18, [R1+0x3e10] ;  /* 0x003e100001127983 */ /* 0x000ea80000300a00 */
[----:B------:R-:W2:-:S13]  /*34690*/  LDL.LU.64 R16, [R1+0x3e08] ;  /* 0x003e080001107983 */ /* 0x000e9a0000300a00 */
[----:B------:R-:W-:Y:S04]  /*346a0*/  STL.64 [R1+0x10c0], R20 ;  /* 0x0010c01401007387 */ /* 0x000fe80000100a00 */
[----:B------:R0:W-:Y:S04]  /*346b0*/  STL.64 [R1+0x10c8], R22 ;  /* 0x0010c81601007387 */ /* 0x0001e80000100a00 */
[----:B0-----:R-:W2:Y:S04]  /*346c0*/  LDL.LU.64 R22, [R1+0x3e00] ;  /* 0x003e000001167983 */ /* 0x001ea80000300a00 */
[----:B------:R-:W2:Y:S02]  /*346d0*/  LDL.LU.64 R20, [R1+0x3df8] ;  /* 0x003df80001147983 */ /* 0x000ea40000300a00 */
[----:B--2---:R-:W-:-:S15]  /*346e0*/  HMMA.16816.F32 R16, R12, R20, R16 ;  /* 0x000000140c10723c */ /* 0x004fde0000001810 */
[----:B------:R-:W-:-:S04]  /*346f0*/  NOP ;  /* 0x0000000000007918 */ /* 0x000fc80000000000 */
[----:B------:R-:W-:Y:S04]  /*34700*/  STL.64 [R1+0x10b0], R16 ;  /* 0x0010b01001007387 */ /* 0x000fe80000100a00 */
[----:B------:R0:W-:Y:S04]  /*34710*/  STL.64 [R1+0x10b8], R18 ;  /* 0x0010b81201007387 */ /* 0x0001e80000100a00 */
[----:B0-----:R-:W2:Y:S04]  /*34720*/  LDL.LU.64 R18, [R1+0x3df0] ;  /* 0x003df00001127983 */ /* 0x001ea80000300a00 */
[----:B------:R-:W2:Y:S01]  /*34730*/  LDL.LU.64 R16, [R1+0x3de8] ;  /* 0x003de80001107983 */ /* 0x000ea20000300a00 */
[----:B------:R-:W-:-:S02]  /*34740*/  IMAD.MOV.U32 R2, RZ, RZ, R20 ;  /* 0x000000ffff027224 */ /* 0x000fc400078e0014 */
[----:B------:R-:W-:Y:S02]  /*34750*/  IMAD.MOV.U32 R3, RZ, RZ, R21 ;  /* 0x000000ffff037224 */ /* 0x000fe400078e0015 */
[----:B--2---:R-:W-:Y:S01]  /*34760*/  HMMA.16816.F32 R20, R12, R22, R16 ;  /* 0x000000160c14723c */ /* 0x004fe20000001810 */
[----:B------:R-:W2:Y:S04]  /*34770*/  LDL.LU.64 R18, [R1+0x3de0] ;  /* 0x003de00001127983 */ /* 0x000ea80000300a00 */
[----:B------:R-:W2:-:S14]  /*34780*/  LDL.LU.64 R16, [R1+0x3dd8] ;  /* 0x003dd80001107983 */ /* 0x000e9c0000300a00 */
[----:B------:R0:W-:Y:S04]  /*34790*/  STL.64 [R1+0x10a0], R20 ;  /* 0x0010a01401007387 */ /* 0x0001e80000100a00 */
[----:B------:R2:W-:Y:S04]  /*347a0*/  STL.64 [R1+0x10a8], R22 ;  /* 0x0010a81601007387 */ /* 0x0005e80000100a00 */
[----:B0-----:R-:W2:Y:S02]  /*347b0*/  LDL.LU.64 R20, [R1+0x3dd0] ;  /* 0x003dd00001147983 */ /* 0x001ea40000300a00 */
[----:B--2---:R-:W-:Y:S02]  /*347c0*/  HMMA.16816.F32 R20, R12, R20, R16 ;  /* 0x000000140c14723c */ /* 0x004fe40000001810 */
[----:B------:R-:W2:Y:S04]  /*347d0*/  LDL.LU.64 R18, [R1+0x3dc8] ;  /* 0x003dc80001127983 */ /* 0x000ea80000300a00 */
[----:B------:R-:W2:-:S13]  /*347e0*/  LDL.LU.64 R16, [R1+0x3dc0] ;  /* 0x003dc00001107983 */ /* 0x000e9a0000300a00 */
        /* <DEDUP_REMOVED lines=10> */
[C---:B--2---:R-:W-:Y:S08]  /*34890*/  HMMA.16816.F32 R16, R12.reuse, R20, R16 ;  /* 0x000000140c10723c */ /* 0x044ff00000001810 */
[C---:B------:R-:W-:Y:S11]  /*348a0*/  HMMA.16816.F32 R20, R12.reuse, R22, R24 ;  /* 0x000000160c14723c */ /* 0x040ff60000001818 */
[----:B------:R0:W-:Y:S04]  /*348b0*/  STL.64 [R1+0x1070], R16 ;  /* 0x0010701001007387 */ /* 0x0001e80000100a00 */
[----:B------:R1:W-:Y:S04]  /*348c0*/  STL.64 [R1+0x1078], R18 ;  /* 0x0010781201007387 */ /* 0x0003e80000100a00 */
[----:B0-----:R-:W2:Y:S04]  /*348d0*/  LDL.LU.64 R16, [R1+0x1020] ;  /* 0x0010200001107983 */ /* 0x001ea80000300a00 */
[----:B-1----:R-:W2:Y:S04]  /*348e0*/  LDL.LU.64 R18, [R1+0x1028] ;  /* 0x0010280001127983 */ /* 0x002ea80000300a00 */
[----:B------:R-:W2:Y:S04]  /*348f0*/  LDL.LU.64 R26, [R1+0x3d90] ;  /* 0x003d9000011a7983 */ /* 0x000ea80000300a00 */
[----:B------:R-:W2:Y:S04]  /*34900*/  LDL.LU.64 R24, [R1+0x3d88] ;  /* 0x003d880001187983 */ /* 0x000ea80000300a00 */
[----:B------:R-:W-:Y:S04]  /*34910*/  STL.64 [R1+0x1060], R20 ;  /* 0x0010601401007387 */ /* 0x000fe80000100a00 */
[----:B------:R0:W-:Y:S04]  /*34920*/  STL.64 [R1+0x1068], R22 ;  /* 0x0010681601007387 */ /* 0x0001e80000100a00 */
[----:B0-----:R-:W3:Y:S04]  /*34930*/  LDL.LU.64 R22, [R1+0x3d80] ;  /* 0x003d800001167983 */ /* 0x001ee80000300a00 */
[----:B------:R-:W3:Y:S01]  /*34940*/  LDL.LU.64 R20, [R1+0x3d78] ;  /* 0x003d780001147983 */ /* 0x000ee20000300a00 */
[----:B--2---:R-:W-:-:S15]  /*34950*/  HMMA.16816.F32 R24, R12, R28, R24 ;  /* 0x0000001c0c18723c */ /* 0x004fde0000001818 */
[----:B------:R-:W-:-:S04]  /*34960*/  NOP ;  /* 0x0000000000007918 */ /* 0x000fc80000000000 */
[----:B------:R-:W-:Y:S04]  /*34970*/  STL.64 [R1+0x1050], R24 ;  /* 0x0010501801007387 */ /* 0x000fe80000100a00 */
[----:B------:R0:W-:Y:S04]  /*34980*/  STL.64 [R1+0x1058], R26 ;  /* 0x0010581a01007387 */ /* 0x0001e80000100a00 */
[----:B0-----:R-:W3:Y:S04]  /*34990*/  LDL.LU.64 R26, [R1+0x3d70] ;  /* 0x003d7000011a7983 */ /* 0x001ee80000300a00 */
[----:B------:R-:W4:Y:S01]  /*349a0*/  LDL.LU.64 R24, [R1+0x3d68] ;  /* 0x003d680001187983 */ /* 0x000f220000300a00 */
[C---:B---3--:R-:W-:Y:S08]  /*349b0*/  HMMA.16816.F32 R8, R12.reuse, R26, R8 ;  /* 0x0000001a0c08723c */ /* 0x048ff00000001808 */
[C---:B----4-:R-:W-:Y:S11]  /*349c0*/  HMMA.16816.F32 R4, R12.reuse, R24, R4 ;  /* 0x000000180c04723c */ /* 0x050ff60000001804 */
[----:B------:R0:W-:Y:S04]  /*349d0*/  STL.64 [R1+0x1040], R8 ;  /* 0x0010400801007387 */ /* 0x0001e80000100a00 */
[----:B------:R1:W-:Y:S04]  /*349e0*/  STL.64 [R1+0x1048], R10 ;  /* 0x0010480a01007387 */ /* 0x0003e80000100a00 */
[----:B0-----:R-:W2:Y:S04]  /*349f0*/  LDL.LU.64 R8, [R1+0x1000] ;  /* 0x0010000001087983 */ /* 0x001ea80000300a00 */
[----:B-1----:R-:W2:Y:S04]  /*34a00*/  LDL.LU.64 R10, [R1+0x1008] ;  /* 0x00100800010a7983 */ /* 0x002ea80000300a00 */
[----:B------:R0:W-:Y:S04]  /*34a10*/  STL.64 [R1+0x1030], R4 ;  /* 0x0010300401007387 */ /* 0x0001e80000100a00 */
[----:B------:R1:W-:Y:S04]  /*34a20*/  STL.64 [R1+0x1038], R6 ;  /* 0x0010380601007387 */ /* 0x0003e80000100a00 */
[----:B0-----:R-:W3:Y:S04]  /*34a30*/  LDL.LU.64 R4, [R1+0xfd0] ;  /* 0x000fd00001047983 */ /* 0x001ee80000300a00 */
[----:B-1----:R-:W4:Y:S01]  /*34a40*/  LDL.LU.64 R6, [R1+0xfd8] ;  /* 0x000fd80001067983 */ /* 0x002f220000300a00 */
[C---:B------:R-:W-:Y:S03]  /*34a50*/  HMMA.16816.F32 R16, R12.reuse, R22, R16 ;  /* 0x000000160c10723c */ /* 0x040fe60000001810 */
[----:B----4-:R-:W-:Y:S04]  /*34a60*/  STL.64 [R1+0x3d40], R6 ;  /* 0x003d400601007387 */ /* 0x010fe80000100a00 */
[----:B---3--:R0:W-:Y:S04]  /*34a70*/  STL.64 [R1+0x3d38], R4 ;  /* 0x003d380401007387 */ /* 0x0081e80000100a00 */
[----:B0-----:R-:W3:Y:S04]  /*34a80*/  LDL.LU.64 R4, [R1+0xfe0] ;  /* 0x000fe00001047983 */ /* 0x001ee80000300a00 */
[----:B------:R-:W3:Y:S04]  /*34a90*/  LDL.LU.64 R6, [R1+0xfe8] ;  /* 0x000fe80001067983 */ /* 0x000ee80000300a00 */
[----:B------:R-:W-:Y:S04]  /*34aa0*/  STL.64 [R1+0x3b88], R26 ;  /* 0x003b881a01007387 */ /* 0x000fe80000100a00 */
[----:B------:R0:W-:Y:S04]  /*34ab0*/  STL.64 [R1+0x3b80], R24 ;  /* 0x003b801801007387 */ /* 0x0001e80000100a00 */
[----:B0-----:R-:W4:Y:S04]  /*34ac0*/  LDL.LU.64 R24, [R1+0x1010] ;  /* 0x0010100001187983 */ /* 0x001f280000300a00 */
[----:B------:R-:W4:Y:S04]  /*34ad0*/  LDL.LU.64 R26, [R1+0x1018] ;  /* 0x00101800011a7983 */ /* 0x000f280000300a00 */
[----:B------:R-:W-:Y:S04]  /*34ae0*/  STL.64 [R1+0x1020], R16 ;  /* 0x0010201001007387 */ /* 0x000fe80000100a00 */
[----:B------:R0:W-:Y:S04]  /*34af0*/  STL.64 [R1+0x1028], R18 ;  /* 0x0010281201007387 */ /* 0x0001e80000100a00 */
[----:B0-----:R-:W2:Y:S04]  /*34b00*/  LDL.LU.64 R18, [R1+0x3d60] ;  /* 0x003d600001127983 */ /* 0x001ea80000300a00 */
[----:B------:R-:W3:Y:S01]  /*34b10*/  LDL.LU.64 R16, [R1+0x3d58] ;  /* 0x003d580001107983 */ /* 0x000ee20000300a00 */
[C---:B----4-:R-:W-:Y:S08]  /*34b20*/  HMMA.16816.F32 R24, R12.reuse, R20, R24 ;  /* 0x000000140c18723c */ /* 0x050ff00000001818 */
[C---:B--2---:R-:W-:Y:S11]  /*34b30*/  HMMA.16816.F32 R8, R12.reuse, R18, R8 ;  /* 0x000000120c08723c */ /* 0x044ff60000001808 */
[----:B------:R0:W-:Y:S04]  /*34b40*/  STL.64 [R1+0x1010], R24 ;  /* 0x0010101801007387 */ /* 0x0001e80000100a00 */
[----:B------:R1:W-:Y:S04]  /*34b50*/  STL.64 [R1+0x1018], R26 ;  /* 0x0010181a01007387 */ /* 0x0003e80000100a00 */
[----:B0-----:R-:W2:Y:S04]  /*34b60*/  LDL.LU.64 R24, [R1+0xfc0] ;  /* 0x000fc00001187983 */ /* 0x001ea80000300a00 */
[----:B-1----:R-:W2:Y:S04]  /*34b70*/  LDL.LU.64 R26, [R1+0xfc8] ;  /* 0x000fc800011a7983 */ /* 0x002ea80000300a00 */
[----:B------:R-:W-:Y:S04]  /*34b80*/  STL.64 [R1+0x3b68], R22 ;  /* 0x003b681601007387 */ /* 0x000fe80000100a00 */
[----:B------:R0:W-:Y:S04]  /*34b90*/  STL.64 [R1+0x3b60], R20 ;  /* 0x003b601401007387 */ /* 0x0001e80000100a00 */
[----:B0-----:R-:W3:Y:S04]  /*34ba0*/  LDL.LU.64 R20, [R1+0xff0] ;  /* 0x000ff00001147983 */ /* 0x001ee80000300a00 */
[----:B------:R-:W3:Y:S04]  /*34bb0*/  LDL.LU.64 R22, [R1+0xff8] ;  /* 0x000ff80001167983 */ /* 0x000ee80000300a00 */
[----:B------:R-:W-:Y:S04]  /*34bc0*/  STL.64 [R1+0x1000], R8 ;  /* 0x0010000801007387 */ /* 0x000fe80000100a00 */
[----:B------:R0:W-:Y:S04]  /*34bd0*/  STL.64 [R1+0x1008], R10 ;  /* 0x0010080a01007387 */ /* 0x0001e80000100a00 */
[----:B0-----:R-:W4:Y:S04]  /*34be0*/  LDL.LU.64 R10, [R1+0x3d50] ;  /* 0x003d5000010a7983 */ /* 0x001f280000300a00 */
[----:B------:R-:W2:Y:S01]  /*34bf0*/  LDL.LU.64 R8, [R1+0x3d48] ;  /* 0x003d480001087983 */ /* 0x000ea20000300a00 */
[C---:B---3--:R-:W-:Y:S08]  /*34c00*/  HMMA.16816.F32 R20, R12.reuse, R16, R20 ;  /* 0x000000100c14723c */ /* 0x048ff00000001814 */
[C---:B----4-:R-:W-:Y:S11]  /*34c10*/  HMMA.16816.F32 R4, R12.reuse, R10, R4 ;  /* 0x0000000a0c04723c */ /* 0x050ff60000001804 */
[----:B------:R-:W-:Y:S04]  /*34c20*/  STL.64 [R1+0xff0], R20 ;  /* 0x000ff01401007387 */ /* 0x000fe80000100a00 */
[----:B------:R0:W-:Y:S04]  /*34c30*/  STL.64 [R1+0xff8], R22 ;  /* 0x000ff81601007387 */ /* 0x0001e80000100a00 */
[----:B0-----:R-:W3:Y:S04]  /*34c40*/  LDL.LU R22, [R1+0x1418] ;  /* 0x0014180001167983 */ /* 0x001ee80000300800 */
[----:B------:R-:W3:Y:S04]  /*34c50*/  LDL.LU R23, [R1+0x1414] ;  /* 0x0014140001177983 */ /* 0x000ee80000300800 */
[----:B------:R-:W-:Y:S04]  /*34c60*/  STL.64 [R1+0x3b78], R18 ;  /* 0x003b781201007387 */ /* 0x000fe80000100a00 */
[----:B------:R0:W-:Y:S04]  /*34c70*/  STL.64 [R1+0x3b70], R16 ;  /* 0x003b701001007387 */ /* 0x0001e80000100a00 */
[----:B0-----:R-:W4:Y:S04]  /*34c80*/  LDL.LU.64 R16, [R1+0xfb0] ;  /* 0x000fb00001107983 */ /* 0x001f280000300a00 */
[----:B------:R-:W4:Y:S04]  /*34c90*/  LDL.LU.64 R18, [R1+0xfb8] ;  /* 0x000fb80001127983 */ /* 0x000f280000300a00 */
        /* <DEDUP_REMOVED lines=9> */
[----:B------:R-:W4:Y:S04]  /*34d30*/  LDL.LU.64 R4, [R1+0x3d28] ;  /* 0x003d280001047983 */ /* 0x000f280000300a00 */
[----:B------:R0:W-:Y:S04]  /*34d40*/  STL.64 [R1+0x3b48], R10 ;  /* 0x003b480a01007387 */ /* 0x0001e80000100a00 */
[----:B0-----:R-:W3:Y:S04]  /*34d50*/  LDL.LU R10, [R1+0x1410] ;  /* 0x00141000010a7983 */ /* 0x001ee80000300800 */
[----:B------:R-:W3:Y:S04]  /*34d60*/  LDL.LU R11, [R1+0x140c] ;  /* 0x00140c00010b7983 */ /* 0x000ee80000300800 */
[----:B------:R0:W-:Y:S04]  /*34d70*/  STL.64 [R1+0x3b40], R8 ;  /* 0x003b400801007387 */ /* 0x0001e80000100a00 */
[----:B0-----:R-:W3:Y:S04]  /*34d80*/  LDL.LU R8, [R1+0x13fc] ;  /* 0x0013fc0001087983 */ /* 0x001ee80000300800 */
[----:B------:R-:W3:Y:S01]  /*34d90*/  LDL.LU R9, [R1+0x1404] ;  /* 0x0014040001097983 */ /* 0x000ee20000300800 */
[C---:B--2---:R-:W-:Y:S08]  /*34da0*/  HMMA.16816.F32 R24, R12.reuse, R6, R24 ;  /* 0x000000060c18723c */ /* 0x044ff00000001818 */
[----:B----4-:R-:W-:Y:S11]  /*34db0*/  HMMA.16816.F32 R16, R12, R4, R16 ;  /* 0x000000040c10723c */ /* 0x010ff60000001810 */
[----:B------:R0:W-:Y:S04]  /*34dc0*/  STL.64 [R1+0xfc0], R24 ;  /* 0x000fc01801007387 */ /* 0x0001e80000100a00 */
[----:B------:R1:W-:Y:S04]  /*34dd0*/  STL.64 [R1+0xfc8], R26 ;  /* 0x000fc81a01007387 */ /* 0x0003e80000100a00 */
[----:B------:R-:W2:Y:S04]  /*34de0*/  LDL R20, [R1+0x38] ;  /* 0x0000380001147983 */ /* 0x000ea80000100800 */
[----:B0-----:R-:W4:Y:S04]  /*34df0*/  LDL.64 R24, [R1+0x30] ;  /* 0x0000300001187983 */ /* 0x001f280000100a00 */
[----:B------:R-:W-:Y:S04]  /*34e00*/  STL.64 [R1+0xfb0], R16 ;  /* 0x000fb01001007387 */ /* 0x000fe80000100a00 */
[----:B------:R-:W-:Y:S04]  /*34e10*/  STL.64 [R1+0xfb8], R18 ;  /* 0x000fb81201007387 */ /* 0x000fe80000100a00 */
[----:B------:R-:W2:Y:S01]  /*34e20*/  LDL R21, [R1+0x3c] ;  /* 0x00003c0001157983 */ /* 0x000ea20000100800 */
[----:B-1----:R-:W-:-:S02]  /*34e30*/  IMAD.MOV.U32 R26, RZ, RZ, R2 ;  /* 0x000000ffff1a7224 */ /* 0x002fc400078e0002 */
[----:B------:R-:W-:Y:S01]  /*34e40*/  IMAD.MOV.U32 R27, RZ, RZ, R3 ;  /* 0x000000ffff1b7224 */ /* 0x000fe200078e0003 */
[----:B--2---:R0:W-:Y:S04]  /*34e50*/  STL.64 [R1+0x3cf8], R20 ;  /* 0x003cf81401007387 */ /* 0x0041e80000100a00 */
[----:B0-----:R-:W2:Y:S04]  /*34e60*/  LDL.LU R20, [R1+0x1400] ;  /* 0x0014000001147983 */ /* 0x001ea80000300800 */
[----:B------:R-:W2:Y:S04]  /*34e70*/  LDL.LU R21, [R1+0x1408] ;  /* 0x0014080001157983 */ /* 0x000ea80000300800 */
[----:B------:R-:W2:Y:S04]  /*34e80*/  LDL.LU R2, [R1+0x3d24] ;  /* 0x003d240001027983 */ /* 0x000ea80000300800 */
[----:B------:R-:W3:Y:S04]  /*34e90*/  LDL.LU R3, [R1+0x3d20] ;  /* 0x003d200001037983 */ /* 0x000ee80000300800 */
[----:B------:R-:W3:Y:S04]  /*34ea0*/  LDL.LU.64 R16, [R1+0x5d0] ;  /* 0x0005d00001107983 */ /* 0x000ee80000300a00 */
[----:B------:R-:W3:Y:S04]  /*34eb0*/  LDL.LU.64 R18, [R1+0x5d8] ;  /* 0x0005d80001127983 */ /* 0x000ee80000300a00 */
[----:B------:R0:W-:Y:S04]  /*34ec0*/  STL.64 [R1+0x3c00], R26 ;  /* 0x003c001a01007387 */ /* 0x0001e80000100a00 */
[----:B0-----:R-:W3:Y:S01]  /*34ed0*/  LDL R26, [R1+0x40] ;  /* 0x00004000011a7983 */ /* 0x001ee20000100800 */
[----:B------:R-:W-:-:S03]  /*34ee0*/  IMAD.MOV.U32 R27, RZ, RZ, R0 ;  /* 0x000000ffff1b7224 */ /* 0x000fc600078e0000 */
[----:B------:R-:W3:Y:S04]  /*34ef0*/  LDL.LU R0, [R1+0x3d1c] ;  /* 0x003d1c0001007983 */ /* 0x000ee80000300800 */
[----:B----4-:R2:W-:Y:S02]  /*34f00*/  STL.64 [R1+0x3bf8], R24 ;  /* 0x003bf81801007387 */ /* 0x0105e40000100a00 */
[----:B--2---:R-:W-:Y:S02]  /*34f10*/  IMAD.MOV.U32 R24, RZ, RZ, R2 ;  /* 0x000000ffff187224 */ /* 0x004fe400078e0002 */
[----:B---3--:R-:W-:Y:S01]  /*34f20*/  IMAD.MOV.U32 R25, RZ, RZ, R3 ;  /* 0x000000ffff197224 */ /* 0x008fe200078e0003 */
[----:B------:R-:W2:Y:S04]  /*34f30*/  LDL.LU R2, [R1+0x3d18] ;  /* 0x003d180001027983 */ /* 0x000ea80000300800 */
[----:B------:R-:W2:Y:S04]  /*34f40*/  LDL.LU R3, [R1+0x3d14] ;  /* 0x003d140001037983 */ /* 0x000ea80000300800 */
[----:B------:R0:W-:Y:S04]  /*34f50*/  STL.64 [R1+0x3c18], R26 ;  /* 0x003c181a01007387 */ /* 0x0001e80000100a00 */
[----:B------:R1:W-:Y:S04]  /*34f60*/  STL.64 [R1+0x3c30], R24 ;  /* 0x003c301801007387 */ /* 0x0003e80000100a00 */
[----:B------:R-:W-:Y:S04]  /*34f70*/  STL.64 [R1+0x3b28], R6 ;  /* 0x003b280601007387 */ /* 0x000fe80000100a00 */
[----:B------:R-:W-:Y:S04]  /*34f80*/  STL.64 [R1+0x3b20], R4 ;  /* 0x003b200401007387 */ /* 0x000fe80000100a00 */
[----:B0-----:R-:W3:Y:S04]  /*34f90*/  LDL R26, [R1+0x50] ;  /* 0x00005000011a7983 */ /* 0x001ee80000100800 */
[----:B------:R-:W3:Y:S01]  /*34fa0*/  LDL R27, [R1+0x54] ;  /* 0x00005400011b7983 */ /* 0x000ee20000100800 */
[----:B-1----:R-:W-:-:S03]  /*34fb0*/  IMAD.MOV.U32 R25, RZ, RZ, R0 ;  /* 0x000000ffff197224 */ /* 0x002fc600078e0000 */
[----:B---3--:R0:W-:Y:S04]  /*34fc0*/  STL.64 [R1+0x3c48], R26 ;  /* 0x003c481a01007387 */ /* 0x0081e80000100a00 */
[----:B------:R-:W3:Y:S01]  /*34fd0*/  LDL R24, [R1+0x58] ;  /* 0x0000580001187983 */ /* 0x000ee20000100800 */
[----:B--2---:R-:W-:-:S15]  /*34fe0*/  HMMA.16816.F32 R16, R12, R2, R16 ;  /* 0x000000020c10723c */ /* 0x004fde0000001810 */
[----:B------:R-:W-:-:S04]  /*34ff0*/  NOP ;  /* 0x0000000000007918 */ /* 0x000fc80000000000 */
[----:B------:R-:W-:Y:S04]  /*35000*/  STL.64 [R1+0x5d0], R16 ;  /* 0x0005d01001007387 */ /* 0x000fe80000100a00 */
[----:B------:R-:W-:Y:S04]  /*35010*/  STL.64 [R1+0x5d8], R18 ;  /* 0x0005d81201007387 */ /* 0x000fe80000100a00 */
[----:B------:R-:W2:Y:S04]  /*35020*/  LDL.LU R0, [R1+0x3d10] ;  /* 0x003d100001007983 */ /* 0x000ea80000300800 */
[----:B---3--:R1:W-:Y:S04]  /*35030*/  STL.64 [R1+0x3c60], R24 ;  /* 0x003c601801007387 */ /* 0x0083e80000100a00 */
[----:B0-----:R-:W3:Y:S04]  /*35040*/  LDL R26, [R1+0x60] ;  /* 0x00006000011a7983 */ /* 0x001ee80000100800 */
[----:B------:R-:W3:Y:S04]  /*35050*/  LDL R27, [R1+0x64] ;  /* 0x00006400011b7983 */ /* 0x000ee80000100800 */
[----:B-1----:R-:W4:Y:S04]  /*35060*/  LDL R24, [R1+0x68] ;  /* 0x0000680001187983 */ /* 0x002f280000100800 */
[----:B------:R-:W4:Y:S04]  /*35070*/  LDL R25, [R1+0x6c] ;  /* 0x00006c0001197983 */ /* 0x000f280000100800 */
[----:B---3--:R2:W-:Y:S02]  /*35080*/  STL.64 [R1+0x3c78], R26 ;  /* 0x003c781a01007387 */ /* 0x0085e40000100a00 */
[----:B--2---:R-:W-:-:S02]  /*35090*/  IMAD.MOV.U32 R26, RZ, RZ, R0 ;  /* 0x000000ffff1a7224 */ /* 0x004fc400078e0000 */
[----:B------:R-:W2:Y:S04]  /*350a0*/  LDL.LU R0, [R1+0x3d0c] ;  /* 0x003d0c0001007983 */ /* 0x000ea80000300800 */
[----:B------:R-:W3:Y:S04]  /*350b0*/  LDL R27, [R1+0x74] ;  /* 0x00007400011b7983 */ /* 0x000ee80000100800 */
[----:B----4-:R0:W-:Y:S04]  /*350c0*/  STL.64 [R1+0x3c90], R24 ;  /* 0x003c901801007387 */ /* 0x0101e80000100a00 */
[----:B0-----:R-:W4:Y:S04]  /*350d0*/  LDL R24, [R1+0x78] ;  /* 0x0000780001187983 */ /* 0x001f280000100800 */
[----:B------:R-:W4:Y:S01]  /*350e0*/  LDL R25, [R1+0x7c] ;  /* 0x00007c0001197983 */ /* 0x000f220000100800 */
[----:B------:R-:W-:-:S03]  /*350f0*/  IMAD R5, R11, 0x100, R10 ;  /* 0x000001000b057824 */ /* 0x000fc600078e020a */
[----:B---3--:R0:W-:Y:S04]  /*35100*/  STL.64 [R1+0x3ca8], R26 ;  /* 0x003ca81a01007387 */ /* 0x0081e80000100a00 */
[----:B0-----:R-:W3:Y:S01]  /*35110*/  LDL R26, [R1+0x80] ;  /* 0x00008000011a7983 */ /* 0x001ee20000100800 */
[----:B--2---:R-:W-:-:S03]  /*35120*/  IMAD.MOV.U32 R27, RZ, RZ, R0 ;  /* 0x000000ffff1b7224 */ /* 0x004fc600078e0000 */
[----:B------:R-:W2:Y:S04]  /*35130*/  LDL.LU R0, [R1+0x3d08] ;  /* 0x003d080001007983 */ /* 0x000ea80000300800 */
[----:B----4-:R0:W-:Y:S04]  /*35140*/  STL.64 [R1+0x3cc0], R24 ;  /* 0x003cc01801007387 */ /* 0x0101e80000100a00 */
[----:B------:R-:W4:Y:S04]  /*35150*/  LDL R10, [R1+0x90] ;  /* 0x00009000010a7983 */ /* 0x000f280000100800 */
[----:B------:R-:W4:Y:S04]  /*35160*/  LDL R11, [R1+0x94] ;  /* 0x00009400010b7983 */ /* 0x000f280000100800 */
[----:B0-----:R-:W2:Y:S04]  /*35170*/  LDL R24, [R1+0x88] ;  /* 0x0000880001187983 */ /* 0x001ea80000100800 */
[----:B------:R-:W2:Y:S01]  /*35180*/  LDL R25, [R1+0x8c] ;  /* 0x00008c0001197983 */ /* 0x000ea20000100800 */
[----:B------:R-:W-:-:S02]  /*35190*/  IMAD R8, R8, 0x100, R20 ;  /* 0x0000010008087824 */ /* 0x000fc400078e0214 */
[----:B------:R-:W-:Y:S02]  /*351a0*/  IMAD R4, R23, 0x100, R22 ;  /* 0x0000010017047824 */ /* 0x000fe400078e0216 */
[----:B------:R-:W-:Y:S01]  /*351b0*/  IMAD R6, R9, 0x100, R21 ;  /* 0x0000010009067824 */ /* 0x000fe200078e0215 */
[----:B------:R-:W-:Y:S01]  /*351c0*/  F2FP.F16.E5M2.UNPACK_B R12, R8 ;  /* 0x00000008ff0c723e */ /* 0x000fe200020004ff */
[----:B----4-:R0:W-:Y:S04]  /*351d0*/  STL.64 [R1+0x3d00], R10 ;  /* 0x003d000a01007387 */ /* 0x0101e80000100a00 */
[----:B------:R-:W4:Y:S04]  /*351e0*/  LDL R22, [R1+0x98] ;  /* 0x0000980001167983 */ /* 0x000f280000100800 */
[----:B------:R-:W4:Y:S04]  /*351f0*/  LDL.LU.64 R8, [R1+0xfa0] ;  /* 0x000fa00001087983 */ /* 0x000f280000300a00 */
[----:B0-----:R-:W4:Y:S04]  /*35200*/  LDL.LU.64 R10, [R1+0xfa8] ;  /* 0x000fa800010a7983 */ /* 0x001f280000300a00 */
[----:B---3--:R-:W-:Y:S04]  /*35210*/  STL.64 [R1+0x3cd8], R26 ;  /* 0x003cd81a01007387 */ /* 0x008fe80000100a00 */
[----:B--2---:R0:W-:Y:S04]  /*35220*/  STL.64 [R1+0x3cf0], R24 ;  /* 0x003cf01801007387 */ /* 0x0041e80000100a00 */
[----:B0-----:R-:W2:Y:S04]  /*35230*/  LDL.LU.64 R24, [R1+0xf90] ;  /* 0x000f900001187983 */ /* 0x001ea80000300a00 */
[----:B------:R-:W2:Y:S04]  /*35240*/  LDL.LU.64 R26, [R1+0xf98] ;  /* 0x000f9800011a7983 */ /* 0x000ea80000300a00 */
        /* <DEDUP_REMOVED lines=38> */
[----:B------:R-:W-:-:S02]  /*354b0*/  F2FP.F16.E5M2.UNPACK_B R13, R6 ;  /* 0x00000006ff0d723e */ /* 0x000fc400020004ff */
[----:B------:R-:W-:Y:S02]  /*354c0*/  F2FP.F16.E5M2.UNPACK_B R14, R5 ;  /* 0x00000005ff0e723e */ /* 0x000fe400020004ff */
[----:B------:R-:W-:Y:S01]  /*354d0*/  F2FP.F16.E5M2.UNPACK_B R15, R4 ;  /* 0x00000004ff0f723e */ /* 0x000fe200020004ff */
[----:B------:R-:W-:-:S07]  /*354e0*/  IMAD.MOV.U32 R23, RZ, RZ, R0 ;  /* 0x000000ffff177224 */ /* 0x000fce00078e0000 */
[C---:B----4-:R-:W-:Y:S01]  /*354f0*/  HMMA.16816.F32 R20, R12.reuse, R22, R8 ;  /* 0x000000160c14723c */ /* 0x050fe20000001808 */
[----:B---3--:R-:W-:Y:S04]  /*35500*/  STL.64 [R1+0x3ce8], R18 ;  /* 0x003ce81201007387 */ /* 0x008fe80000100a00 */
[----:B--2---:R0:W-:Y:S04]  /*35510*/  STL.64 [R1+0x3ce0], R16 ;  /* 0x003ce01001007387 */ /* 0x0041e80000100a00 */
[----:B0-----:R-:W2:Y:S04]  /*35520*/  LDL.LU.64 R16, [R1+0xf80] ;  /* 0x000f800001107983 */ /* 0x001ea80000300a00 */
[----:B------:R-:W2:Y:S04]  /*35530*/  LDL.LU.64 R18, [R1+0xf88] ;  /* 0x000f880001127983 */ /* 0x000ea80000300a00 */
[----:B------:R-:W3:Y:S04]  /*35540*/  LDL.LU.64 R4, [R1+0xed0] ;  /* 0x000ed00001047983 */ /* 0x000ee80000300a00 */
[----:B------:R-:W3:Y:S04]  /*35550*/  LDL.LU.64 R6, [R1+0xed8] ;  /* 0x000ed80001067983 */ /* 0x000ee80000300a00 */
[----:B------:R-:W4:Y:S04]  /*35560*/  LDL.LU.64 R10, [R1+0x3d00] ;  /* 0x003d0000010a7983 */ /* 0x000f280000300a00 */
[----:B------:R0:W-:Y:S04]  /*35570*/  STL.64 [R1+0xfa0], R20 ;  /* 0x000fa01401007387 */ /* 0x0001e80000100a00 */
[----:B------:R1:W-:Y:S04]  /*35580*/  STL.64 [R1+0xfa8], R22 ;  /* 0x000fa81601007387 */ /* 0x0003e80000100a00 */
[----:B0-----:R-:W2:Y:S04]  /*35590*/  LDL.LU.64 R20, [R1+0x3cf8] ;  /* 0x003cf80001147983 */ /* 0x001ea80000300a00 */
[----:B-1----:R-:W2:Y:S01]  /*355a0*/  LDL.64 R22, [R1+0x20] ;  /* 0x0000200001167983 */ /* 0x002ea20000100a00 */
[----:B----4-:R-:W-:Y:S03]  /*355b0*/  HMMA.16816.F32 R8, R12, R10, R24 ;  /* 0x0000000a0c08723c */ /* 0x010fe60000001818 */
[----:B------:R-:W2:-:S15]  /*355c0*/  LDL.LU.64 R24, [R1+0x3cf0] ;  /* 0x003cf00001187983 */ /* 0x000e9e0000300a00 */
[----:B------:R-:W-:Y:S01]  /*355d0*/  NOP ;  /* 0x0000000000007918 */ /* 0x000fe20000000000 */
[----:B------:R0:W-:Y:S04]  /*355e0*/  STL.64 [R1+0xf90], R8 ;  /* 0x000f900801007387 */ /* 0x0001e80000100a00 */
[----:B------:R1:W-:Y:S04]  /*355f0*/  STL.64 [R1+0xf98], R10 ;  /* 0x000f980a01007387 */ /* 0x0003e80000100a00 */
[----:B0-----:R-:W4:Y:S04]  /*35600*/  LDL.LU.64 R8, [R1+0xec0] ;  /* 0x000ec00001087983 */ /* 0x001f280000300a00 */
[----:B-1----:R-:W4:Y:S01]  /*35610*/  LDL.LU.64 R10, [R1+0xec8] ;  /* 0x000ec800010a7983 */ /* 0x002f220000300a00 */
[----:B--2---:R-:W-:Y:S03]  /*35620*/  HMMA.16816.F32 R24, R12, R24, R16 ;  /* 0x000000180c18723c */ /* 0x004fe60000001810 */
[----:B------:R-:W2:Y:S04]  /*35630*/  LDL.LU.64 R18, [R1+0x3ce8] ;  /* 0x003ce80001127983 */ /* 0x000ea80000300a00 */
[----:B------:R-:W2:-:S12]  /*35640*/  LDL.LU.64 R16, [R1+0x3ce0] ;  /* 0x003ce00001107983 */ /* 0x000e980000300a00 */
[----:B------:R-:W-:Y:S04]  /*35650*/  STL.64 [R1+0xf80], R24 ;  /* 0x000f801801007387 */ /* 0x000fe80000100a00 */
[----:B------:R0:W-:Y:S04]  /*35660*/  STL.64 [R1+0xf88], R26 ;  /* 0x000f881a01007387 */ /* 0x0001e80000100a00 */
[----:B0-----:R-:W2:Y:S02]  /*35670*/  LDL.LU.64 R26, [R1+0x3cd8] ;  /* 0x003cd800011a7983 */ /* 0x001ea40000300a00 */
[----:B--2---:R-:W-:Y:S02]  /*35680*/  HMMA.16816.F32 R24, R12, R26, R16 ;  /* 0x0000001a0c18723c */ /* 0x004fe40000001810 */
[----:B------:R-:W2:Y:S04]  /*35690*/  LDL.LU.64 R18, [R1+0x3cd0] ;  /* 0x003cd00001127983 */ /* 0x000ea80000300a00 */
[----:B------:R-:W2:-:S13]  /*356a0*/  LDL.LU.64 R16, [R1+0x3cc8] ;  /* 0x003cc80001107983 */ /* 0x000e9a0000300a00 */
        /* <DEDUP_REMOVED lines=50> */
[----:B0-----:R-:W4:Y:S04]  /*359d0*/  LDL.LU.64 R26, [R1+0x3c00] ;  /* 0x003c0000011a7983 */ /* 0x001f280000300a00 */
[----:B------:R-:W3:Y:S01]  /*359e0*/  LDL.LU.64 R24, [R1+0x3bf8] ;  /* 0x003bf80001187983 */ /* 0x000ee20000300a00 */
[----:B--2---:R-:W-:-:S15]  /*359f0*/  HMMA.16816.F32 R16, R12, R20, R16 ;  /* 0x000000140c10723c */ /* 0x004fde0000001810 */
[----:B------:R-:W-:-:S04]  /*35a00*/  NOP ;  /* 0x0000000000007918 */ /* 0x000fc80000000000 */
[----:B------:R-:W-:Y:S04]  /*35a10*/  STL.64 [R1+0xee0], R16 ;  /* 0x000ee01001007387 */ /* 0x000fe80000100a00 */
[----:B------:R3:W-:Y:S02]  /*35a20*/  STL.64 [R1+0xee8], R18 ;  /* 0x000ee81201007387 */ /* 0x0007e40000100a00 */
[C---:B---3--:R-:W-:Y:S01]  /*35a30*/  HMMA.16816.F32 R16, R12.reuse, R24, R4 ;  /* 0x000000180c10723c */ /* 0x048fe20000001804 */
[----:B------:R-:W-:Y:S01]  /*35a40*/  IMAD.MOV.U32 R0, RZ, RZ, R25 ;  /* 0x000000ffff007224 */ /* 0x000fe200078e0019 */
[----:B------:R-:W2:Y:S06]  /*35a50*/  LDL.LU.64 R4, [R1+0xeb0] ;  /* 0x000eb00001047983 */ /* 0x000eac0000300a00 */
[C---:B----4-:R-:W-:Y:S11]  /*35a60*/  HMMA.16816.F32 R8, R12.reuse, R26, R8 ;  /* 0x0000001a0c08723c */ /* 0x050ff60000001808 */
[----:B------:R-:W-:Y:S04]  /*35a70*/  STL.64 [R1+0xed0], R16 ;  /* 0x000ed01001007387 */ /* 0x000fe80000100a00 */
[----:B------:R-:W-:Y:S04]  /*35a80*/  STL.64 [R1+0xed8], R18 ;  /* 0x000ed81201007387 */ /* 0x000fe80000100a00 */
[----:B------:R-:W2:Y:S04]  /*35a90*/  LDL.LU.64 R6, [R1+0xeb8] ;  /* 0x000eb80001067983 */ /* 0x000ea80000300a00 */
[----:B------:R-:W-:Y:S04]  /*35aa0*/  STL [R1+0x3aa0], R0 ;  /* 0x003aa00001007387 */ /* 0x000fe80000100800 */
[----:B------:R-:W3:Y:S04]  /*35ab0*/  LDL.LU.64 R24, [R1+0xe60] ;  /* 0x000e600001187983 */ /* 0x000ee80000300a00 */
[----:B------:R-:W4:Y:S04]  /*35ac0*/  LDL.LU.64 R26, [R1+0xe68] ;  /* 0x000e6800011a7983 */ /* 0x000f280000300a00 */
[----:B------:R-:W-:Y:S04]  /*35ad0*/  STL.64 [R1+0xec0], R8 ;  /* 0x000ec00801007387 */ /* 0x000fe80000100a00 */
[----:B------:R-:W-:Y:S04]  /*35ae0*/  STL.64 [R1+0xec8], R10 ;  /* 0x000ec80a01007387 */ /* 0x000fe80000100a00 */
[----:B----4-:R0:W-:Y:S04]  /*35af0*/  STL.64 [R1+0x3b98], R26 ;  /* 0x003b981a01007387 */ /* 0x0101e80000100a00 */
[----:B0-----:R-:W4:Y:S04]  /*35b00*/  LDL R26, [R1] ;  /* 0x00000000011a7983 */ /* 0x001f280000100800 */
[----:B------:R-:W4:Y:S04]  /*35b10*/  LDL R27, [R1+0x4] ;  /* 0x00000400011b7983 */ /* 0x000f280000100800 */
[----:B---3--:R0:W-:Y:S04]  /*35b20*/  STL.64 [R1+0x3b90], R24 ;  /* 0x003b901801007387 */ /* 0x0081e80000100a00 */
[----:B0-----:R-:W3:Y:S01]  /*35b30*/  LDL.64 R24, [R1+0x8] ;  /* 0x0000080001187983 */ /* 0x001ee20000100a00 */
[----:B--2---:R-:W-:Y:S03]  /*35b40*/  HMMA.16816.F32 R4, R12, R22, R4 ;  /* 0x000000160c04723c */ /* 0x004fe60000001804 */
[----:B----4-:R0:W-:Y:S04]  /*35b50*/  STL.64 [R1+0x3bc8], R26 ;  /* 0x003bc81a01007387 */ /* 0x0101e80000100a00 */
[----:B0-----:R-:W2:Y:S04]  /*35b60*/  LDL R26, [R1+0x10] ;  /* 0x00001000011a7983 */ /* 0x001ea80000100800 */
[----:B------:R-:W2:Y:S04]  /*35b70*/  LDL R27, [R1+0x14] ;  /* 0x00001400011b7983 */ /* 0x000ea80000100800 */
[----:B---3--:R0:W-:Y:S04]  /*35b80*/  STL.64 [R1+0x3bc0], R24 ;  /* 0x003bc01801007387 */ /* 0x0081e80000100a00 */
[----:B0-----:R-:W3:Y:S04]  /*35b90*/  LDL R24, [R1+0x18] ;  /* 0x0000180001187983 */ /* 0x001ee80000100800 */
[----:B------:R-:W3:Y:S04]  /*35ba0*/  LDL R25, [R1+0x1c] ;  /* 0x00001c0001197983 */ /* 0x000ee80000100800 */
[----:B--2---:R-:W-:Y:S04]  /*35bb0*/  STL.64 [R1+0x3be0], R26 ;  /* 0x003be01a01007387 */ /* 0x004fe80000100a00 */
[----:B------:R-:W2:Y:S04]  /*35bc0*/  LDL.LU.64 R16, [R1+0xe50] ;  /* 0x000e500001107983 */ /* 0x000ea80000300a00 */
[----:B------:R-:W-:Y:S04]  /*35bd0*/  STL.64 [R1+0xeb0], R4 ;  /* 0x000eb00401007387 */ /* 0x000fe80000100a00 */
[----:B------:R-:W-:Y:S04]  /*35be0*/  STL.64 [R1+0xeb8], R6 ;  /* 0x000eb80601007387 */ /* 0x000fe80000100a00 */
        /* <DEDUP_REMOVED lines=15> */
[----:B0-----:R-:W3:Y:S04]  /*35ce0*/  LDL.LU.64 R16, [R1+0xea0] ;  /* 0x000ea00001107983 */ /* 0x001ee80000300a00 */
[----:B------:R-:W3:Y:S01]  /*35cf0*/  LDL.LU.64 R18, [R1+0xea8] ;  /* 0x000ea80001127983 */ /* 0x000ee20000300a00 */
[----:B------:R-:W-:-:S03]  /*35d00*/  IMAD.MOV.U32 R0, RZ, RZ, R23 ;  /* 0x000000ffff007224 */ /* 0x000fc600078e0017 */
[----:B------:R-:W2:Y:S04]  /*35d10*/  LDL.LU.64 R20, [R1+0xe40] ;  /* 0x000e400001147983 */ /* 0x000ea80000300a00 */
[----:B------:R-:W2:Y:S04]  /*35d20*/  LDL.LU.64 R22, [R1+0xe48] ;  /* 0x000e480001167983 */ /* 0x000ea80000300a00 */
[----:B------:R-:W4:Y:S04]  /*35d30*/  LDL.LU.64 R8, [R1+0xe30] ;  /* 0x000e300001087983 */ /* 0x000f280000300a00 */
[----:B------:R-:W4:Y:S04]  /*35d40*/  LDL.LU.64 R10, [R1+0xe38] ;  /* 0x000e3800010a7983 */ /* 0x000f280000300a00 */
[----:B------:R-:W2:Y:S04]  /*35d50*/  LDL.LU.64 R4, [R1+0xe20] ;  /* 0x000e200001047983 */ /* 0x000ea80000300a00 */
[----:B------:R-:W2:Y:S04]  /*35d60*/  LDL.LU.64 R6, [R1+0xe28] ;  /* 0x000e280001067983 */ /* 0x000ea80000300a00 */
[----:B------:R-:W-:Y:S01]  /*35d70*/  STL [R1+0x3b08], R0 ;  /* 0x003b080001007387 */ /* 0x000fe20000100800 */
[----:B---3--:R-:W-:Y:S03]  /*35d80*/  HMMA.16816.F32 R24, R12, R24, R16 ;  /* 0x000000180c18723c */ /* 0x008fe60000001810 */
[----:B------:R-:W3:Y:S04]  /*35d90*/  LDL.LU.64 R18, [R1+0x3bf0] ;  /* 0x003bf00001127983 */ /* 0x000ee80000300a00 */
[----:B------:R-:W3:-:S12]  /*35da0*/  LDL.LU.64 R16, [R1+0x3be8] ;  /* 0x003be80001107983 */ /* 0x000ed80000300a00 */
[----:B------:R-:W-:Y:S04]  /*35db0*/  STL.64 [R1+0xea0], R24 ;  /* 0x000ea01801007387 */ /* 0x000fe80000100a00 */
[----:B------:R0:W-:Y:S04]  /*35dc0*/  STL.64 [R1+0xea8], R26 ;  /* 0x000ea81a01007387 */ /* 0x0001e80000100a00 */
[----:B0-----:R-:W3:Y:S02]  /*35dd0*/  LDL.LU.64 R26, [R1+0x3be0] ;  /* 0x003be000011a7983 */ /* 0x001ee40000300a00 */
[----:B---3--:R-:W-:Y:S02]  /*35de0*/  HMMA.16816.F32 R24, R12, R26, R16 ;  /* 0x0000001a0c18723c */ /* 0x008fe40000001810 */
[----:B------:R-:W3:Y:S04]  /*35df0*/  LDL.LU.64 R18, [R1+0x3bd8] ;  /* 0x003bd80001127983 */ /* 0x000ee80000300a00 */
[----:B------:R-:W3:-:S13]  /*35e00*/  LDL.LU.64 R16, [R1+0x3bd0] ;  /* 0x003bd00001107983 */ /* 0x000eda0000300a00 */
[----:B------:R-:W-:Y:S04]  /*35e10*/  STL.64 [R1+0xe90], R24 ;  /* 0x000e901801007387 */ /* 0x000fe80000100a00 */
[----:B------:R0:W-:Y:S04]  /*35e20*/  STL.64 [R1+0xe98], R26 ;  /* 0x000e981a01007387 */ /* 0x0001e80000100a00 */
[----:B0-----:R-:W2:Y:S04]  /*35e30*/  LDL.LU.64 R26, [R1+0x3bc8] ;  /* 0x003bc800011a7983 */ /* 0x001ea80000300a00 */
[----:B------:R-:W3:Y:S02]  /*35e40*/  LDL.LU.64 R24, [R1+0x3bc0] ;  /* 0x003bc00001187983 */ /* 0x000ee40000300a00 */
[----:B---3--:R-:W-:-:S15]  /*35e50*/  HMMA.16816.F32 R16, R12, R24, R16 ;  /* 0x000000180c10723c */ /* 0x008fde0000001810 */
[----:B------:R-:W-:-:S04]  /*35e60*/  NOP ;  /* 0x0000000000007918 */ /* 0x000fc80000000000 */
        /* <DEDUP_REMOVED lines=10> */
[----:B0-----:R-:W3:Y:S04]  /*35f10*/  LDL.LU.64 R26, [R1+0x3b98] ;  /* 0x003b9800011a7983 */ /* 0x001ee80000300a00 */
[----:B------:R-:W3:Y:S02]  /*35f20*/  LDL.LU.64 R24, [R1+0x3b90] ;  /* 0x003b900001187983 */ /* 0x000ee40000300a00 */
[----:B---3--:R-:W-:-:S15]  /*35f30*/  HMMA.16816.F32 R24, R12, R28, R24 ;  /* 0x0000001c0c18723c */ /* 0x008fde0000001818 */
[----:B------:R-:W-:-:S04]  /*35f40*/  NOP ;  /* 0x0000000000007918 */ /* 0x000fc80000000000 */
[----:B------:R-:W-:Y:S04]  /*35f50*/  STL.64 [R1+0xe60], R24 ;  /* 0x000e601801007387 */ /* 0x000fe80000100a00 */
[----:B------:R0:W-:Y:S04]  /*35f60*/  STL.64 [R1+0xe68], R26 ;  /* 0x000e681a01007387 */ /* 0x0001e80000100a00 */
[----:B0-----:R-:W2:Y:S04]  /*35f70*/  LDL.LU.64 R26, [R1+0x3b88] ;  /* 0x003b8800011a7983 */ /* 0x001ea80000300a00 */
[----:B------:R-:W3:Y:S04]  /*35f80*/  LDL.LU.64 R24, [R1+0x3b80] ;  /* 0x003b800001187983 */ /* 0x000ee80000300a00 */
[----:B------:R0:W-:Y:S04]  /*35f90*/  STL.64 [R1+0x39c8], R28 ;  /* 0x0039c81c01007387 */ /* 0x0001e80000100a00 */
[----:B0-----:R-:W4:Y:S04]  /*35fa0*/  LDL.LU R29, [R1+0x142c] ;  /* 0x00142c00011d7983 */ /* 0x001f280000300800 */
[----:B------:R-:W4:Y:S01]  /*35fb0*/  LDL.LU R28, [R1+0x1434] ;  /* 0x00143400011c7983 */ /* 0x000f220000300800 */
[C---:B--2---:R-:W-:Y:S08]  /*35fc0*/  HMMA.16816.F32 R16, R12.reuse, R26, R16 ;  /* 0x0000001a0c10723c */ /* 0x044ff00000001810 */
[C---:B---3--:R-:W-:Y:S11]  /*35fd0*/  HMMA.16816.F32 R20, R12.reuse, R24, R20 ;  /* 0x000000180c14723c */ /* 0x048ff60000001814 */
[----:B------:R-:W-:Y:S04]  /*35fe0*/  STL.64 [R1+0xe50], R16 ;  /* 0x000e501001007387 */ /* 0x000fe80000100a00 */
[----:B------:R0:W-:Y:S04]  /*35ff0*/  STL.64 [R1+0xe58], R18 ;  /* 0x000e581201007387 */ /* 0x0001e80000100a00 */
[----:B0-----:R-:W2:Y:S04]  /*36000*/  LDL.LU.64 R18, [R1+0x3b78] ;  /* 0x003b780001127983 */ /* 0x001ea80000300a00 */
[----:B------:R-:W3:Y:S04]  /*36010*/  LDL.LU.64 R16, [R1+0x3b70] ;  /* 0x003b700001107983 */ /* 0x000ee80000300a00 */
[----:B------:R-:W-:Y:S04]  /*36020*/  STL.64 [R1+0xe40], R20 ;  /* 0x000e401401007387 */ /* 0x000fe80000100a00 */
[----:B------:R0:W-:Y:S04]  /*36030*/  STL.64 [R1+0xe48], R22 ;  /* 0x000e481601007387 */ /* 0x0001e80000100a00 */
[----:B0-----:R-:W4:Y:S04]  /*36040*/  LDL.LU.64 R22, [R1+0x3b68] ;  /* 0x003b680001167983 */ /* 0x001f280000300a00 */
[----:B------:R-:W2:Y:S04]  /*36050*/  LDL.LU.64 R20, [R1+0x3b60] ;  /* 0x003b600001147983 */ /* 0x000ea80000300a00 */
[----:B------:R-:W-:Y:S04]  /*36060*/  STL.64 [R1+0x39d8], R26 ;  /* 0x0039d81a01007387 */ /* 0x000fe80000100a00 */
[----:B------:R4:W-:Y:S02]  /*36070*/  STL.64 [R1+0x39d0], R24 ;  /* 0x0039d01801007387 */ /* 0x0009e40000100a00 */
[----:B----4-:R-:W-:Y:S02]  /*36080*/  HMMA.16816.F32 R24, R12, R22, R8 ;  /* 0x000000160c18723c */ /* 0x010fe40000001808 */
[----:B------:R-:W4:-:S15]  /*36090*/  LDL.LU.64 R8, [R1+0xe00] ;  /* 0x000e000001087983 */ /* 0x000f1e0000300a00 */
[----:B------:R-:W-:Y:S02]  /*360a0*/  NOP ;  /* 0x0000000000007918 */ /* 0x000fe40000000000 */
[----:B------:R-:W-:Y:S04]  /*360b0*/  STL.64 [R1+0xe30], R24 ;  /* 0x000e301801007387 */ /* 0x000fe80000100a00 */
[----:B------:R-:W-:Y:S04]  /*360c0*/  STL.64 [R1+0xe38], R26 ;  /* 0x000e381a01007387 */ /* 0x000fe80000100a00 */
[----:B------:R-:W3:Y:S01]  /*360d0*/  LDL.LU.64 R10, [R1+0xe08] ;  /* 0x000e0800010a7983 */ /* 0x000ee20000300a00 */
[----:B--2---:R-:W-:-:S15]  /*360e0*/  HMMA.16816.F32 R4, R12, R20, R4 ;  /* 0x000000140c04723c */ /* 0x004fde0000001804 */
[----:B------:R-:W-:-:S04]  /*360f0*/  NOP ;  /* 0x0000000000007918 */ /* 0x000fc80000000000 */
[----:B------:R-:W-:Y:S04]  /*36100*/  STL.64 [R1+0xe20], R4 ;  /* 0x000e200401007387 */ /* 0x000fe80000100a00 */
[----:B------:R-:W-:Y:S04]  /*36110*/  STL.64 [R1+0xe28], R6 ;  /* 0x000e280601007387 */ /* 0x000fe80000100a00 */
[----:B---3--:R-:W-:Y:S04]  /*36120*/  STL.64 [R1+0x3b58], R10 ;  /* 0x003b580a01007387 */ /* 0x008fe80000100a00 */
[----:B----4-:R0:W-:Y:S04]  /*36130*/  STL.64 [R1+0x3b50], R8 ;  /* 0x003b500801007387 */ /* 0x0101e80000100a00 */
[----:B0-----:R-:W2:Y:S04]  /*36140*/  LDL.LU.64 R8, [R1+0xe10] ;  /* 0x000e100001087983 */ /* 0x001ea80000300a00 */
[----:B------:R-:W2:Y:S04]  /*36150*/  LDL.LU.64 R10, [R1+0xe18] ;  /* 0x000e1800010a7983 */ /* 0x000ea80000300a00 */
[----:B------:R-:W3:Y:S04]  /*36160*/  LDL.LU.64 R4, [R1+0xde0] ;  /* 0x000de00001047983 */ /* 0x000ee80000300a00 */
[----:B------:R-:W4:Y:S04]  /*36170*/  LDL.LU.64 R6, [R1+0xde8] ;  /* 0x000de80001067983 */ /* 0x000f280000300a00 */
[----:B----4-:R-:W-:Y:S04]  /*36180*/  STL.64 [R1+0x3b38], R6 ;  /* 0x003b380601007387 */ /* 0x010fe80000100a00 */
[----:B---3--:R0:W-:Y:S04]  /*36190*/  STL.64 [R1+0x3b30], R4 ;  /* 0x003b300401007387 */ /* 0x0081e80000100a00 */
[----:B0-----:R-:W3:Y:S04]  /*361a0*/  LDL.LU.64 R4, [R1+0xdf0] ;  /* 0x000df00001047983 */ /* 0x001ee80000300a00 */
[----:B------:R-:W3:Y:S04]  /*361b0*/  LDL.LU.64 R6, [R1+0xdf8] ;  /* 0x000df80001067983 */ /* 0x000ee80000300a00 */
[----:B------:R-:W4:Y:S04]  /*361c0*/  LDL.LU.64 R24, [R1+0x5c0] ;  /* 0x0005c00001187983 */ /* 0x000f280000300a00 */
[----:B------:R-:W3:Y:S01]  /*361d0*/  LDL.LU.64 R26, [R1+0x5c8] ;  /* 0x0005c800011a7983 */ /* 0x000ee20000300a00 */
[C---:B--2---:R-:W-:Y:S03]  /*361e0*/  HMMA.16816.F32 R8, R12.reuse, R18, R8 ;  /* 0x000000120c08723c */ /* 0x044fe60000001808 */
[----:B---3--:R-:W-:Y:S04]  /*361f0*/  STL.64 [R1+0x3b18], R26 ;  /* 0x003b181a01007387 */ /* 0x008fe80000100a00 */
[----:B----4-:R0:W-:Y:S04]  /*36200*/  STL.64 [R1+0x3b10], R24 ;  /* 0x003b101801007387 */ /* 0x0101e80000100a00 */
[----:B0-----:R-:W2:Y:S04]  /*36210*/  LDL.LU.64 R24, [R1+0xdd0] ;  /* 0x000dd00001187983 */ /* 0x001ea80000300a00 */
[----:B------:R-:W2:Y:S04]  /*36220*/  LDL.LU.64 R26, [R1+0xdd8] ;  /* 0x000dd800011a7983 */ /* 0x000ea80000300a00 */
[----:B------:R0:W-:Y:S04]  /*36230*/  STL.64 [R1+0x39e8], R22 ;  /* 0x0039e81601007387 */ /* 0x0001e80000100a00 */
[----:B0-----:R-:W3:Y:S04]  /*36240*/  LDL.LU R22, [R1+0x1430] ;  /* 0x0014300001167983 */ /* 0x001ee80000300800 */
[----:B------:R-:W4:Y:S04]  /*36250*/  LDL.LU R23, [R1+0x1438] ;  /* 0x0014380001177983 */ /* 0x000f280000300800 */
[----:B------:R0:W-:Y:S04]  /*36260*/  STL.64 [R1+0x39e0], R20 ;  /* 0x0039e01401007387 */ /* 0x0001e80000100a00 */
[----:B0-----:R-:W2:Y:S04]  /*36270*/  LDL.LU R20, [R1+0x1428] ;  /* 0x0014280001147983 */ /* 0x001ea80000300800 */
[----:B------:R-:W2:Y:S04]  /*36280*/  LDL.LU R21, [R1+0x1424] ;  /* 0x0014240001157983 */ /* 0x000ea80000300800 */
        /* <DEDUP_REMOVED lines=9> */
[----:B------:R-:W3:Y:S04]  /*36320*/  LDL.LU.64 R8, [R1+0x3b40] ;  /* 0x003b400001087983 */ /* 0x000ee80000300a00 */
[----:B------:R0:W-:Y:S04]  /*36330*/  STL.64 [R1+0x39b0], R18 ;  /* 0x0039b01201007387 */ /* 0x0001e80000100a00 */
[----:B0-----:R-:W3:Y:S04]  /*36340*/  LDL.LU R18, [R1+0x1420] ;  /* 0x0014200001127983 */ /* 0x001ee80000300800 */
[----:B------:R-:W3:Y:S04]  /*36350*/  LDL.LU R19, [R1+0x141c] ;  /* 0x00141c0001137983 */ /* 0x000ee80000300800 */
[----:B------:R-:W-:Y:S01]  /*36360*/  STL.64 [R1+0x39a8], R16 ;  /* 0x0039a81001007387 */ /* 0x000fe20000100a00 */
[----:B--2---:R-:W-:-:S15]  /*36370*/  HMMA.16816.F32 R4, R12, R10, R4 ;  /* 0x0000000a0c04723c */ /* 0x004fde0000001804 */
[----:B------:R-:W-:-:S04]  /*36380*/  NOP ;  /* 0x0000000000007918 */ /* 0x000fc80000000000 */
        /* <DEDUP_REMOVED lines=18> */
[----:B0-----:R-:W2:Y:S04]  /*364b0*/  LDL.LU.64 R26, [R1+0x3b18] ;  /* 0x003b1800011a7983 */ /* 0x001ea80000300a00 */
[----:B------:R-:W2:Y:S01]  /*364c0*/  LDL.LU.64 R24, [R1+0x3b10] ;  /* 0x003b100001187983 */ /* 0x000ea20000300a00 */
[----:B---3--:R-:W-:Y:S03]  /*364d0*/  HMMA.16816.F32 R8, R12, R4, R8 ;  /* 0x000000040c08723c */ /* 0x008fe60000001808 */
[----:B------:R-:W-:Y:S04]  /*364e0*/  STL.64 [R1+0x3970], R6 ;  /* 0x0039700601007387 */ /* 0x000fe80000100a00 */
[----:B------:R0:W-:-:S12]  /*364f0*/  STL.64 [R1+0x3968], R4 ;  /* 0x0039680401007387 */ /* 0x0001d80000100a00 */
[----:B------:R-:W-:Y:S04]  /*36500*/  STL.64 [R1+0xdc0], R8 ;  /* 0x000dc00801007387 */ /* 0x000fe80000100a00 */
[----:B------:R2:W-:Y:S01]  /*36510*/  STL.64 [R1+0xdc8], R10 ;  /* 0x000dc80a01007387 */ /* 0x0005e20000100a00 */
[----:B0-----:R-:W-:-:S05]  /*36520*/  IMAD R5, R19, 0x100, R18 ;  /* 0x0000010013057824 */ /* 0x001fca00078e0212 */
[----:B------:R-:W-:Y:S01]  /*36530*/  STL [R1+0x11b8], R5 ;  /* 0x0011b80501007387 */ /* 0x000fe20000100800 */
[----:B--2---:R-:W-:Y:S03]  /*36540*/  HMMA.16816.F32 R8, R12, R2, R24 ;  /* 0x000000020c08723c */ /* 0x004fe60000001818 */
[----:B------:R-:W2:-:S15]  /*36550*/  LDL R24, [R1+0x48] ;  /* 0x0000480001187983 */ /* 0x000e9e0000100800 */
[----:B------:R-:W-:Y:S01]  /*36560*/  NOP ;  /* 0x0000000000007918 */ /* 0x000fe20000000000 */
[----:B------:R-:W-:Y:S04]  /*36570*/  STL.64 [R1+0x5c0], R8 ;  /* 0x0005c00801007387 */ /* 0x000fe80000100a00 */
[----:B------:R-:W-:Y:S04]  /*36580*/  STL.64 [R1+0x5c8], R10 ;  /* 0x0005c80a01007387 */ /* 0x000fe80000100a00 */
[----:B------:R-:W3:Y:S04]  /*36590*/  LDL R18, [R1+0x50] ;  /* 0x0000500001127983 */ /* 0x000ee80000100800 */
[----:B------:R-:W3:Y:S01]  /*365a0*/  LDL R19, [R1+0x54] ;  /* 0x0000540001137983 */ /* 0x000ee20000100800 */
[----:B------:R-:W-:-:S03]  /*365b0*/  IMAD R4, R21, 0x100, R20 ;  /* 0x0000010015047824 */ /* 0x000fc600078e0214 */
[----:B------:R-:W2:Y:S04]  /*365c0*/  LDL R25, [R1+0x4c] ;  /* 0x00004c0001197983 */ /* 0x000ea80000100800 */
[----:B------:R-:W2:Y:S04]  /*365d0*/  LDL R16, [R1+0x58] ;  /* 0x0000580001107983 */ /* 0x000ea80000100800 */
[----:B------:R-:W2:Y:S04]  /*365e0*/  LDL R17, [R1+0x5c] ;  /* 0x00005c0001117983 */ /* 0x000ea80000100800 */
[----:B------:R-:W2:Y:S04]  /*365f0*/  LDL R20, [R1+0x90] ;  /* 0x0000900001147983 */ /* 0x000ea80000100800 */
[----:B------:R-:W2:Y:S01]  /*36600*/  LDL R21, [R1+0x94] ;  /* 0x0000940001157983 */ /* 0x000ea20000100800 */
[----:B------:R-:W-:-:S02]  /*36610*/  IMAD R29, R29, 0x100, R22 ;  /* 0x000001001d1d7824 */ /* 0x000fc400078e0216 */
[----:B----4-:R-:W-:Y:S01]  /*36620*/  IMAD R28, R28, 0x100, R23 ;  /* 0x000001001c1c7824 */ /* 0x010fe200078e0217 */
[----:B------:R-:W4:Y:S04]  /*36630*/  LDL.LU R14, [R1+0x11b8] ;  /* 0x0011b800010e7983 */ /* 0x000f280000300800 */
[----:B------:R-:W2:Y:S04]  /*36640*/  LDL R22, [R1+0x98] ;  /* 0x0000980001167983 */ /* 0x000ea80000100800 */
[----:B------:R-:W2:Y:S04]  /*36650*/  LDL R23, [R1+0x9c] ;  /* 0x00009c0001177983 */ /* 0x000ea80000100800 */
[----:B---3--:R0:W-:Y:S04]  /*36660*/  STL.64 [R1+0x3a88], R18 ;  /* 0x003a881201007387 */ /* 0x0081e80000100a00 */
[----:B0-----:R-:W3:Y:S04]  /*36670*/  LDL R18, [R1+0x60] ;  /* 0x0000600001127983 */ /* 0x001ee80000100800 */
[----:B------:R-:W3:Y:S04]  /*36680*/  LDL R19, [R1+0x64] ;  /* 0x0000640001137983 */ /* 0x000ee80000100800 */
[----:B---3--:R0:W-:Y:S04]  /*36690*/  STL.64 [R1+0x3ab0], R18 ;  /* 0x003ab01201007387 */ /* 0x0081e80000100a00 */
[----:B0-----:R-:W3:Y:S04]  /*366a0*/  LDL R18, [R1+0x68] ;  /* 0x0000680001127983 */ /* 0x001ee80000100800 */
[----:B------:R-:W3:Y:S04]  /*366b0*/  LDL R19, [R1+0x6c] ;  /* 0x00006c0001137983 */ /* 0x000ee80000100800 */
[----:B--2---:R0:W-:Y:S04]  /*366c0*/  STL.64 [R1+0x3aa8], R16 ;  /* 0x003aa81001007387 */ /* 0x0041e80000100a00 */
[----:B0-----:R-:W2:Y:S04]  /*366d0*/  LDL R16, [R1+0x70] ;  /* 0x0000700001107983 */ /* 0x001ea80000100800 */
[----:B------:R-:W2:Y:S04]  /*366e0*/  LDL R17, [R1+0x74] ;  /* 0x0000740001117983 */ /* 0x000ea80000100800 */
[----:B---3--:R0:W-:Y:S04]  /*366f0*/  STL.64 [R1+0x3ac8], R18 ;  /* 0x003ac81201007387 */ /* 0x0081e80000100a00 */
[----:B0-----:R-:W3:Y:S04]  /*36700*/  LDL R18, [R1+0x78] ;  /* 0x0000780001127983 */ /* 0x001ee80000100800 */
[----:B------:R-:W3:Y:S04]  /*36710*/  LDL R19, [R1+0x7c] ;  /* 0x00007c0001137983 */ /* 0x000ee80000100800 */
[----:B------:R-:W2:Y:S04]  /*36720*/  LDL.LU.64 R8, [R1+0xda0] ;  /* 0x000da00001087983 */ /* 0x000ea80000300a00 */
[----:B------:R-:W4:Y:S04]  /*36730*/  LDL.LU.64 R10, [R1+0xda8] ;  /* 0x000da800010a7983 */ /* 0x000f280000300a00 */
[----:B---3--:R-:W-:Y:S04]  /*36740*/  STL.64 [R1+0x3ae8], R18 ;  /* 0x003ae81201007387 */ /* 0x008fe80000100a00 */
[----:B--2---:R0:W-:Y:S04]  /*36750*/  STL.64 [R1+0x3ae0], R16 ;  /* 0x003ae01001007387 */ /* 0x0041e80000100a00 */
[----:B0-----:R-:W2:Y:S04]  /*36760*/  LDL.LU.64 R16, [R1+0xdb0] ;  /* 0x000db00001107983 */ /* 0x001ea80000300a00 */
[----:B------:R-:W2:Y:S04]  /*36770*/  LDL.LU.64 R18, [R1+0xdb8] ;  /* 0x000db80001127983 */ /* 0x000ea80000300a00 */
[----:B------:R-:W3:Y:S04]  /*36780*/  LDL R6, [R1+0x80] ;  /* 0x0000800001067983 */ /* 0x000ee80000100800 */
[----:B------:R-:W3:Y:S01]  /*36790*/  LDL R7, [R1+0x84] ;  /* 0x0000840001077983 */ /* 0x000ee20000100800 */
[----:B------:R-:W-:-:S03]  /*367a0*/  IMAD.MOV.U32 R15, RZ, RZ, R4 ;  /* 0x000000ffff0f7224 */ /* 0x000fc600078e0004 */
[----:B------:R-:W2:Y:S04]  /*367b0*/  LDL R5, [R1+0x8c] ;  /* 0x00008c0001057983 */ /* 0x000ea80000100800 */
[----:B------:R-:W2:Y:S01]  /*367c0*/  LDL R4, [R1+0x88] ;  /* 0x0000880001047983 */ /* 0x000ea20000100800 */
[----:B----4-:R-:W-:Y:S02]  /*367d0*/  F2FP.F16.E5M2.UNPACK_B R12, R14 ;  /* 0x0000000eff0c723e */ /* 0x010fe400020004ff */
[----:B------:R-:W-:Y:S02]  /*367e0*/  F2FP.F16.E5M2.UNPACK_B R14, R29 ;  /* 0x0000001dff0e723e */ /* 0x000fe400020004ff */
[----:B------:R-:W-:Y:S02]  /*367f0*/  F2FP.F16.E5M2.UNPACK_B R13, R15 ;  /* 0x0000000fff0d723e */ /* 0x000fe400020004ff */
[----:B------:R-:W-:Y:S01]  /*36800*/  F2FP.F16.E5M2.UNPACK_B R15, R28 ;  /* 0x0000001cff0f723e */ /* 0x000fe200020004ff */
[----:B---3--:R-:W-:Y:S04]  /*36810*/  STL.64 [R1+0x3af0], R6 ;  /* 0x003af00601007387 */ /* 0x008fe80000100a00 */
[----:B------:R-:W3:Y:S02]  /*36820*/  LDL.64 R26, [R1+0x40] ;  /* 0x00004000011a7983 */ /* 0x000ee40000100a00 */
[----:B--2---:R-:W-:Y:S01]  /*36830*/  HMMA.16816.F32 R16, R12, R22, R16 ;  /* 0x000000160c10723c */ /* 0x004fe20000001810 */
[----:B------:R-:W-:-:S07]  /*36840*/  IMAD.MOV.U32 R23, RZ, RZ, R0 ;  /* 0x000000ffff177224 */ /* 0x000fce00078e0000 */
[C---:B------:R-:W-:Y:S01]  /*36850*/  HMMA.16816.F32 R8, R12.reuse, R20, R8 ;  /* 0x000000140c08723c */ /* 0x040fe20000001808 */
[----:B---3--:R-:W-:Y:S04]  /*36860*/  STL.64 [R1+0x3a98], R26 ;  /* 0x003a981a01007387 */ /* 0x008fe80000100a00 */
[----:B------:R-:W-:Y:S04]  /*36870*/  STL.64 [R1+0x3a90], R24 ;  /* 0x003a901801007387 */ /* 0x000fe80000100a00 */
[----:B------:R-:W-:Y:S04]  /*36880*/  STL [R1+0x3960], R3 ;  /* 0x0039600301007387 */ /* 0x000fe80000100800 */
[----:B------:R-:W2:Y:S04]  /*36890*/  LDL.64 R28, [R1] ;  /* 0x00000000011c7983 */ /* 0x000ea80000100a00 */
[----:B------:R-:W3:Y:S04]  /*368a0*/  LDL R22, [R1+0x8] ;  /* 0x0000080001167983 */ /* 0x000ee80000100800 */
[----:B------:R0:W-:Y:S04]  /*368b0*/  STL.64 [R1+0xdb0], R16 ;  /* 0x000db01001007387 */ /* 0x0001e80000100a00 */
[----:B------:R1:W-:Y:S04]  /*368c0*/  STL.64 [R1+0xdb8], R18 ;  /* 0x000db81201007387 */ /* 0x0003e80000100a00 */
[----:B------:R-:W4:Y:S04]  /*368d0*/  LDL.LU R0, [R1+0x3b08] ;  /* 0x003b080001007983 */ /* 0x000f280000300800 */
[----:B0-----:R-:W2:Y:S04]  /*368e0*/  LDL.LU.64 R16, [R1+0xd80] ;  /* 0x000d800001107983 */ /* 0x001ea80000300a00 */
[----:B-1----:R-:W2:Y:S04]  /*368f0*/  LDL.LU.64 R18, [R1+0xd88] ;  /* 0x000d880001127983 */ /* 0x002ea80000300a00 */
[----:B------:R-:W-:Y:S04]  /*36900*/  STL.64 [R1+0xda0], R8 ;  /* 0x000da00801007387 */ /* 0x000fe80000100a00 */
[----:B------:R-:W-:Y:S04]  /*36910*/  STL.64 [R1+0xda8], R10 ;  /* 0x000da80a01007387 */ /* 0x000fe80000100a00 */
[----:B--2---:R-:W-:Y:S04]  /*36920*/  STL.64 [R1+0x3b00], R18 ;  /* 0x003b001201007387 */ /* 0x004fe80000100a00 */
[----:B------:R0:W-:Y:S04]  /*36930*/  STL.64 [R1+0x3af8], R16 ;  /* 0x003af81001007387 */ /* 0x0001e80000100a00 */
[----:B0-----:R-:W2:Y:S04]  /*36940*/  LDL.LU.64 R16, [R1+0xd90] ;  /* 0x000d900001107983 */ /* 0x001ea80000300a00 */
[----:B------:R-:W2:Y:S04]  /*36950*/  LDL.LU.64 R18, [R1+0xd98] ;  /* 0x000d980001127983 */ /* 0x000ea80000300a00 */
[----:B------:R-:W2:Y:S04]  /*36960*/  LDL.LU.64 R24, [R1+0xd30] ;  /* 0x000d300001187983 */ /* 0x000ea80000300a00 */
[----:B------:R-:W2:Y:S04]  /*36970*/  LDL.LU.64 R26, [R1+0xd38] ;  /* 0x000d3800011a7983 */ /* 0x000ea80000300a00 */
[----:B--2---:R-:W-:Y:S04]  /*36980*/  STL.64 [R1+0x3ac0], R26 ;  /* 0x003ac01a01007387 */ /* 0x004fe80000100a00 */
[----:B------:R0:W-:Y:S04]  /*36990*/  STL.64 [R1+0x3ab8], R24 ;  /* 0x003ab81801007387 */ /* 0x0001e80000100a00 */
[----:B0-----:R-:W2:Y:S04]  /*369a0*/  LDL.LU.64 R24, [R1+0xd50] ;  /* 0x000d500001187983 */ /* 0x001ea80000300a00 */
[----:B------:R-:W2:Y:S01]  /*369b0*/  LDL.LU.64 R26, [R1+0xd58] ;  /* 0x000d5800011a7983 */ /* 0x000ea20000300a00 */
[C---:B------:R-:W-:Y:S03]  /*369c0*/  HMMA.16816.F32 R4, R12.reuse, R4, R16 ;  /* 0x000000040c04723c */ /* 0x040fe60000001810 */
[----:B--2---:R-:W-:Y:S04]  /*369d0*/  STL.64 [R1+0x3ad8], R26 ;  /* 0x003ad81a01007387 */ /* 0x004fe80000100a00 */
[----:B------:R0:W-:Y:S04]  /*369e0*/  STL.64 [R1+0x3ad0], R24 ;  /* 0x003ad01801007387 */ /* 0x0001e80000100a00 */
[----:B0-----:R-:W2:Y:S04]  /*369f0*/  LDL.LU.64 R24, [R1+0xd60] ;  /* 0x000d600001187983 */ /* 0x001ea80000300a00 */
[----:B------:R-:W2:Y:S04]  /*36a00*/  LDL.LU.64 R26, [R1+0xd68] ;  /* 0x000d6800011a7983 */ /* 0x000ea80000300a00 */
[----:B------:R-:W2:Y:S04]  /*36a10*/  LDL.LU.64 R8, [R1+0xd10] ;  /* 0x000d100001087983 */ /* 0x000ea80000300a00 */
[----:B------:R-:W2:Y:S04]  /*36a20*/  LDL.LU.64 R10, [R1+0xd18] ;  /* 0x000d1800010a7983 */ /* 0x000ea80000300a00 */
[----:B------:R-:W2:Y:S04]  /*36a30*/  LDL.64 R20, [R1+0x10] ;  /* 0x0000100001147983 */ /* 0x000ea80000100a00 */
[----:B---3--:R-:W-:Y:S04]  /*36a40*/  STL.64 [R1+0x3a18], R22 ;  /* 0x003a181601007387 */ /* 0x008fe80000100a00 */
[----:B--2---:R0:W-:Y:S04]  /*36a50*/  STL.64 [R1+0x3a10], R20 ;  /* 0x003a101401007387 */ /* 0x0041e80000100a00 */
[----:B0-----:R-:W2:Y:S04]  /*36a60*/  LDL.LU.64 R20, [R1+0xd70] ;  /* 0x000d700001147983 */ /* 0x001ea80000300a00 */
[----:B------:R-:W2:Y:S04]  /*36a70*/  LDL.LU.64 R22, [R1+0xd78] ;  /* 0x000d780001167983 */ /* 0x000ea80000300a00 */
[----:B------:R-:W3:Y:S04]  /*36a80*/  LDL.LU.64 R18, [R1+0x3b00] ;  /* 0x003b000001127983 */ /* 0x000ee80000300a00 */
[----:B------:R-:W3:Y:S04]  /*36a90*/  LDL.LU.64 R16, [R1+0x3af8] ;  /* 0x003af80001107983 */ /* 0x000ee80000300a00 */
[----:B------:R-:W-:Y:S04]  /*36aa0*/  STL.64 [R1+0xd90], R4 ;  /* 0x000d900401007387 */ /* 0x000fe80000100a00 */
[----:B------:R0:W-:Y:S04]  /*36ab0*/  STL.64 [R1+0xd98], R6 ;  /* 0x000d980601007387 */ /* 0x0001e80000100a00 */
[----:B0-----:R-:W3:Y:S02]  /*36ac0*/  LDL.LU.64 R6, [R1+0x3af0] ;  /* 0x003af00001067983 */ /* 0x001ee40000300a00 */
[----:B---3--:R-:W-:Y:S02]  /*36ad0*/  HMMA.16816.F32 R4, R12, R6, R16 ;  /* 0x000000060c04723c */ /* 0x008fe40000001810 */
[----:B------:R-:W2:Y:S04]  /*36ae0*/  LDL.LU.64 R18, [R1+0x3ae8] ;  /* 0x003ae80001127983 */ /* 0x000ea80000300a00 */
[----:B------:R-:W3:-:S13]  /*36af0*/  LDL.LU.64 R16, [R1+0x3ae0] ;  /* 0x003ae00001107983 */ /* 0x000eda0000300a00 */
[----:B------:R0:W-:Y:S04]  /*36b00*/  STL.64 [R1+0xd80], R4 ;  /* 0x000d800401007387 */ /* 0x0001e80000100a00 */
[----:B------:R1:W-:Y:S04]  /*36b10*/  STL.64 [R1+0xd88], R6 ;  /* 0x000d880601007387 */ /* 0x0003e80000100a00 */
[----:B0-----:R-:W3:Y:S04]  /*36b20*/  LDL.LU.64 R4, [R1+0xd00] ;  /* 0x000d000001047983 */ /* 0x001ee80000300a00 */
[----:B-1----:R-:W3:Y:S01]  /*36b30*/  LDL.LU.64 R6, [R1+0xd08] ;  /* 0x000d080001067983 */ /* 0x002ee20000300a00 */
[----:B--2---:R-:W-:-:S15]  /*36b40*/  HMMA.16816.F32 R20, R12, R18, R20 ;  /* 0x000000120c14723c */ /* 0x004fde0000001814 */
[----:B------:R-:W-:-:S04]  /*36b50*/  NOP ;  /* 0x0000000000007918 */ /* 0x000fc80000000000 */
[----:B------:R-:W-:Y:S04]  /*36b60*/  STL.64 [R1+0xd70], R20 ;  /* 0x000d701401007387 */ /* 0x000fe80000100a00 */
[----:B------:R0:W-:Y:S04]  /*36b70*/  STL.64 [R1+0xd78], R22 ;  /* 0x000d781601007387 */ /* 0x0001e80000100a00 */
[----:B0-----:R-:W2:Y:S04]  /*36b80*/  LDL R22, [R1+0x18] ;  /* 0x0000180001167983 */ /* 0x001ea80000100800 */
[----:B------:R-:W2:Y:S01]  /*36b90*/  LDL R23, [R1+0x1c] ;  /* 0x00001c0001177983 */ /* 0x000ea20000100800 */
[C---:B---3--:R-:W-:Y:S03]  /*36ba0*/  HMMA.16816.F32 R16, R12.reuse, R16, R24 ;  /* 0x000000100c10723c */ /* 0x048fe60000001818 */
[----:B--2---:R0:W-:Y:S04]  /*36bb0*/  STL.64 [R1+0x3a30], R22 ;  /* 0x003a301601007387 */ /* 0x0041e80000100a00 */
[----:B------:R-:W2:Y:S04]  /*36bc0*/  LDL.LU.64 R20, [R1+0xd40] ;  /* 0x000d400001147983 */ /* 0x000ea80000300a00 */
[----:B0-----:R-:W2:Y:S04]  /*36bd0*/  LDL.LU.64 R22, [R1+0xd48] ;  /* 0x000d480001167983 */ /* 0x001ea80000300a00 */
[----:B------:R-:W3:Y:S04]  /*36be0*/  LDL.LU.64 R26, [R1+0x3ad8] ;  /* 0x003ad800011a7983 */ /* 0x000ee80000300a00 */
[----:B------:R-:W3:Y:S04]  /*36bf0*/  LDL.LU.64 R24, [R1+0x3ad0] ;  /* 0x003ad00001187983 */ /* 0x000ee80000300a00 */
        /* <DEDUP_REMOVED lines=9> */
[----:B------:R-:W3:Y:S01]  /*36c90*/  LDL.LU.64 R16, [R1+0x3aa8] ;  /* 0x003aa80001107983 */ /* 0x000ee20000300a00 */
[----:B--2---:R-:W-:-:S15]  /*36ca0*/  HMMA.16816.F32 R20, R12, R18, R20 ;  /* 0x000000120c14723c */ /* 0x004fde0000001814 */
[----:B------:R-:W-:-:S04]  /*36cb0*/  NOP ;  /* 0x0000000000007918 */ /* 0x000fc80000000000 */
[----:B------:R0:W-:Y:S04]  /*36cc0*/  STL.64 [R1+0xd40], R20 ;  /* 0x000d401401007387 */ /* 0x0001e80000100a00 */
[----:B------:R-:W-:Y:S04]  /*36cd0*/  STL.64 [R1+0xd48], R22 ;  /* 0x000d481601007387 */ /* 0x000fe80000100a00 */
[----:B0-----:R-:W2:Y:S01]  /*36ce0*/  LDL R20, [R1+0x20] ;  /* 0x0000200001147983 */ /* 0x001ea20000100800 */
[----:B---3--:R-:W-:Y:S01]  /*36cf0*/  HMMA.16816.F32 R16, R12, R16, R24 ;  /* 0x000000100c10723c */ /* 0x008fe20000001818 */
[----:B----4-:R-:W-:-:S02]  /*36d00*/  IMAD.MOV.U32 R21, RZ, RZ, R0 ;  /* 0x000000ffff157224 */ /* 0x010fc400078e0000 */
[----:B------:R-:W3:Y:S04]  /*36d10*/  LDL.LU R0, [R1+0x3aa0] ;  /* 0x003aa00001007983 */ /* 0x000ee80000300800 */
[----:B--2---:R0:W-:Y:S04]  /*36d20*/  STL.64 [R1+0x3a48], R20 ;  /* 0x003a481401007387 */ /* 0x0041e80000100a00 */
[----:B0-----:R-:W2:Y:S04]  /*36d30*/  LDL.LU.64 R20, [R1+0xd20] ;  /* 0x000d200001147983 */ /* 0x001ea80000300a00 */
[----:B------:R-:W2:Y:S04]  /*36d40*/  LDL.LU.64 R22, [R1+0xd28] ;  /* 0x000d280001167983 */ /* 0x000ea80000300a00 */
[----:B------:R-:W4:Y:S04]  /*36d50*/  LDL.LU.64 R26, [R1+0x3a98] ;  /* 0x003a9800011a7983 */ /* 0x000f280000300a00 */
[----:B------:R-:W2:Y:S04]  /*36d60*/  LDL.LU.64 R24, [R1+0x3a90] ;  /* 0x003a900001187983 */ /* 0x000ea80000300a00 */
[----:B------:R-:W-:Y:S04]  /*36d70*/  STL.64 [R1+0xd30], R16 ;  /* 0x000d301001007387 */ /* 0x000fe80000100a00 */
[----:B------:R0:W-:Y:S04]  /*36d80*/  STL.64 [R1+0xd38], R18 ;  /* 0x000d381201007387 */ /* 0x0001e80000100a00 */
[----:B0-----:R-:W3:Y:S01]  /*36d90*/  LDL.LU.64 R18, [R1+0x3a88] ;  /* 0x003a880001127983 */ /* 0x001ee20000300a00 */
[C---:B--2---:R-:W-:Y:S08]  /*36da0*/  HMMA.16816.F32 R8, R12.reuse, R24, R8 ;  /* 0x000000180c08723c */ /* 0x044ff00000001808 */
[----:B---3--:R-:W-:Y:S01]  /*36db0*/  HMMA.16816.F32 R16, R12, R18, R20 ;  /* 0x000000120c10723c */ /* 0x008fe20000001814 */
[----:B------:R-:W2:-:S15]  /*36dc0*/  LDL R22, [R1+0x28] ;  /* 0x0000280001167983 */ /* 0x000e9e0000100800 */
[----:B------:R-:W-:-:S03]  /*36dd0*/  NOP ;  /* 0x0000000000007918 */ /* 0x000fc60000000000 */
[----:B------:R-:W-:Y:S04]  /*36de0*/  STL.64 [R1+0xd20], R16 ;  /* 0x000d201001007387 */ /* 0x000fe80000100a00 */
[----:B------:R-:W-:Y:S04]  /*36df0*/  STL.64 [R1+0xd28], R18 ;  /* 0x000d281201007387 */ /* 0x000fe80000100a00 */
[----:B------:R-:W-:Y:S04]  /*36e00*/  STL.64 [R1+0xd10], R8 ;  /* 0x000d100801007387 */ /* 0x000fe80000100a00 */
[----:B------:R-:W-:Y:S04]  /*36e10*/  STL.64 [R1+0xd18], R10 ;  /* 0x000d180a01007387 */ /* 0x000fe80000100a00 */
[----:B------:R-:W2:Y:S01]  /*36e20*/  LDL R23, [R1+0x2c] ;  /* 0x00002c0001177983 */ /* 0x000ea20000100800 */
[----:B----4-:R-:W-:Y:S01]  /*36e30*/  HMMA.16816.F32 R4, R12, R26, R4 ;  /* 0x0000001a0c04723c */ /* 0x010fe20000001804 */
[----:B------:R-:W-:-:S02]  /*36e40*/  IMAD.MOV.U32 R3, RZ, RZ, R26 ;  /* 0x000000ffff037224 */ /* 0x000fc400078e001a */
[----:B--2---:R0:W-:Y:S04]  /*36e50*/  STL.64 [R1+0x3a60], R22 ;  /* 0x003a601601007387 */ /* 0x0041e80000100a00 */
[----:B------:R-:W2:-:S12]  /*36e60*/  LDL R20, [R1+0x30] ;  /* 0x0000300001147983 */ /* 0x000e980000100800 */
[----:B------:R-:W-:Y:S04]  /*36e70*/  STL.64 [R1+0xd00], R4 ;  /* 0x000d000401007387 */ /* 0x000fe80000100a00 */
[----:B------:R-:W-:Y:S04]  /*36e80*/  STL.64 [R1+0xd08], R6 ;  /* 0x000d080601007387 */ /* 0x000fe80000100a00 */
[----:B0-----:R-:W3:Y:S04]  /*36e90*/  LDL.64 R22, [R1+0x38] ;  /* 0x0000380001167983 */ /* 0x001ee80000100a00 */
        /* <DEDUP_REMOVED lines=29> */
[----:B------:R-:W3:Y:S04]  /*37070*/  LDL.LU.64 R26, [R1+0xcf8] ;  /* 0x000cf800011a7983 */ /* 0x000ee80000300a00 */
[----:B------:R-:W2:Y:S04]  /*37080*/  LDL.LU.64 R16, [R1+0xc70] ;  /* 0x000c700001107983 */ /* 0x000ea80000300a00 */
[----:B------:R-:W2:Y:S04]  /*37090*/  LDL.LU.64 R18, [R1+0xc78] ;  /* 0x000c780001127983 */ /* 0x000ea80000300a00 */
[----:B------:R-:W4:Y:S04]  /*370a0*/  LDL.LU.64 R8, [R1+0xc60] ;  /* 0x000c600001087983 */ /* 0x000f280000300a00 */
[----:B------:R-:W4:Y:S04]  /*370b0*/  LDL.LU.64 R10, [R1+0xc68] ;  /* 0x000c6800010a7983 */ /* 0x000f280000300a00 */
[----:B------:R-:W2:Y:S04]  /*370c0*/  LDL.LU.64 R4, [R1+0xc50] ;  /* 0x000c500001047983 */ /* 0x000ea80000300a00 */
[----:B------:R-:W2:Y:S01]  /*370d0*/  LDL.LU.64 R6, [R1+0xc58] ;  /* 0x000c580001067983 */ /* 0x000ea20000300a00 */
[----:B---3--:R-:W-:-:S15]  /*370e0*/  HMMA.16816.F32 R24, R12, R22, R24 ;  /* 0x000000160c18723c */ /* 0x008fde0000001818 */
[----:B------:R-:W-:-:S04]  /*370f0*/  NOP ;  /* 0x0000000000007918 */ /* 0x000fc80000000000 */
[----:B------:R-:W-:Y:S04]  /*37100*/  STL.64 [R1+0xcf0], R24 ;  /* 0x000cf01801007387 */ /* 0x000fe80000100a00 */
[----:B------:R0:W-:Y:S04]  /*37110*/  STL.64 [R1+0xcf8], R26 ;  /* 0x000cf81a01007387 */ /* 0x0001e80000100a00 */
[----:B0-----:R-:W3:Y:S04]  /*37120*/  LDL.LU.64 R26, [R1+0x3a80] ;  /* 0x003a8000011a7983 */ /* 0x001ee80000300a00 */
[----:B------:R-:W3:Y:S01]  /*37130*/  LDL.LU.64 R24, [R1+0x3a78] ;  /* 0x003a780001187983 */ /* 0x000ee20000300a00 */
[----:B------:R-:W-:-:S02]  /*37140*/  IMAD.MOV.U32 R21, RZ, RZ, R0 ;  /* 0x000000ffff157224 */ /* 0x000fc400078e0000 */
[----:B------:R-:W-:-:S05]  /*37150*/  IMAD.MOV.U32 R0, RZ, RZ, R23 ;  /* 0x000000ffff007224 */ /* 0x000fca00078e0017 */
        /* <DEDUP_REMOVED lines=10> */
[----:B------:R0:W-:Y:S04]  /*37200*/  STL.64 [R1+0xcd0], R20 ;  /* 0x000cd01401007387 */ /* 0x0001e80000100a00 */
[----:B------:R3:W-:Y:S04]  /*37210*/  STL.64 [R1+0xcd8], R22 ;  /* 0x000cd81601007387 */ /* 0x0007e80000100a00 */
[----:B0-----:R-:W3:Y:S02]  /*37220*/  LDL.LU.64 R20, [R1+0x3a48] ;  /* 0x003a480001147983 */ /* 0x001ee40000300a00 */
[----:B---3--:R-:W-:Y:S02]  /*37230*/  HMMA.16816.F32 R20, R12, R20, R24 ;  /* 0x000000140c14723c */ /* 0x008fe40000001818 */
[----:B------:R-:W3:Y:S04]  /*37240*/  LDL.LU.64 R26, [R1+0x3a40] ;  /* 0x003a4000011a7983 */ /* 0x000ee80000300a00 */
[----:B------:R-:W3:-:S13]  /*37250*/  LDL.LU.64 R24, [R1+0x3a38] ;  /* 0x003a380001187983 */ /* 0x000eda0000300a00 */
        /* <DEDUP_REMOVED lines=16> */
[----:B------:R-:W-:-:S05]  /*37360*/  IMAD.MOV.U32 R0, RZ, RZ, R21 ;  /* 0x000000ffff007224 */ /* 0x000fca00078e0015 */
[----:B------:R0:W-:Y:S01]  /*37370*/  STL [R1+0x38c4], R0 ;  /* 0x0038c40001007387 */ /* 0x0001e20000100800 */
[----:B--2---:R-:W-:Y:S03]  /*37380*/  HMMA.16816.F32 R20, R12, R22, R24 ;  /* 0x000000160c14723c */ /* 0x004fe60000001818 */
[----:B------:R-:W2:Y:S04]  /*37390*/  LDL.LU.64 R26, [R1+0x39f8] ;  /* 0x0039f800011a7983 */ /* 0x000ea80000300a00 */
[----:B------:R-:W2:Y:S01]  /*373a0*/  LDL.LU.64 R24, [R1+0x39f0] ;  /* 0x0039f00001187983 */ /* 0x000ea20000300a00 */
[----:B0-----:R-:W-:-:S11]  /*373b0*/  IMAD.MOV.U32 R0, RZ, RZ, R29 ;  /* 0x000000ffff007224 */ /* 0x001fd600078e001d */
        /* <DEDUP_REMOVED lines=8> */
[----:B0-----:R-:W4:Y:S04]  /*37440*/  LDL.LU.64 R26, [R1+0x39d8] ;  /* 0x0039d800011a7983 */ /* 0x001f280000300a00 */
[----:B------:R-:W2:Y:S04]  /*37450*/  LDL.LU.64 R24, [R1+0x39d0] ;  /* 0x0039d00001187983 */ /* 0x000ea80000300a00 */
[----:B------:R-:W2:Y:S02]  /*37460*/  LDL.LU.64 R28, [R1+0x39c8] ;  /* 0x0039c800011c7983 */ /* 0x000ea40000300a00 */
[C---:B--2---:R-:W-:Y:S08]  /*37470*/  HMMA.16816.F32 R16, R12.reuse, R28, R16 ;  /* 0x0000001c0c10723c */ /* 0x044ff00000001810 */
[C---:B----4-:R-:W-:Y:S11]  /*37480*/  HMMA.16816.F32 R8, R12.reuse, R26, R8 ;  /* 0x0000001a0c08723c */ /* 0x050ff60000001808 */
[----:B------:R0:W-:Y:S04]  /*37490*/  STL.64 [R1+0xc70], R16 ;  /* 0x000c701001007387 */ /* 0x0001e80000100a00 */
[----:B------:R1:W-:Y:S04]  /*374a0*/  STL.64 [R1+0xc78], R18 ;  /* 0x000c781201007387 */ /* 0x0003e80000100a00 */
[----:B0-----:R-:W2:Y:S04]  /*374b0*/  LDL.LU.64 R16, [R1+0xc30] ;  /* 0x000c300001107983 */ /* 0x001ea80000300a00 */
[----:B------:R-:W-:Y:S04]  /*374c0*/  STL.64 [R1+0xc60], R8 ;  /* 0x000c600801007387 */ /* 0x000fe80000100a00 */
[----:B------:R-:W-:Y:S04]  /*374d0*/  STL.64 [R1+0xc68], R10 ;  /* 0x000c680a01007387 */ /* 0x000fe80000100a00 */
[----:B-1----:R-:W4:Y:S01]  /*374e0*/  LDL.LU.64 R18, [R1+0xc38] ;  /* 0x000c380001127983 */ /* 0x002f220000300a00 */
[----:B------:R-:W-:-:S15]  /*374f0*/  HMMA.16816.F32 R4, R12, R24, R4 ;  /* 0x000000180c04723c */ /* 0x000fde0000001804 */
[----:B------:R-:W-:-:S04]  /*37500*/  NOP ;  /* 0x0000000000007918 */ /* 0x000fc80000000000 */
[----:B------:R-:W-:Y:S04]  /*37510*/  STL.64 [R1+0xc50], R4 ;  /* 0x000c500401007387 */ /* 0x000fe80000100a00 */
[----:B------:R-:W-:Y:S04]  /*37520*/  STL.64 [R1+0xc58], R6 ;  /* 0x000c580601007387 */ /* 0x000fe80000100a00 */
[----:B----4-:R-:W-:Y:S04]  /*37530*/  STL.64 [R1+0x39c0], R18 ;  /* 0x0039c01201007387 */ /* 0x010fe80000100a00 */
[----:B--2---:R0:W-:Y:S04]  /*37540*/  STL.64 [R1+0x39b8], R16 ;  /* 0x0039b81001007387 */ /* 0x0041e80000100a00 */
[----:B0-----:R-:W3:Y:S04]  /*37550*/  LDL.LU.64 R16, [R1+0xc40] ;  /* 0x000c400001107983 */ /* 0x001ee80000300a00 */
[----:B------:R-:W3:Y:S04]  /*37560*/  LDL.LU.64 R18, [R1+0xc48] ;  /* 0x000c480001127983 */ /* 0x000ee80000300a00 */
[----:B------:R-:W2:Y:S04]  /*37570*/  LDL.LU.64 R8, [R1+0xc10] ;  /* 0x000c100001087983 */ /* 0x000ea80000300a00 */
[----:B------:R-:W4:Y:S04]  /*37580*/  LDL.LU.64 R10, [R1+0xc18] ;  /* 0x000c1800010a7983 */ /* 0x000f280000300a00 */
[----:B----4-:R-:W-:Y:S04]  /*37590*/  STL.64 [R1+0x39a0], R10 ;  /* 0x0039a00a01007387 */ /* 0x010fe80000100a00 */
[----:B--2---:R0:W-:Y:S04]  /*375a0*/  STL.64 [R1+0x3998], R8 ;  /* 0x0039980801007387 */ /* 0x0041e80000100a00 */
[----:B0-----:R-:W2:Y:S04]  /*375b0*/  LDL.LU.64 R8, [R1+0xc20] ;  /* 0x000c200001087983 */ /* 0x001ea80000300a00 */
[----:B------:R-:W2:Y:S04]  /*375c0*/  LDL.LU.64 R10, [R1+0xc28] ;  /* 0x000c2800010a7983 */ /* 0x000ea80000300a00 */
[----:B------:R-:W4:Y:S04]  /*375d0*/  LDL.LU.64 R4, [R1+0xbf0] ;  /* 0x000bf00001047983 */ /* 0x000f280000300a00 */
[----:B------:R-:W2:Y:S01]  /*375e0*/  LDL.LU.64 R6, [R1+0xbf8] ;  /* 0x000bf80001067983 */ /* 0x000ea20000300a00 */
[C---:B---3--:R-:W-:Y:S03]  /*375f0*/  HMMA.16816.F32 R16, R12.reuse, R22, R16 ;  /* 0x000000160c10723c */ /* 0x048fe60000001810 */
[----:B--2---:R-:W-:Y:S04]  /*37600*/  STL.64 [R1+0x3980], R6 ;  /* 0x0039800601007387 */ /* 0x004fe80000100a00 */
[----:B----4-:R0:W-:Y:S04]  /*37610*/  STL.64 [R1+0x3978], R4 ;  /* 0x0039780401007387 */ /* 0x0101e80000100a00 */
[----:B0-----:R-:W2:Y:S04]  /*37620*/  LDL.LU.64 R4, [R1+0xc00] ;  /* 0x000c000001047983 */ /* 0x001ea80000300a00 */
[----:B------:R-:W2:Y:S04]  /*37630*/  LDL.LU.64 R6, [R1+0xc08] ;  /* 0x000c080001067983 */ /* 0x000ea80000300a00 */
[----:B------:R0:W-:Y:S04]  /*37640*/  STL.64 [R1+0x3828], R26 ;  /* 0x0038281a01007387 */ /* 0x0001e80000100a00 */
[----:B0-----:R-:W3:Y:S04]  /*37650*/  LDL.LU R26, [R1+0x1450] ;  /* 0x00145000011a7983 */ /* 0x001ee80000300800 */
[----:B------:R-:W3:Y:S04]  /*37660*/  LDL.LU R27, [R1+0x144c] ;  /* 0x00144c00011b7983 */ /* 0x000ee80000300800 */
[----:B------:R0:W-:Y:S04]  /*37670*/  STL.64 [R1+0x3820], R24 ;  /* 0x0038201801007387 */ /* 0x0001e80000100a00 */
[----:B0-----:R-:W4:Y:S04]  /*37680*/  LDL.LU R24, [R1+0x1458] ;  /* 0x0014580001187983 */ /* 0x001f280000300800 */
[----:B------:R-:W4:Y:S04]  /*37690*/  LDL.LU R25, [R1+0x1454] ;  /* 0x0014540001197983 */ /* 0x000f280000300800 */
        /* <DEDUP_REMOVED lines=29> */
[----:B------:R0:W-:Y:S04]  /*37870*/  STL.64 [R1+0x37e0], R16 ;  /* 0x0037e01001007387 */ /* 0x0001e80000100a00 */
[----:B0-----:R-:W3:Y:S04]  /*37880*/  LDL.LU R16, [R1+0x1440] ;  /* 0x0014400001107983 */ /* 0x001ee80000300800 */
[----:B------:R-:W3:Y:S01]  /*37890*/  LDL.LU R17, [R1+0x143c] ;  /* 0x00143c0001117983 */ /* 0x000ee20000300800 */
        /* <DEDUP_REMOVED lines=16> */
[C---:B--2---:R-:W-:Y:S08]  /*379a0*/  HMMA.16816.F32 R20, R12.reuse, R6, R20 ;  /* 0x000000060c14723c */ /* 0x044ff00000001814 */
[----:B---3--:R-:W-:Y:S11]  /*379b0*/  HMMA.16816.F32 R8, R12, R4, R8 ;  /* 0x000000040c08723c */ /* 0x008ff60000001808 */
[----:B------:R0:W-:Y:S04]  /*379c0*/  STL.64 [R1+0xbe0], R20 ;  /* 0x000be01401007387 */ /* 0x0001e80000100a00 */
[----:B------:R1:W-:Y:S04]  /*379d0*/  STL.64 [R1+0xbe8], R22 ;  /* 0x000be81601007387 */ /* 0x0003e80000100a00 */
[----:B0-----:R-:W2:Y:S04]  /*379e0*/  LDL.LU.64 R20, [R1+0x5b0] ;  /* 0x0005b00001147983 */ /* 0x001ea80000300a00 */
[----:B-1----:R-:W2:Y:S04]  /*379f0*/  LDL.LU.64 R22, [R1+0x5b8] ;  /* 0x0005b80001167983 */ /* 0x002ea80000300a00 */
[----:B------:R-:W-:Y:S04]  /*37a00*/  STL [R1+0x37bc], R7 ;  /* 0x0037bc0701007387 */ /* 0x000fe80000100800 */
[----:B------:R-:W-:Y:S04]  /*37a10*/  STL [R1+0x37b4], R4 ;  /* 0x0037b40401007387 */ /* 0x000fe80000100800 */
[----:B------:R0:W-:Y:S04]  /*37a20*/  STL [R1+0x37b0], R5 ;  /* 0x0037b00501007387 */ /* 0x0001e80000100800 */
[----:B------:R1:W-:Y:S04]  /*37a30*/  STL.64 [R1+0xbd0], R8 ;  /* 0x000bd00801007387 */ /* 0x0003e80000100a00 */
[----:B------:R-:W-:Y:S01]  /*37a40*/  STL.64 [R1+0xbd8], R10 ;  /* 0x000bd80a01007387 */ /* 0x000fe20000100a00 */
[----:B0-----:R-:W-:-:S02]  /*37a50*/  IMAD R5, R27, 0x100, R26 ;  /* 0x000001001b057824 */ /* 0x001fc400078e021a */
[----:B------:R-:W-:Y:S02]  /*37a60*/  IMAD.MOV.U32 R26, RZ, RZ, R3 ;  /* 0x000000ffff1a7224 */ /* 0x000fe400078e0003 */
[----:B------:R-:W2:Y:S04]  /*37a70*/  LDL.LU R3, [R1+0x3960] ;  /* 0x0039600001037983 */ /* 0x000ea80000300800 */
[----:B------:R-:W3:Y:S01]  /*37a80*/  LDL R27, [R1+0x44] ;  /* 0x00004400011b7983 */ /* 0x000ee20000100800 */
[----:B----4-:R-:W-:-:S03]  /*37a90*/  IMAD R4, R25, 0x100, R24 ;  /* 0x0000010019047824 */ /* 0x010fc600078e0218 */
[----:B------:R-:W4:Y:S04]  /*37aa0*/  LDL R24, [R1+0x48] ;  /* 0x0000480001187983 */ /* 0x000f280000100800 */
[----:B------:R-:W4:Y:S01]  /*37ab0*/  LDL R25, [R1+0x4c] ;  /* 0x00004c0001197983 */ /* 0x000f220000100800 */
[----:B-1----:R-:W-:Y:S02]  /*37ac0*/  IMAD R8, R17, 0x100, R16 ;  /* 0x0000010011087824 */ /* 0x002fe400078e0210 */
[----:B------:R-:W-:Y:S01]  /*37ad0*/  IMAD R7, R19, 0x100, R18 ;  /* 0x0000010013077824 */ /* 0x000fe200078e0212 */
[----:B------:R-:W4:Y:S04]  /*37ae0*/  LDL.64 R16, [R1+0x98] ;  /* 0x0000980001107983 */ /* 0x000f280000100a00 */
[----:B------:R-:W4:Y:S01]  /*37af0*/  LDL.64 R18, [R1+0x90] ;  /* 0x0000900001127983 */ /* 0x000f220000100a00 */
[----:B--2---:R-:W-:Y:S03]  /*37b00*/  HMMA.16816.F32 R12, R12, R2, R20 ;  /* 0x000000020c0c723c */ /* 0x004fe60000001814 */
[----:B---3--:R-:W-:Y:S04]  /*37b10*/  STL.64 [R1+0x38d0], R26 ;  /* 0x0038d01a01007387 */ /* 0x008fe80000100a00 */
[----:B----4-:R0:W-:Y:S04]  /*37b20*/  STL.64 [R1+0x38c8], R24 ;  /* 0x0038c81801007387 */ /* 0x0101e80000100a00 */
[----:B------:R-:W2:Y:S08]  /*37b30*/  LDL R22, [R1+0x50] ;  /* 0x0000500001167983 */ /* 0x000eb00000100800 */
[----:B------:R-:W-:Y:S04]  /*37b40*/  STL.64 [R1+0x5b0], R12 ;  /* 0x0005b00c01007387 */ /* 0x000fe80000100a00 */
[----:B------:R-:W-:Y:S04]  /*37b50*/  STL.64 [R1+0x5b8], R14 ;  /* 0x0005b80e01007387 */ /* 0x000fe80000100a00 */
[----:B------:R-:W2:Y:S04]  /*37b60*/  LDL R23, [R1+0x54] ;  /* 0x0000540001177983 */ /* 0x000ea80000100800 */
[----:B------:R-:W3:Y:S04]  /*37b70*/  LDL R20, [R1+0x58] ;  /* 0x0000580001147983 */ /* 0x000ee80000100800 */
[----:B------:R-:W3:Y:S04]  /*37b80*/  LDL R21, [R1+0x5c] ;  /* 0x00005c0001157983 */ /* 0x000ee80000100800 */
[----:B0-----:R-:W4:Y:S04]  /*37b90*/  LDL.LU.64 R24, [R1+0xbc0] ;  /* 0x000bc00001187983 */ /* 0x001f280000300a00 */
[----:B------:R-:W4:Y:S04]  /*37ba0*/  LDL.LU.64 R26, [R1+0xbc8] ;  /* 0x000bc800011a7983 */ /* 0x000f280000300a00 */
[----:B--2---:R0:W-:Y:S04]  /*37bb0*/  STL.64 [R1+0x38e0], R22 ;  /* 0x0038e01601007387 */ /* 0x0041e80000100a00 */
[----:B---3--:R1:W-:Y:S04]  /*37bc0*/  STL.64 [R1+0x38d8], R20 ;  /* 0x0038d81401007387 */ /* 0x0083e80000100a00 */
[----:B------:R-:W-:Y:S04]  /*37bd0*/  STL [R1+0x37b8], R3 ;  /* 0x0037b80301007387 */ /* 0x000fe80000100800 */
[----:B0-----:R-:W2:Y:S04]  /*37be0*/  LDL R22, [R1+0x60] ;  /* 0x0000600001167983 */ /* 0x001ea80000100800 */
[----:B------:R-:W2:Y:S01]  /*37bf0*/  LDL R23, [R1+0x64] ;  /* 0x0000640001177983 */ /* 0x000ea20000100800 */
[----:B------:R-:W-:-:S03]  /*37c00*/  F2FP.F16.E5M2.UNPACK_B R12, R8 ;  /* 0x00000008ff0c723e */ /* 0x000fc600020004ff */
[----:B--2---:R0:W-:Y:S04]  /*37c10*/  STL.64 [R1+0x38f8], R22 ;  /* 0x0038f81601007387 */ /* 0x0041e80000100a00 */
[----:B------:R-:W2:Y:S04]  /*37c20*/  LDL.LU.64 R8, [R1+0xbb0] ;  /* 0x000bb00001087983 */ /* 0x000ea80000300a00 */
[----:B------:R-:W2:Y:S04]  /*37c30*/  LDL.LU.64 R10, [R1+0xbb8] ;  /* 0x000bb800010a7983 */ /* 0x000ea80000300a00 */
[----:B-1----:R-:W3:Y:S04]  /*37c40*/  LDL R20, [R1+0x68] ;  /* 0x0000680001147983 */ /* 0x002ee80000100800 */
[----:B------:R-:W3:Y:S04]  /*37c50*/  LDL R21, [R1+0x6c] ;  /* 0x00006c0001157983 */ /* 0x000ee80000100800 */
[----:B0-----:R-:W2:Y:S01]  /*37c60*/  LDL.64 R22, [R1+0x70] ;  /* 0x0000700001167983 */ /* 0x001ea20000100a00 */
[----:B------:R-:W-:-:S02]  /*37c70*/  F2FP.F16.E5M2.UNPACK_B R13, R7 ;  /* 0x00000007ff0d723e */ /* 0x000fc400020004ff */
[----:B------:R-:W-:Y:S02]  /*37c80*/  F2FP.F16.E5M2.UNPACK_B R14, R5 ;  /* 0x00000005ff0e723e */ /* 0x000fe400020004ff */
[----:B------:R-:W-:-:S07]  /*37c90*/  F2FP.F16.E5M2.UNPACK_B R15, R4 ;  /* 0x00000004ff0f723e */ /* 0x000fce00020004ff */
[C---:B----4-:R-:W-:Y:S01]  /*37ca0*/  HMMA.16816.F32 R24, R12.reuse, R16, R24 ;  /* 0x000000100c18723c */ /* 0x050fe20000001818 */
[----:B--2---:R0:W-:Y:S04]  /*37cb0*/  STL.64 [R1+0x3928], R22 ;  /* 0x0039281601007387 */ /* 0x0041e80000100a00 */
[----:B0-----:R-:W2:Y:S04]  /*37cc0*/  LDL R22, [R1+0x78] ;  /* 0x0000780001167983 */ /* 0x001ea80000100800 */
[----:B------:R-:W2:Y:S04]  /*37cd0*/  LDL R23, [R1+0x7c] ;  /* 0x00007c0001177983 */ /* 0x000ea80000100800 */
[----:B---3--:R0:W-:Y:S04]  /*37ce0*/  STL.64 [R1+0x3920], R20 ;  /* 0x0039201401007387 */ /* 0x0081e80000100a00 */
[----:B0-----:R-:W3:Y:S01]  /*37cf0*/  LDL.64 R20, [R1+0x80] ;  /* 0x0000800001147983 */ /* 0x001ee20000100a00 */
[----:B------:R-:W-:Y:S03]  /*37d00*/  HMMA.16816.F32 R8, R12, R18, R8 ;  /* 0x000000120c08723c */ /* 0x000fe60000001808 */
[----:B--2---:R0:W-:Y:S04]  /*37d10*/  STL.64 [R1+0x3948], R22 ;  /* 0x0039481601007387 */ /* 0x0041e80000100a00 */
[----:B0-----:R-:W2:Y:S04]  /*37d20*/  LDL R22, [R1+0x88] ;  /* 0x0000880001167983 */ /* 0x001ea80000100800 */
[----:B------:R-:W2:Y:S04]  /*37d30*/  LDL R23, [R1+0x8c] ;  /* 0x00008c0001177983 */ /* 0x000ea80000100800 */
[----:B---3--:R-:W-:Y:S04]  /*37d40*/  STL.64 [R1+0x3940], R20 ;  /* 0x0039401401007387 */ /* 0x008fe80000100a00 */
[----:B------:R0:W-:Y:S04]  /*37d50*/  STL.64 [R1+0xbc0], R24 ;  /* 0x000bc01801007387 */ /* 0x0001e80000100a00 */
[----:B------:R1:W-:Y:S04]  /*37d60*/  STL.64 [R1+0xbc8], R26 ;  /* 0x000bc81a01007387 */ /* 0x0003e80000100a00 */
[----:B------:R-:W-:Y:S04]  /*37d70*/  STL.64 [R1+0xbb0], R8 ;  /* 0x000bb00801007387 */ /* 0x000fe80000100a00 */
[----:B------:R-:W-:Y:S04]  /*37d80*/  STL.64 [R1+0xbb8], R10 ;  /* 0x000bb80a01007387 */ /* 0x000fe80000100a00 */
[----:B0-----:R-:W3:Y:S04]  /*37d90*/  LDL.LU.64 R24, [R1+0xb40] ;  /* 0x000b400001187983 */ /* 0x001ee80000300a00 */
[----:B-1----:R-:W4:Y:S04]  /*37da0*/  LDL.LU.64 R26, [R1+0xb48] ;  /* 0x000b4800011a7983 */ /* 0x002f280000300a00 */
[----:B----4-:R-:W-:Y:S04]  /*37db0*/  STL.64 [R1+0x38f0], R26 ;  /* 0x0038f01a01007387 */ /* 0x010fe80000100a00 */
[----:B---3--:R0:W-:Y:S04]  /*37dc0*/  STL.64 [R1+0x38e8], R24 ;  /* 0x0038e81801007387 */ /* 0x0081e80000100a00 */
[----:B0-----:R-:W3:Y:S04]  /*37dd0*/  LDL.LU.64 R24, [R1+0xb50] ;  /* 0x000b500001187983 */ /* 0x001ee80000300a00 */
[----:B------:R-:W4:Y:S04]  /*37de0*/  LDL.LU.64 R26, [R1+0xb58] ;  /* 0x000b5800011a7983 */ /* 0x000f280000300a00 */
        /* <DEDUP_REMOVED lines=14> */
[----:B0-----:R-:W2:Y:S04]  /*37ed0*/  LDL.LU.64 R24, [R1+0xba0] ;  /* 0x000ba00001187983 */ /* 0x001ea80000300a00 */
[----:B------:R-:W2:Y:S01]  /*37ee0*/  LDL.LU.64 R26, [R1+0xba8] ;  /* 0x000ba800011a7983 */ /* 0x000ea20000300a00 */
[----:B------:R-:W-:-:S02]  /*37ef0*/  IMAD.MOV.U32 R4, RZ, RZ, R16 ;  /* 0x000000ffff047224 */ /* 0x000fc400078e0010 */
[----:B------:R-:W-:Y:S02]  /*37f00*/  IMAD.MOV.U32 R5, RZ, RZ, R17 ;  /* 0x000000ffff057224 */ /* 0x000fe400078e0011 */
[----:B------:R-:W-:Y:S02]  /*37f10*/  IMAD.MOV.U32 R7, RZ, RZ, R18 ;  /* 0x000000ffff077224 */ /* 0x000fe400078e0012 */
[----:B------:R-:W-:Y:S01]  /*37f20*/  IMAD.MOV.U32 R3, RZ, RZ, R19 ;  /* 0x000000ffff037224 */ /* 0x000fe200078e0013 */
[----:B------:R-:W3:Y:S04]  /*37f30*/  LDL.LU.64 R16, [R1+0xb20] ;  /* 0x000b200001107983 */ /* 0x000ee80000300a00 */
[----:B------:R-:W3:Y:S04]  /*37f40*/  LDL.LU.64 R18, [R1+0xb28] ;  /* 0x000b280001127983 */ /* 0x000ee80000300a00 */
[----:B------:R-:W4:Y:S04]  /*37f50*/  LDL.LU.64 R8, [R1+0xb10] ;  /* 0x000b100001087983 */ /* 0x000f280000300a00 */
[----:B------:R-:W4:Y:S04]  /*37f60*/  LDL.LU.64 R10, [R1+0xb18] ;  /* 0x000b1800010a7983 */ /* 0x000f280000300a00 */
[----:B------:R-:W-:Y:S04]  /*37f70*/  STL.64 [R1+0x37c8], R6 ;  /* 0x0037c80601007387 */ /* 0x000fe80000100a00 */
[----:B------:R0:W-:Y:S04]  /*37f80*/  STL.64 [R1+0x37c0], R4 ;  /* 0x0037c00401007387 */ /* 0x0001e80000100a00 */
[----:B0-----:R-:W3:Y:S04]  /*37f90*/  LDL.LU.64 R4, [R1+0xb90] ;  /* 0x000b900001047983 */ /* 0x001ee80000300a00 */
[----:B------:R-:W3:Y:S01]  /*37fa0*/  LDL.LU.64 R6, [R1+0xb98] ;  /* 0x000b980001067983 */ /* 0x000ee20000300a00 */
[----:B--2---:R-:W-:Y:S03]  /*37fb0*/  HMMA.16816.F32 R20, R12, R22, R24 ;  /* 0x000000160c14723c */ /* 0x004fe60000001818 */
[----:B------:R-:W2:Y:S04]  /*37fc0*/  LDL.LU.64 R26, [R1+0x3958] ;  /* 0x00395800011a7983 */ /* 0x000ea80000300a00 */
[----:B------:R-:W2:-:S12]  /*37fd0*/  LDL.LU.64 R24, [R1+0x3950] ;  /* 0x0039500001187983 */ /* 0x000e980000300a00 */
[----:B------:R-:W-:Y:S04]  /*37fe0*/  STL.64 [R1+0xba0], R20 ;  /* 0x000ba01401007387 */ /* 0x000fe80000100a00 */
[----:B------:R0:W-:Y:S04]  /*37ff0*/  STL.64 [R1+0xba8], R22 ;  /* 0x000ba81601007387 */ /* 0x0001e80000100a00 */
[----:B0-----:R-:W2:Y:S04]  /*38000*/  LDL.LU.64 R22, [R1+0x3948] ;  /* 0x0039480001167983 */ /* 0x001ea80000300a00 */
[----:B------:R-:W3:Y:S02]  /*38010*/  LDL.LU.64 R20, [R1+0x3940] ;  /* 0x0039400001147983 */ /* 0x000ee40000300a00 */
[----:B---3--:R-:W-:-:S15]  /*38020*/  HMMA.16816.F32 R4, R12, R20, R4 ;  /* 0x000000140c04723c */ /* 0x008fde0000001804 */
[----:B------:R-:W-:-:S04]  /*38030*/  NOP ;  /* 0x0000000000007918 */ /* 0x000fc80000000000 */
[----:B------:R0:W-:Y:S02]  /*38040*/  STL.64 [R1+0xb90], R4 ;  /* 0x000b900401007387 */ /* 0x0001e40000100a00 */
[----:B0-----:R-:W-:Y:S02]  /*38050*/  IMAD.MOV.U32 R5, RZ, RZ, R20 ;  /* 0x000000ffff057224 */ /* 0x001fe400078e0014 */
[----:B------:R-:W-:Y:S02]  /*38060*/  IMAD.MOV.U32 R4, RZ, RZ, R21 ;  /* 0x000000ffff047224 */ /* 0x000fe400078e0015 */
[C---:B--2---:R-:W-:Y:S01]  /*38070*/  HMMA.16816.F32 R20, R12.reuse, R22, R24 ;  /* 0x000000160c14723c */ /* 0x044fe20000001818 */
[----:B------:R-:W-:Y:S04]  /*38080*/  STL.64 [R1+0xb98], R6 ;  /* 0x000b980601007387 */ /* 0x000fe80000100a00 */
[----:B------:R-:W2:Y:S04]  /*38090*/  LDL.LU.64 R26, [R1+0x3938] ;  /* 0x00393800011a7983 */ /* 0x000ea80000300a00 */
[----:B------:R-:W2:Y:S10]  /*380a0*/  LDL.LU.64 R24, [R1+0x3930] ;  /* 0x0039300001187983 */ /* 0x000eb40000300a00 */
[----:B------:R-:W-:Y:S04]  /*380b0*/  STL.64 [R1+0xb80], R20 ;  /* 0x000b801401007387 */ /* 0x000fe80000100a00 */
[----:B------:R0:W-:Y:S04]  /*380c0*/  STL.64 [R1+0xb88], R22 ;  /* 0x000b881601007387 */ /* 0x0001e80000100a00 */
[----:B0-----:R-:W2:Y:S04]  /*380d0*/  LDL.LU.64 R22, [R1+0x3928] ;  /* 0x0039280001167983 */ /* 0x001ea80000300a00 */
[----:B------:R-:W3:Y:S01]  /*380e0*/  LDL.LU.64 R20, [R1+0x3920] ;  /* 0x0039200001147983 */ /* 0x000ee20000300a00 */
[----:B--2---:R-:W-:-:S15]  /*380f0*/  HMMA.16816.F32 R24, R12, R22, R24 ;  /* 0x000000160c18723c */ /* 0x004fde0000001818 */
[----:B------:R-:W-:-:S04]  /*38100*/  NOP ;  /* 0x0000000000007918 */ /* 0x000fc80000000000 */
[----:B------:R-:W-:Y:S04]  /*38110*/  STL.64 [R1+0xb70], R24 ;  /* 0x000b701801007387 */ /* 0x000fe80000100a00 */
[----:B------:R0:W-:Y:S04]  /*38120*/  STL.64 [R1+0xb78], R26 ;  /* 0x000b781a01007387 */ /* 0x0001e80000100a00 */
[----:B0-----:R-:W3:Y:S04]  /*38130*/  LDL.LU.64 R26, [R1+0x3918] ;  /* 0x00391800011a7983 */ /* 0x001ee80000300a00 */
[----:B------:R-:W3:Y:S01]  /*38140*/  LDL.LU.64 R24, [R1+0x3910] ;  /* 0x0039100001187983 */ /* 0x000ee20000300a00 */
[----:B------:R-:W-:-:S02]  /*38150*/  IMAD.MOV.U32 R7, RZ, RZ, R22 ;  /* 0x000000ffff077224 */ /* 0x000fc400078e0016 */
[----:B------:R-:W-:-:S05]  /*38160*/  IMAD.MOV.U32 R6, RZ, RZ, R23 ;  /* 0x000000ffff067224 */ /* 0x000fca00078e0017 */
[----:B------:R-:W-:Y:S04]  /*38170*/  STL.64 [R1+0x37f8], R6 ;  /* 0x0037f80601007387 */ /* 0x000fe80000100a00 */
[----:B------:R0:W-:Y:S04]  /*38180*/  STL.64 [R1+0x37f0], R4 ;  /* 0x0037f00401007387 */ /* 0x0001e80000100a00 */
[----:B0-----:R-:W2:Y:S04]  /*38190*/  LDL.LU.64 R4, [R1+0xb30] ;  /* 0x000b300001047983 */ /* 0x001ea80000300a00 */
[----:B------:R-:W2:Y:S01]  /*381a0*/  LDL.LU.64 R6, [R1+0xb38] ;  /* 0x000b380001067983 */ /* 0x000ea20000300a00 */
        /* <DEDUP_REMOVED lines=17> */
[----:B0-----:R-:W4:Y:S04]  /*382c0*/  LDL.LU.64 R26, [R1+0x38d0] ;  /* 0x0038d000011a7983 */ /* 0x001f280000300a00 */
[----:B------:R-:W3:Y:S01]  /*382d0*/  LDL.LU.64 R24, [R1+0x38c8] ;  /* 0x0038c80001187983 */ /* 0x000ee20000300a00 */
[----:B--2---:R-:W-:-:S15]  /*382e0*/  HMMA.16816.F32 R20, R12, R22, R4 ;  /* 0x000000160c14723c */ /* 0x004fde0000001804 */
[----:B------:R-:W-:-:S04]  /*382f0*/  NOP ;  /* 0x0000000000007918 */ /* 0x000fc80000000000 */
[----:B------:R-:W-:Y:S04]  /*38300*/  STL.64 [R1+0xb30], R20 ;  /* 0x000b301401007387 */ /* 0x000fe80000100a00 */
[----:B------:R-:W-:Y:S01]  /*38310*/  STL.64 [R1+0xb38], R22 ;  /* 0x000b381601007387 */ /* 0x000fe20000100a00 */
[C---:B---3--:R-:W-:Y:S03]  /*38320*/  HMMA.16816.F32 R16, R12.reuse, R24, R16 ;  /* 0x000000180c10723c */ /* 0x048fe60000001810 */
[----:B------:R-:W2:Y:S05]  /*38330*/  LDL.LU.64 R24, [R1+0xa80] ;  /* 0x000a800001187983 */ /* 0x000eaa0000300a00 */
[----:B----4-:R-:W-:Y:S11]  /*38340*/  HMMA.16816.F32 R4, R12, R26, R8 ;  /* 0x0000001a0c04723c */ /* 0x010ff60000001808 */
[----:B------:R-:W-:Y:S04]  /*38350*/  STL.64 [R1+0xb20], R16 ;  /* 0x000b201001007387 */ /* 0x000fe80000100a00 */
[----:B------:R-:W-:Y:S04]  /*38360*/  STL.64 [R1+0xb28], R18 ;  /* 0x000b281201007387 */ /* 0x000fe80000100a00 */
[----:B------:R-:W3:Y:S04]  /*38370*/  LDL.LU.64 R26, [R1+0xa88] ;  /* 0x000a8800011a7983 */ /* 0x000ee80000300a00 */
[----:B------:R-:W-:Y:S04]  /*38380*/  STL.64 [R1+0xb10], R4 ;  /* 0x000b100401007387 */ /* 0x000fe80000100a00 */
[----:B------:R-:W-:Y:S04]  /*38390*/  STL.64 [R1+0xb18], R6 ;  /* 0x000b180601007387 */ /* 0x000fe80000100a00 */
[----:B---3--:R0:W-:Y:S04]  /*383a0*/  STL.64 [R1+0x3838], R26 ;  /* 0x0038381a01007387 */ /* 0x0081e80000100a00 */
[----:B0-----:R-:W3:Y:S01]  /*383b0*/  LDL R26, [R1] ;  /* 0x00000000011a7983 */ /* 0x001ee20000100800 */
[----:B------:R-:W-:-:S03]  /*383c0*/  IMAD.MOV.U32 R27, RZ, RZ, R0 ;  /* 0x000000ffff1b7224 */ /* 0x000fc600078e0000 */
[----:B------:R-:W4:Y:S04]  /*383d0*/  LDL.LU R0, [R1+0x38c4] ;  /* 0x0038c40001007983 */ /* 0x000f280000300800 */
[----:B--2---:R0:W-:Y:S04]  /*383e0*/  STL.64 [R1+0x3830], R24 ;  /* 0x0038301801007387 */ /* 0x0041e80000100a00 */
[----:B------:R-:W2:Y:S04]  /*383f0*/  LDL R10, [R1+0x18] ;  /* 0x00001800010a7983 */ /* 0x000ea80000100800 */
[----:B------:R-:W2:Y:S04]  /*38400*/  LDL R11, [R1+0x1c] ;  /* 0x00001c00010b7983 */ /* 0x000ea80000100800 */
[----:B------:R-:W3:Y:S04]  /*38410*/  LDL R8, [R1+0x20] ;  /* 0x0000200001087983 */ /* 0x000ee80000100800 */
[----:B------:R-:W3:Y:S04]  /*38420*/  LDL R9, [R1+0x24] ;  /* 0x0000240001097983 */ /* 0x000ee80000100800 */
[----:B0-----:R-:W4:Y:S04]  /*38430*/  LDL R24, [R1+0x8] ;  /* 0x0000080001187983 */ /* 0x001f280000100800 */
[----:B------:R-:W4:Y:S04]  /*38440*/  LDL R25, [R1+0xc] ;  /* 0x00000c0001197983 */ /* 0x000f280000100800 */
[----:B--2---:R-:W-:Y:S04]  /*38450*/  STL.64 [R1+0x3888], R10 ;  /* 0x0038880a01007387 */ /* 0x004fe80000100a00 */
[----:B---3--:R-:W-:Y:S04]  /*38460*/  STL.64 [R1+0x38a0], R8 ;  /* 0x0038a00801007387 */ /* 0x008fe80000100a00 */
[----:B------:R0:W-:Y:S04]  /*38470*/  STL.64 [R1+0x3850], R26 ;  /* 0x0038501a01007387 */ /* 0x0001e80000100a00 */
[----:B0-----:R-:W2:Y:S01]  /*38480*/  LDL R26, [R1+0x10] ;  /* 0x00001000011a7983 */ /* 0x001ea20000100800 */
[----:B----4-:R-:W-:-:S03]  /*38490*/  IMAD.MOV.U32 R27, RZ, RZ, R0 ;  /* 0x000000ffff1b7224 */ /* 0x010fc600078e0000 */
[----:B------:R-:W3:Y:S04]  /*384a0*/  LDL.LU R0, [R1+0x38c0] ;  /* 0x0038c00001007983 */ /* 0x000ee80000300800 */
[----:B------:R-:W4:Y:S04]  /*384b0*/  LDL R10, [R1+0x28] ;  /* 0x00002800010a7983 */ /* 0x000f280000100800 */
[----:B------:R-:W4:Y:S04]  /*384c0*/  LDL R11, [R1+0x2c] ;  /* 0x00002c00010b7983 */ /* 0x000f280000100800 */
[----:B----4-:R0:W-:Y:S04]  /*384d0*/  STL.64 [R1+0x38b8], R10 ;  /* 0x0038b80a01007387 */ /* 0x0101e80000100a00 */
[----:B------:R-:W4:Y:S04]  /*384e0*/  LDL R18, [R1+0x30] ;  /* 0x0000300001127983 */ /* 0x000f280000100800 */
[----:B------:R-:W4:Y:S04]  /*384f0*/  LDL R19, [R1+0x34] ;  /* 0x0000340001137983 */ /* 0x000f280000100800 */
[----:B------:R-:W3:Y:S04]  /*38500*/  LDL R16, [R1+0x38] ;  /* 0x0000380001107983 */ /* 0x000ee80000100800 */
[----:B------:R-:W3:Y:S04]  /*38510*/  LDL.LU.64 R8, [R1+0xb00] ;  /* 0x000b000001087983 */ /* 0x000ee80000300a00 */
[----:B0-----:R-:W3:Y:S04]  /*38520*/  LDL.LU.64 R10, [R1+0xb08] ;  /* 0x000b0800010a7983 */ /* 0x001ee80000300a00 */
[----:B------:R-:W4:Y:S04]  /*38530*/  LDL.LU.64 R4, [R1+0xaf0] ;  /* 0x000af00001047983 */ /* 0x000f280000300a00 */
[----:B------:R-:W4:Y:S04]  /*38540*/  LDL.LU.64 R6, [R1+0xaf8] ;  /* 0x000af80001067983 */ /* 0x000f280000300a00 */
[----:B------:R0:W-:Y:S04]  /*38550*/  STL.64 [R1+0x3868], R24 ;  /* 0x0038681801007387 */ /* 0x0001e80000100a00 */
[----:B--2---:R1:W-:Y:S04]  /*38560*/  STL.64 [R1+0x3880], R26 ;  /* 0x0038801a01007387 */ /* 0x0043e80000100a00 */
[----:B0-----:R-:W2:Y:S04]  /*38570*/  LDL.LU.64 R24, [R1+0xac0] ;  /* 0x000ac00001187983 */ /* 0x001ea80000300a00 */
[----:B-1----:R-:W2:Y:S04]  /*38580*/  LDL.LU.64 R26, [R1+0xac8] ;  /* 0x000ac800011a7983 */ /* 0x002ea80000300a00 */
[----:B--2---:R-:W-:Y:S04]  /*38590*/  STL.64 [R1+0x3898], R26 ;  /* 0x0038981a01007387 */ /* 0x004fe80000100a00 */
[----:B------:R0:W-:Y:S04]  /*385a0*/  STL.64 [R1+0x3890], R24 ;  /* 0x0038901801007387 */ /* 0x0001e80000100a00 */
[----:B0-----:R-:W2:Y:S04]  /*385b0*/  LDL.LU.64 R24, [R1+0xad0] ;  /* 0x000ad00001187983 */ /* 0x001ea80000300a00 */
[----:B------:R-:W2:Y:S04]  /*385c0*/  LDL.LU.64 R26, [R1+0xad8] ;  /* 0x000ad800011a7983 */ /* 0x000ea80000300a00 */
        /* <DEDUP_REMOVED lines=9> */
[----:B------:R-:W2:Y:S04]  /*38660*/  LDL.LU.64 R22, [R1+0xa78] ;  /* 0x000a780001167983 */ /* 0x000ea80000300a00 */
[----:B--2---:R-:W-:Y:S04]  /*38670*/  STL.64 [R1+0x3848], R22 ;  /* 0x0038481601007387 */ /* 0x004fe80000100a00 */
[----:B------:R0:W-:Y:S04]  /*38680*/  STL.64 [R1+0x3840], R20 ;  /* 0x0038401401007387 */ /* 0x0001e80000100a00 */
[----:B0-----:R-:W2:Y:S04]  /*38690*/  LDL.LU.64 R20, [R1+0xa90] ;  /* 0x000a900001147983 */ /* 0x001ea80000300a00 */
[----:B------:R-:W2:Y:S01]  /*386a0*/  LDL.LU.64 R22, [R1+0xa98] ;  /* 0x000a980001167983 */ /* 0x000ea20000300a00 */
[----:B---3--:R-:W-:-:S07]  /*386b0*/  IMAD.MOV.U32 R17, RZ, RZ, R0 ;  /* 0x000000ffff117224 */ /* 0x008fce00078e0000 */
[C---:B------:R-:W-:Y:S01]  /*386c0*/  HMMA.16816.F32 R8, R12.reuse, R16, R8 ;  /* 0x000000100c08723c */ /* 0x040fe20000001808 */
[----:B--2---:R-:W-:Y:S04]  /*386d0*/  STL.64 [R1+0x3860], R22 ;  /* 0x0038601601007387 */ /* 0x004fe80000100a00 */
[----:B------:R0:W-:Y:S04]  /*386e0*/  STL.64 [R1+0x3858], R20 ;  /* 0x0038581401007387 */ /* 0x0001e80000100a00 */
[----:B0-----:R-:W2:Y:S04]  /*386f0*/  LDL.LU.64 R20, [R1+0xaa0] ;  /* 0x000aa00001147983 */ /* 0x001ea80000300a00 */
[----:B------:R-:W3:Y:S04]  /*38700*/  LDL.LU.64 R22, [R1+0xaa8] ;  /* 0x000aa80001167983 */ /* 0x000ee80000300a00 */
[----:B---3--:R-:W-:Y:S04]  /*38710*/  STL.64 [R1+0x3878], R22 ;  /* 0x0038781601007387 */ /* 0x008fe80000100a00 */
[----:B--2---:R0:W-:Y:S04]  /*38720*/  STL.64 [R1+0x3870], R20 ;  /* 0x0038701401007387 */ /* 0x0041e80000100a00 */
[----:B0-----:R-:W2:Y:S04]  /*38730*/  LDL.LU.64 R20, [R1+0xab0] ;  /* 0x000ab00001147983 */ /* 0x001ea80000300a00 */
[----:B------:R-:W2:Y:S04]  /*38740*/  LDL.LU.64 R22, [R1+0xab8] ;  /* 0x000ab80001167983 */ /* 0x000ea80000300a00 */
[----:B------:R-:W-:Y:S04]  /*38750*/  STL.64 [R1+0xb00], R8 ;  /* 0x000b000801007387 */ /* 0x000fe80000100a00 */
[----:B------:R0:W-:Y:S04]  /*38760*/  STL.64 [R1+0xb08], R10 ;  /* 0x000b080a01007387 */ /* 0x0001e80000100a00 */
[----:B0-----:R-:W3:Y:S01]  /*38770*/  LDL.LU.64 R10, [R1+0x38b8] ;  /* 0x0038b800010a7983 */ /* 0x001ee20000300a00 */
[----:B----4-:R-:W-:Y:S03]  /*38780*/  HMMA.16816.F32 R16, R12, R18, R4 ;  /* 0x000000120c10723c */ /* 0x010fe60000001804 */
[----:B------:R-:W4:Y:S04]  /*38790*/  LDL.LU.64 R4, [R1+0xa50] ;  /* 0x000a500001047983 */ /* 0x000f280000300a00 */
[----:B------:R-:W4:-:S12]  /*387a0*/  LDL.LU.64 R6, [R1+0xa58] ;  /* 0x000a580001067983 */ /* 0x000f180000300a00 */
[----:B------:R0:W-:Y:S04]  /*387b0*/  STL.64 [R1+0xaf0], R16 ;  /* 0x000af01001007387 */ /* 0x0001e80000100a00 */
[----:B------:R1:W-:Y:S04]  /*387c0*/  STL.64 [R1+0xaf8], R18 ;  /* 0x000af81201007387 */ /* 0x0003e80000100a00 */
[----:B0-----:R-:W2:Y:S04]  /*387d0*/  LDL.LU.64 R16, [R1+0xa40] ;  /* 0x000a400001107983 */ /* 0x001ea80000300a00 */
[----:B-1----:R-:W2:Y:S01]  /*387e0*/  LDL.LU.64 R18, [R1+0xa48] ;  /* 0x000a480001127983 */ /* 0x002ea20000300a00 */
[----:B---3--:R-:W-:Y:S03]  /*387f0*/  HMMA.16816.F32 R8, R12, R10, R24 ;  /* 0x0000000a0c08723c */ /* 0x008fe60000001818 */
[----:B------:R-:W3:Y:S04]  /*38800*/  LDL.LU.64 R26, [R1+0x38b0] ;  /* 0x0038b000011a7983 */ /* 0x000ee80000300a00 */
[----:B------:R-:W3:-:S12]  /*38810*/  LDL.LU.64 R24, [R1+0x38a8] ;  /* 0x0038a80001187983 */ /* 0x000ed80000300a00 */
        /* <DEDUP_REMOVED lines=10> */
[----:B------:R-:W2:-:S15]  /*388c0*/  LDL.LU.64 R26, [R1+0x3880] ;  /* 0x00388000011a7983 */ /* 0x000e9e0000300a00 */
[----:B------:R-:W-:Y:S02]  /*388d0*/  NOP ;  /* 0x0000000000007918 */ /* 0x000fe40000000000 */
[----:B------:R0:W-:Y:S04]  /*388e0*/  STL.64 [R1+0xac0], R8 ;  /* 0x000ac00801007387 */ /* 0x0001e80000100a00 */
[----:B------:R1:W-:Y:S04]  /*388f0*/  STL.64 [R1+0xac8], R10 ;  /* 0x000ac80a01007387 */ /* 0x0003e80000100a00 */
[----:B0-----:R-:W3:Y:S04]  /*38900*/  LDL.LU.64 R8, [R1+0xa30] ;  /* 0x000a300001087983 */ /* 0x001ee80000300a00 */
[----:B-1----:R-:W3:Y:S01]  /*38910*/  LDL.LU.64 R10, [R1+0xa38] ;  /* 0x000a3800010a7983 */ /* 0x002ee20000300a00 */
[----:B--2---:R-:W-:Y:S03]  /*38920*/  HMMA.16816.F32 R24, R12, R26, R20 ;  /* 0x0000001a0c18723c */ /* 0x004fe60000001814 */
[----:B------:R-:W2:Y:S04]  /*38930*/  LDL.LU.64 R22, [R1+0x3878] ;  /* 0x0038780001167983 */ /* 0x000ea80000300a00 */
[----:B------:R-:W2:-:S12]  /*38940*/  LDL.LU.64 R20, [R1+0x3870] ;  /* 0x0038700001147983 */ /* 0x000e980000300a00 */
        /* <DEDUP_REMOVED lines=32> */
[----:B0-----:R-:W4:Y:S04]  /*38b50*/  LDL.LU.64 R22, [R1+0x3808] ;  /* 0x0038080001167983 */ /* 0x001f280000300a00 */
[----:B------:R-:W2:Y:S04]  /*38b60*/  LDL.LU.64 R20, [R1+0x3800] ;  /* 0x0038000001147983 */ /* 0x000ea80000300a00 */
[----:B------:R-:W-:Y:S04]  /*38b70*/  STL.64 [R1+0x36a0], R26 ;  /* 0x0036a01a01007387 */ /* 0x000fe80000100a00 */
[----:B------:R0:W-:Y:S04]  /*38b80*/  STL.64 [R1+0x3698], R24 ;  /* 0x0036981801007387 */ /* 0x0001e80000100a00 */
[----:B0-----:R-:W3:Y:S04]  /*38b90*/  LDL.LU.64 R24, [R1+0xa20] ;  /* 0x000a200001187983 */ /* 0x001ee80000300a00 */
[----:B------:R-:W3:Y:S01]  /*38ba0*/  LDL.LU.64 R26, [R1+0xa28] ;  /* 0x000a2800011a7983 */ /* 0x000ee20000300a00 */
[C---:B----4-:R-:W-:Y:S08]  /*38bb0*/  HMMA.16816.F32 R4, R12.reuse, R22, R4 ;  /* 0x000000160c04723c */ /* 0x050ff00000001804 */
[C---:B--2---:R-:W-:Y:S11]  /*38bc0*/  HMMA.16816.F32 R16, R12.reuse, R20, R16 ;  /* 0x000000140c10723c */ /* 0x044ff60000001810 */
[----:B------:R-:W-:Y:S04]  /*38bd0*/  STL.64 [R1+0xa50], R4 ;  /* 0x000a500401007387 */ /* 0x000fe80000100a00 */
[----:B------:R0:W-:Y:S04]  /*38be0*/  STL.64 [R1+0xa58], R6 ;  /* 0x000a580601007387 */ /* 0x0001e80000100a00 */
[----:B0-----:R-:W2:Y:S04]  /*38bf0*/  LDL.LU.64 R6, [R1+0x37f8] ;  /* 0x0037f80001067983 */ /* 0x001ea80000300a00 */
[----:B------:R-:W4:Y:S04]  /*38c00*/  LDL.LU.64 R4, [R1+0x37f0] ;  /* 0x0037f00001047983 */ /* 0x000f280000300a00 */
[----:B------:R-:W-:Y:S04]  /*38c10*/  STL.64 [R1+0xa40], R16 ;  /* 0x000a401001007387 */ /* 0x000fe80000100a00 */
[----:B------:R0:W-:Y:S04]  /*38c20*/  STL.64 [R1+0xa48], R18 ;  /* 0x000a481201007387 */ /* 0x0001e80000100a00 */
[----:B0-----:R-:W2:Y:S04]  /*38c30*/  LDL.LU.64 R18, [R1+0x37e8] ;  /* 0x0037e80001127983 */ /* 0x001ea80000300a00 */
[----:B------:R-:W3:Y:S04]  /*38c40*/  LDL.LU.64 R16, [R1+0x37e0] ;  /* 0x0037e00001107983 */ /* 0x000ee80000300a00 */
[----:B------:R-:W-:Y:S04]  /*38c50*/  STL.64 [R1+0x3690], R22 ;  /* 0x0036901601007387 */ /* 0x000fe80000100a00 */
[----:B------:R0:W-:Y:S04]  /*38c60*/  STL.64 [R1+0x3688], R20 ;  /* 0x0036881401007387 */ /* 0x0001e80000100a00 */
[----:B0-----:R-:W4:Y:S04]  /*38c70*/  LDL.LU.64 R20, [R1+0xa10] ;  /* 0x000a100001147983 */ /* 0x001f280000300a00 */
[----:B------:R-:W4:Y:S01]  /*38c80*/  LDL.LU.64 R22, [R1+0xa18] ;  /* 0x000a180001167983 */ /* 0x000f220000300a00 */
[C---:B--2---:R-:W-:Y:S08]  /*38c90*/  HMMA.16816.F32 R8, R12.reuse, R18, R8 ;  /* 0x000000120c08723c */ /* 0x044ff00000001808 */
[----:B---3--:R-:W-:Y:S11]  /*38ca0*/  HMMA.16816.F32 R24, R12, R16, R24 ;  /* 0x000000100c18723c */ /* 0x008ff60000001818 */
[----:B------:R-:W-:Y:S04]  /*38cb0*/  STL.64 [R1+0xa30], R8 ;  /* 0x000a300801007387 */ /* 0x000fe80000100a00 */
[----:B------:R0:W-:Y:S04]  /*38cc0*/  STL.64 [R1+0xa38], R10 ;  /* 0x000a380a01007387 */ /* 0x0001e80000100a00 */
[----:B0-----:R-:W2:Y:S04]  /*38cd0*/  LDL.LU.64 R10, [R1+0x37d8] ;  /* 0x0037d800010a7983 */ /* 0x001ea80000300a00 */
[----:B------:R-:W3:Y:S04]  /*38ce0*/  LDL.LU.64 R8, [R1+0x37d0] ;  /* 0x0037d00001087983 */ /* 0x000ee80000300a00 */
[----:B------:R-:W3:Y:S04]  /*38cf0*/  LDL.LU R0, [R1+0x1e64] ;  /* 0x001e640001007983 */ /* 0x000ee80000300800 */
[----:B------:R0:W-:Y:S04]  /*38d00*/  STL.64 [R1+0xa20], R24 ;  /* 0x000a201801007387 */ /* 0x0001e80000100a00 */
[----:B------:R1:W-:Y:S04]  /*38d10*/  STL.64 [R1+0xa28], R26 ;  /* 0x000a281a01007387 */ /* 0x0003e80000100a00 */
[----:B0-----:R-:W3:Y:S01]  /*38d20*/  LDL.64 R24, [R1+0x78] ;  /* 0x0000780001187983 */ /* 0x001ee20000100a00 */
[----:B-1----:R-:W-:-:S02]  /*38d30*/  IMAD.MOV.U32 R26, RZ, RZ, R7 ;  /* 0x000000ffff1a7224 */ /* 0x002fc400078e0007 */
[----:B------:R-:W-:-:S05]  /*38d40*/  IMAD.MOV.U32 R27, RZ, RZ, R6 ;  /* 0x000000ffff1b7224 */ /* 0x000fca00078e0006 */
[----:B------:R4:W-:Y:S02]  /*38d50*/  STL.64 [R1+0x3748], R26 ;  /* 0x0037481a01007387 */ /* 0x0009e40000100a00 */
[----:B----4-:R-:W-:Y:S02]  /*38d60*/  IMAD.MOV.U32 R26, RZ, RZ, R5 ;  /* 0x000000ffff1a7224 */ /* 0x010fe400078e0005 */
[----:B------:R-:W-:Y:S02]  /*38d70*/  IMAD.MOV.U32 R27, RZ, RZ, R4 ;  /* 0x000000ffff1b7224 */ /* 0x000fe400078e0004 */
[----:B------:R-:W4:Y:S04]  /*38d80*/  LDL.LU.64 R4, [R1+0xa00] ;  /* 0x000a000001047983 */ /* 0x000f280000300a00 */
[----:B------:R-:W4:Y:S01]  /*38d90*/  LDL.LU.64 R6, [R1+0xa08] ;  /* 0x000a080001067983 */ /* 0x000f220000300a00 */
[C---:B--2---:R-:W-:Y:S03]  /*38da0*/  HMMA.16816.F32 R20, R12.reuse, R10, R20 ;  /* 0x0000000a0c14723c */ /* 0x044fe60000001814 */
[----:B---3--:R-:W-:Y:S04]  /*38db0*/  STL.64 [R1+0x3740], R24 ;  /* 0x0037401801007387 */ /* 0x008fe80000100a00 */
[----:B------:R0:W-:Y:S04]  /*38dc0*/  STL.64 [R1+0x3680], R18 ;  /* 0x0036801201007387 */ /* 0x0001e80000100a00 */
[----:B0-----:R-:W2:Y:S04]  /*38dd0*/  LDL.LU R18, [R1+0x1e4c] ;  /* 0x001e4c0001127983 */ /* 0x001ea80000300800 */
[----:B------:R-:W3:Y:S04]  /*38de0*/  LDL.LU R19, [R1+0x1e68] ;  /* 0x001e680001137983 */ /* 0x000ee80000300800 */
[----:B------:R-:W-:Y:S04]  /*38df0*/  STL.64 [R1+0x3678], R16 ;  /* 0x0036781001007387 */ /* 0x000fe80000100a00 */
[----:B------:R0:W-:Y:S04]  /*38e00*/  STL.64 [R1+0xa10], R20 ;  /* 0x000a101401007387 */ /* 0x0001e80000100a00 */
[----:B------:R1:W-:Y:S04]  /*38e10*/  STL.64 [R1+0xa18], R22 ;  /* 0x000a181601007387 */ /* 0x0003e80000100a00 */
[----:B0-----:R-:W2:Y:S04]  /*38e20*/  LDL.LU.64 R20, [R1+0x5a0] ;  /* 0x0005a00001147983 */ /* 0x001ea80000300a00 */
[----:B-1----:R-:W2:Y:S04]  /*38e30*/  LDL.LU.64 R22, [R1+0x5a8] ;  /* 0x0005a80001167983 */ /* 0x002ea80000300a00 */
[----:B--2---:R-:W-:Y:S04]  /*38e40*/  STL.64 [R1+0x3798], R22 ;  /* 0x0037981601007387 */ /* 0x004fe80000100a00 */
[----:B------:R0:W-:Y:S04]  /*38e50*/  STL.64 [R1+0x3790], R20 ;  /* 0x0037901401007387 */ /* 0x0001e80000100a00 */
[----:B0-----:R-:W2:Y:S04]  /*38e60*/  LDL.LU.64 R20, [R1+0x9e0] ;  /* 0x0009e00001147983 */ /* 0x001ea80000300a00 */
[----:B------:R-:W2:Y:S01]  /*38e70*/  LDL.LU.64 R22, [R1+0x9e8] ;  /* 0x0009e80001167983 */ /* 0x000ea20000300a00 */
[----:B----4-:R-:W-:Y:S03]  /*38e80*/  HMMA.16816.F32 R4, R12, R8, R4 ;  /* 0x000000080c04723c */ /* 0x010fe60000001804 */
[----:B--2---:R-:W-:Y:S04]  /*38e90*/  STL.64 [R1+0x37a8], R22 ;  /* 0x0037a81601007387 */ /* 0x004fe80000100a00 */
[----:B------:R0:W-:Y:S04]  /*38ea0*/  STL.64 [R1+0x37a0], R20 ;  /* 0x0037a01401007387 */ /* 0x0001e80000100a00 */
[----:B0-----:R-:W2:Y:S04]  /*38eb0*/  LDL.LU.64 R20, [R1+0x9f0] ;  /* 0x0009f00001147983 */ /* 0x001ea80000300a00 */
[----:B------:R-:W2:Y:S04]  /*38ec0*/  LDL.LU.64 R22, [R1+0x9f8] ;  /* 0x0009f80001167983 */ /* 0x000ea80000300a00 */
[----:B------:R-:W4:Y:S04]  /*38ed0*/  LDL.64 R24, [R1+0x88] ;  /* 0x0000880001187983 */ /* 0x000f280000100a00 */
[----:B------:R-:W-:Y:S04]  /*38ee0*/  STL.64 [R1+0x3778], R26 ;  /* 0x0037781a01007387 */ /* 0x000fe80000100a00 */
[----:B----4-:R0:W-:Y:S04]  /*38ef0*/  STL.64 [R1+0x3770], R24 ;  /* 0x0037701801007387 */ /* 0x0101e80000100a00 */
[----:B0-----:R-:W4:Y:S04]  /*38f00*/  LDL.LU R25, [R1+0x1e54] ;  /* 0x001e540001197983 */ /* 0x001f280000300800 */
[----:B------:R-:W2:Y:S04]  /*38f10*/  LDL.LU R24, [R1+0x1e5c] ;  /* 0x001e5c0001187983 */ /* 0x000ea80000300800 */
[----:B------:R-:W-:Y:S04]  /*38f20*/  STL.64 [R1+0xa00], R4 ;  /* 0x000a000401007387 */ /* 0x000fe80000100a00 */
[----:B------:R0:W-:Y:S04]  /*38f30*/  STL.64 [R1+0xa08], R6 ;  /* 0x000a080601007387 */ /* 0x0001e80000100a00 */
[----:B0-----:R-:W2:Y:S04]  /*38f40*/  LDL.LU.64 R6, [R1+0x37c8] ;  /* 0x0037c80001067983 */ /* 0x001ea80000300a00 */
[----:B------:R-:W3:Y:S01]  /*38f50*/  LDL.LU.64 R4, [R1+0x37c0] ;  /* 0x0037c00001047983 */ /* 0x000ee20000300a00 */
[----:B--2---:R-:W-:-:S03]  /*38f60*/  IMAD.MOV.U32 R16, RZ, RZ, R7 ;  /* 0x000000ffff107224 */ /* 0x004fc600078e0007 */
[----:B------:R-:W2:Y:S01]  /*38f70*/  LDL.LU R7, [R1+0x37bc] ;  /* 0x0037bc0001077983 */ /* 0x000ea20000300800 */
[----:B------:R-:W-:-:S03]  /*38f80*/  IMAD.MOV.U32 R17, RZ, RZ, R3 ;  /* 0x000000ffff117224 */ /* 0x000fc600078e0003 */
[----:B------:R-:W4:Y:S01]  /*38f90*/  LDL.LU R3, [R1+0x37b8] ;  /* 0x0037b80001037983 */ /* 0x000f220000300800 */
[----:B---3--:R-:W-:Y:S02]  /*38fa0*/  IMAD.MOV.U32 R26, RZ, RZ, R4 ;  /* 0x000000ffff1a7224 */ /* 0x008fe400078e0004 */
[----:B------:R-:W-:Y:S01]  /*38fb0*/  IMAD.MOV.U32 R27, RZ, RZ, R5 ;  /* 0x000000ffff1b7224 */ /* 0x000fe200078e0005 */
[----:B------:R-:W3:Y:S04]  /*38fc0*/  LDL.LU R4, [R1+0x37b4] ;  /* 0x0037b40001047983 */ /* 0x000ee80000300800 */
[----:B------:R-:W3:Y:S04]  /*38fd0*/  LDL.LU R5, [R1+0x37b0] ;  /* 0x0037b00001057983 */ /* 0x000ee80000300800 */
[----:B------:R0:W-:Y:S04]  /*38fe0*/  STL.64 [R1+0x3660], R10 ;  /* 0x0036600a01007387 */ /* 0x0001e80000100a00 */
[----:B0-----:R-:W4:Y:S04]  /*38ff0*/  LDL.LU R10, [R1+0x1e58] ;  /* 0x001e5800010a7983 */ /* 0x001f280000300800 */
[----:B------:R-:W3:Y:S04]  /*39000*/  LDL.LU R11, [R1+0x1e60] ;  /* 0x001e6000010b7983 */ /* 0x000ee80000300800 */
[----:B------:R0:W-:Y:S04]  /*39010*/  STL.64 [R1+0x3658], R8 ;  /* 0x0036580801007387 */ /* 0x0001e80000100a00 */
[----:B0-----:R-:W3:Y:S01]  /*39020*/  LDL.LU R9, [R1+0x1e50] ;  /* 0x001e500001097983 */ /* 0x001ee20000300800 */
[----:B--2---:R-:W-:-:S15]  /*39030*/  HMMA.16816.F32 R20, R12, R6, R20 ;  /* 0x000000060c14723c */ /* 0x004fde0000001814 */
[----:B------:R-:W-:-:S04]  /*39040*/  NOP ;  /* 0x0000000000007918 */ /* 0x000fc80000000000 */
[----:B------:R-:W-:Y:S04]  /*39050*/  STL.64 [R1+0x9f0], R20 ;  /* 0x0009f01401007387 */ /* 0x000fe80000100a00 */
[----:B------:R0:W-:Y:S04]  /*39060*/  STL.64 [R1+0x9f8], R22 ;  /* 0x0009f81601007387 */ /* 0x0001e80000100a00 */
[----:B0-----:R-:W2:Y:S04]  /*39070*/  LDL.LU.64 R22, [R1+0x37a8] ;  /* 0x0037a80001167983 */ /* 0x001ea80000300a00 */
[----:B------:R-:W2:Y:S01]  /*39080*/  LDL.LU.64 R20, [R1+0x37a0] ;  /* 0x0037a00001147983 */ /* 0x000ea20000300a00 */
[----:B---3--:R-:W-:-:S02]  /*39090*/  IMAD R18, R18, 0x100, R9 ;  /* 0x0000010012127824 */ /* 0x008fc400078e0209 */
[----:B----4-:R-:W-:Y:S02]  /*390a0*/  IMAD R25, R25, 0x100, R10 ;  /* 0x0000010019197824 */ /* 0x010fe400078e020a */
[----:B------:R-:W-:Y:S01]  /*390b0*/  IMAD R24, R24, 0x100, R11 ;  /* 0x0000010018187824 */ /* 0x000fe200078e020b */
        /* <DEDUP_REMOVED lines=8> */
[----:B------:R-:W3:Y:S04]  /*39140*/  LDL.LU.64 R8, [R1+0x9c0] ;  /* 0x0009c00001087983 */ /* 0x000ee80000300a00 */
[----:B------:R-:W4:Y:S01]  /*39150*/  LDL.LU.64 R10, [R1+0x9c8] ;  /* 0x0009c800010a7983 */ /* 0x000f220000300a00 */
[----:B--2---:R-:W-:-:S15]  /*39160*/  HMMA.16816.F32 R4, R12, R2, R20 ;  /* 0x000000020c04723c */ /* 0x004fde0000001814 */
[----:B------:R-:W-:-:S04]  /*39170*/  NOP ;  /* 0x0000000000007918 */ /* 0x000fc80000000000 */
[----:B------:R-:W-:Y:S04]  /*39180*/  STL.64 [R1+0x5a0], R4 ;  /* 0x0005a00401007387 */ /* 0x000fe80000100a00 */
[----:B------:R-:W-:Y:S04]  /*39190*/  STL.64 [R1+0x5a8], R6 ;  /* 0x0005a80601007387 */ /* 0x000fe80000100a00 */
[----:B----4-:R-:W-:Y:S04]  /*391a0*/  STL.64 [R1+0x3788], R10 ;  /* 0x0037880a01007387 */ /* 0x010fe80000100a00 */
[----:B---3--:R0:W-:Y:S04]  /*391b0*/  STL.64 [R1+0x3780], R8 ;  /* 0x0037800801007387 */ /* 0x0081e80000100a00 */
[----:B0-----:R-:W2:Y:S04]  /*391c0*/  LDL.LU.64 R8, [R1+0x9d0] ;  /* 0x0009d00001087983 */ /* 0x001ea80000300a00 */
[----:B------:R-:W2:Y:S04]  /*391d0*/  LDL.LU.64 R10, [R1+0x9d8] ;  /* 0x0009d800010a7983 */ /* 0x000ea80000300a00 */
[----:B------:R-:W3:Y:S04]  /*391e0*/  LDL.LU.64 R20, [R1+0x990] ;  /* 0x0009900001147983 */ /* 0x000ee80000300a00 */
[----:B------:R-:W4:Y:S01]  /*391f0*/  LDL.LU.64 R22, [R1+0x998] ;  /* 0x0009980001167983 */ /* 0x000f220000300a00 */
[----:B------:R-:W-:Y:S01]  /*39200*/  IMAD R0, R0, 0x100, R19 ;  /* 0x0000010000007824 */ /* 0x000fe200078e0213 */
[----:B------:R-:W-:-:S02]  /*39210*/  F2FP.F16.E5M2.UNPACK_B R12, R18 ;  /* 0x00000012ff0c723e */ /* 0x000fc400020004ff */
[----:B------:R-:W-:Y:S02]  /*39220*/  F2FP.F16.E5M2.UNPACK_B R13, R25 ;  /* 0x00000019ff0d723e */ /* 0x000fe400020004ff */
[----:B------:R-:W-:Y:S02]  /*39230*/  F2FP.F16.E5M2.UNPACK_B R14, R24 ;  /* 0x00000018ff0e723e */ /* 0x000fe400020004ff */
[----:B------:R-:W-:Y:S01]  /*39240*/  F2FP.F16.E5M2.UNPACK_B R15, R0 ;  /* 0x00000000ff0f723e */ /* 0x000fe200020004ff */
[----:B----4-:R-:W-:Y:S04]  /*39250*/  STL.64 [R1+0x3758], R22 ;  /* 0x0037581601007387 */ /* 0x010fe80000100a00 */
[----:B---3--:R0:W-:Y:S04]  /*39260*/  STL.64 [R1+0x3750], R20 ;  /* 0x0037501401007387 */ /* 0x0081e80000100a00 */
[----:B0-----:R-:W3:Y:S04]  /*39270*/  LDL.LU.64 R20, [R1+0x9a0] ;  /* 0x0009a00001147983 */ /* 0x001ee80000300a00 */
[----:B------:R-:W4:Y:S01]  /*39280*/  LDL.LU.64 R22, [R1+0x9a8] ;  /* 0x0009a80001167983 */ /* 0x000f220000300a00 */
[C---:B--2---:R-:W-:Y:S03]  /*39290*/  HMMA.16816.F32 R24, R12.reuse, R26, R8 ;  /* 0x0000001a0c18723c */ /* 0x044fe60000001808 */
[----:B----4-:R-:W-:Y:S04]  /*392a0*/  STL.64 [R1+0x3768], R22 ;  /* 0x0037681601007387 */ /* 0x010fe80000100a00 */
[----:B---3--:R0:W-:Y:S04]  /*392b0*/  STL.64 [R1+0x3760], R20 ;  /* 0x0037601401007387 */ /* 0x0081e80000100a00 */
[----:B0-----:R-:W2:Y:S04]  /*392c0*/  LDL.LU.64 R20, [R1+0x9b0] ;  /* 0x0009b00001147983 */ /* 0x001ea80000300a00 */
[----:B------:R-:W2:Y:S04]  /*392d0*/  LDL.LU.64 R22, [R1+0x9b8] ;  /* 0x0009b80001167983 */ /* 0x000ea80000300a00 */
[----:B------:R-:W3:Y:S04]  /*392e0*/  LDL.LU.64 R4, [R1+0x980] ;  /* 0x0009800001047983 */ /* 0x000ee80000300a00 */
[----:B------:R-:W3:Y:S04]  /*392f0*/  LDL.LU.64 R6, [R1+0x988] ;  /* 0x0009880001067983 */ /* 0x000ee80000300a00 */
[----:B------:R-:W-:Y:S04]  /*39300*/  STL [R1+0x3638], R2 ;  /* 0x0036380201007387 */ /* 0x000fe80000100800 */
[----:B------:R-:W-:Y:S04]  /*39310*/  STL [R1+0x3630], R3 ;  /* 0x0036300301007387 */ /* 0x000fe80000100800 */
[----:B------:R-:W4:Y:S04]  /*39320*/  LDL.64 R18, [R1+0x68] ;  /* 0x0000680001127983 */ /* 0x000f280000100a00 */
[----:B------:R-:W2:Y:S04]  /*39330*/  LDL.LU.64 R10, [R1+0x3788] ;  /* 0x00378800010a7983 */ /* 0x000ea80000300a00 */
[----:B------:R-:W2:Y:S04]  /*39340*/  LDL.LU.64 R8, [R1+0x3780] ;  /* 0x0037800001087983 */ /* 0x000ea80000300a00 */
[----:B------:R-:W-:Y:S04]  /*39350*/  STL.64 [R1+0x9d0], R24 ;  /* 0x0009d01801007387 */ /* 0x000fe80000100a00 */
[----:B------:R0:W-:Y:S04]  /*39360*/  STL.64 [R1+0x9d8], R26 ;  /* 0x0009d81a01007387 */ /* 0x0001e80000100a00 */
[----:B0-----:R-:W3:Y:S04]  /*39370*/  LDL.LU.64 R26, [R1+0x3778] ;  /* 0x00377800011a7983 */ /* 0x001ee80000300a00 */
[----:B------:R-:W3:Y:S01]  /*39380*/  LDL.LU.64 R24, [R1+0x3770] ;  /* 0x0037700001187983 */ /* 0x000ee20000300a00 */
[C---:B--2---:R-:W-:Y:S08]  /*39390*/  HMMA.16816.F32 R8, R12.reuse, R16, R8 ;  /* 0x000000100c08723c */ /* 0x044ff00000001808 */
[----:B---3--:R-:W-:Y:S11]  /*393a0*/  HMMA.16816.F32 R20, R12, R24, R20 ;  /* 0x000000180c14723c */ /* 0x008ff60000001814 */
[----:B------:R0:W-:Y:S04]  /*393b0*/  STL.64 [R1+0x9c0], R8 ;  /* 0x0009c00801007387 */ /* 0x0001e80000100a00 */
[----:B------:R-:W-:Y:S04]  /*393c0*/  STL.64 [R1+0x9c8], R10 ;  /* 0x0009c80a01007387 */ /* 0x000fe80000100a00 */
[----:B0-----:R-:W2:Y:S04]  /*393d0*/  LDL.64 R8, [R1+0x58] ;  /* 0x0000580001087983 */ /* 0x001ea80000100a00 */
[----:B------:R-:W-:Y:S04]  /*393e0*/  STL.64 [R1+0x9b0], R20 ;  /* 0x0009b01401007387 */ /* 0x000fe80000100a00 */
[----:B------:R0:W-:Y:S04]  /*393f0*/  STL.64 [R1+0x9b8], R22 ;  /* 0x0009b81601007387 */ /* 0x0001e80000100a00 */
[----:B0-----:R-:W3:Y:S04]  /*39400*/  LDL.LU.64 R22, [R1+0x3768] ;  /* 0x0037680001167983 */ /* 0x001ee80000300a00 */
[----:B------:R-:W3:Y:S01]  /*39410*/  LDL.LU.64 R20, [R1+0x3760] ;  /* 0x0037600001147983 */ /* 0x000ee20000300a00 */
[----:B------:R-:W-:-:S05]  /*39420*/  IMAD.MOV.U32 R0, RZ, RZ, R25 ;  /* 0x000000ffff007224 */ /* 0x000fca00078e0019 */
[----:B------:R-:W-:Y:S01]  /*39430*/  STL [R1+0x3628], R0 ;  /* 0x0036280001007387 */ /* 0x000fe20000100800 */
[----:B---3--:R-:W-:Y:S03]  /*39440*/  HMMA.16816.F32 R24, R12, R26, R20 ;  /* 0x0000001a0c18723c */ /* 0x008fe60000001814 */
[----:B------:R-:W3:Y:S04]  /*39450*/  LDL.LU.64 R22, [R1+0x3758] ;  /* 0x0037580001167983 */ /* 0x000ee80000300a00 */
[----:B------:R-:W3:-:S12]  /*39460*/  LDL.LU.64 R20, [R1+0x3750] ;  /* 0x0037500001147983 */ /* 0x000ed80000300a00 */
[----:B------:R-:W-:Y:S04]  /*39470*/  STL.64 [R1+0x9a0], R24 ;  /* 0x0009a01801007387 */ /* 0x000fe80000100a00 */
[----:B------:R0:W-:Y:S04]  /*39480*/  STL.64 [R1+0x9a8], R26 ;  /* 0x0009a81a01007387 */ /* 0x0001e80000100a00 */
[----:B0-----:R-:W2:Y:S04]  /*39490*/  LDL.LU.64 R26, [R1+0x3748] ;  /* 0x00374800011a7983 */ /* 0x001ea80000300a00 */
[----:B------:R-:W3:Y:S02]  /*394a0*/  LDL.LU.64 R24, [R1+0x3740] ;  /* 0x0037400001187983 */ /* 0x000ee40000300a00 */
[C---:B---3--:R-:W-:Y:S08]  /*394b0*/  HMMA.16816.F32 R20, R12.reuse, R24, R20 ;  /* 0x000000180c14723c */ /* 0x048ff00000001814 */
[----:B--2---:R-:W-:Y:S01]  /*394c0*/  HMMA.16816.F32 R4, R12, R26, R4 ;  /* 0x0000001a0c04723c */ /* 0x004fe20000001804 */
[----:B------:R-:W-:-:S05]  /*394d0*/  IMAD.MOV.U32 R0, RZ, RZ, R24 ;  /* 0x000000ffff007224 */ /* 0x000fca00078e0018 */
[----:B------:R-:W-:Y:S05]  /*394e0*/  STL [R1+0x362c], R0 ;  /* 0x00362c0001007387 */ /* 0x000fea0000100800 */
[----:B------:R-:W-:Y:S04]  /*394f0*/  STL.64 [R1+0x990], R20 ;  /* 0x0009901401007387 */ /* 0x000fe80000100a00 */
[----:B------:R-:W-:Y:S04]  /*39500*/  STL.64 [R1+0x998], R22 ;  /* 0x0009981601007387 */ /* 0x000fe80000100a00 */
[----:B------:R-:W2:Y:S04]  /*39510*/  LDL R10, [R1] ;  /* 0x00000000010a7983 */ /* 0x000ea80000100800 */
[----:B------:R0:W-:Y:S04]  /*39520*/  STL.64 [R1+0x980], R4 ;  /* 0x0009800401007387 */ /* 0x0001e80000100a00 */
[----:B------:R1:W-:Y:S04]  /*39530*/  STL.64 [R1+0x988], R6 ;  /* 0x0009880601007387 */ /* 0x0003e80000100a00 */
[----:B------:R-:W2:Y:S04]  /*39540*/  LDL R11, [R1+0x4] ;  /* 0x00000400010b7983 */ /* 0x000ea80000100800 */
[----:B------:R-:W3:Y:S04]  /*39550*/  LDL.64 R2, [R1+0x50] ;  /* 0x0000500001027983 */ /* 0x000ee80000100a00 */
[----:B------:R-:W2:Y:S04]  /*39560*/  LDL R24, [R1+0x38] ;  /* 0x0000380001187983 */ /* 0x000ea80000100800 */
[----:B------:R-:W2:Y:S04]  /*39570*/  LDL R25, [R1+0x3c] ;  /* 0x00003c0001197983 */ /* 0x000ea80000100800 */
[----:B0-----:R-:W2:Y:S04]  /*39580*/  LDL.LU.64 R4, [R1+0x950] ;  /* 0x0009500001047983 */ /* 0x001ea80000300a00 */
[----:B-1----:R-:W2:Y:S04]  /*39590*/  LDL.LU.64 R6, [R1+0x958] ;  /* 0x0009580001067983 */ /* 0x002ea80000300a00 */
[----:B--2---:R-:W-:Y:S04]  /*395a0*/  STL.64 [R1+0x3738], R6 ;  /* 0x0037380601007387 */ /* 0x004fe80000100a00 */
[----:B------:R0:W-:Y:S04]  /*395b0*/  STL.64 [R1+0x3730], R4 ;  /* 0x0037300401007387 */ /* 0x0001e80000100a00 */
[----:B0-----:R-:W2:Y:S04]  /*395c0*/  LDL.LU.64 R4, [R1+0x970] ;  /* 0x0009700001047983 */ /* 0x001ea80000300a00 */
[----:B------:R-:W2:Y:S04]  /*395d0*/  LDL.LU.64 R6, [R1+0x978] ;  /* 0x0009780001067983 */ /* 0x000ea80000300a00 */
[----:B------:R-:W3:Y:S04]  /*395e0*/  LDL.64 R26, [R1+0x30] ;  /* 0x00003000011a7983 */ /* 0x000ee80000100a00 */
[----:B------:R-:W3:Y:S04]  /*395f0*/  LDL R20, [R1+0x48] ;  /* 0x0000480001147983 */ /* 0x000ee80000100800 */
[----:B------:R-:W3:Y:S04]  /*39600*/  LDL R21, [R1+0x4c] ;  /* 0x00004c0001157983 */ /* 0x000ee80000100800 */
[----:B------:R-:W3:Y:S01]  /*39610*/  LDL.64 R22, [R1+0x40] ;  /* 0x0000400001167983 */ /* 0x000ee20000100a00 */
[----:B----4-:R-:W-:Y:S01]  /*39620*/  IMAD.MOV.U32 R0, RZ, RZ, R19 ;  /* 0x000000ffff007224 */ /* 0x010fe200078e0013 */
[C---:B--2---:R-:W-:Y:S02]  /*39630*/  HMMA.16816.F32 R4, R12.reuse, R18, R4 ;  /* 0x000000120c04723c */ /* 0x044fe40000001804 */
[----:B---3--:R0:W-:Y:S04]  /*39640*/  STL.64 [R1+0x3728], R26 ;  /* 0x0037281a01007387 */ /* 0x0081e80000100a00 */
[----:B0-----:R-:W2:Y:S04]  /*39650*/  LDL R26, [R1+0x60] ;  /* 0x00006000011a7983 */ /* 0x001ea80000100800 */
[----:B------:R-:W2:Y:S04]  /*39660*/  LDL R27, [R1+0x64] ;  /* 0x00006400011b7983 */ /* 0x000ea80000100800 */
[----:B------:R-:W-:Y:S04]  /*39670*/  STL.64 [R1+0x3720], R24 ;  /* 0x0037201801007387 */ /* 0x000fe80000100a00 */
[----:B------:R-:W-:Y:S04]  /*39680*/  STL.64 [R1+0x36b8], R10 ;  /* 0x0036b80a01007387 */ /* 0x000fe80000100a00 */
[----:B------:R-:W-:Y:S04]  /*39690*/  STL.64 [R1+0x970], R4 ;  /* 0x0009700401007387 */ /* 0x000fe80000100a00 */
[----:B------:R0:W-:Y:S04]  /*396a0*/  STL.64 [R1+0x978], R6 ;  /* 0x0009780601007387 */ /* 0x0001e80000100a00 */
[----:B0-----:R-:W3:Y:S04]  /*396b0*/  LDL.LU.64 R6, [R1+0x3738] ;  /* 0x0037380001067983 */ /* 0x001ee80000300a00 */
[----:B------:R-:W3:Y:S04]  /*396c0*/  LDL.LU.64 R4, [R1+0x3730] ;  /* 0x0037300001047983 */ /* 0x000ee80000300a00 */
[----:B------:R-:W4:Y:S04]  /*396d0*/  LDL R18, [R1+0x8] ;  /* 0x0000080001127983 */ /* 0x000f280000100800 */
[----:B------:R-:W4:Y:S04]  /*396e0*/  LDL R19, [R1+0xc] ;  /* 0x00000c0001137983 */ /* 0x000f280000100800 */
[----:B------:R-:W2:Y:S04]  /*396f0*/  LDL R16, [R1+0x10] ;  /* 0x0000100001107983 */ /* 0x000ea80000100800 */
[----:B------:R-:W2:Y:S04]  /*39700*/  LDL R17, [R1+0x14] ;  /* 0x0000140001117983 */ /* 0x000ea80000100800 */
[----:B----4-:R-:W-:Y:S04]  /*39710*/  STL.64 [R1+0x36c0], R18 ;  /* 0x0036c01201007387 */ /* 0x010fe80000100a00 */
[----:B--2---:R0:W-:Y:S04]  /*39720*/  STL.64 [R1+0x36d8], R16 ;  /* 0x0036d81001007387 */ /* 0x0041e80000100a00 */
[----:B0-----:R-:W2:Y:S04]  /*39730*/  LDL.LU.64 R16, [R1+0x960] ;  /* 0x0009600001107983 */ /* 0x001ea80000300a00 */
[----:B------:R-:W2:Y:S01]  /*39740*/  LDL.LU.64 R18, [R1+0x968] ;  /* 0x0009680001127983 */ /* 0x000ea20000300a00 */
[----:B---3--:R-:W-:Y:S03]  /*39750*/  HMMA.16816.F32 R4, R12, R8, R4 ;  /* 0x000000080c04723c */ /* 0x008fe60000001804 */
[----:B------:R0:W-:Y:S02]  /*39760*/  STL [R1+0x3634], R0 ;  /* 0x0036340001007387 */ /* 0x0001e40000100800 */
[----:B0-----:R-:W-:-:S03]  /*39770*/  IMAD.MOV.U32 R0, RZ, RZ, R9 ;  /* 0x000000ffff007224 */ /* 0x001fc600078e0009 */
[----:B--2---:R-:W-:-:S15]  /*39780*/  HMMA.16816.F32 R16, R12, R26, R16 ;  /* 0x0000001a0c10723c */ /* 0x004fde0000001810 */
[----:B------:R-:W-:-:S04]  /*39790*/  NOP ;  /* 0x0000000000007918 */ /* 0x000fc80000000000 */
[----:B------:R-:W-:Y:S04]  /*397a0*/  STL.64 [R1+0x960], R16 ;  /* 0x0009601001007387 */ /* 0x000fe80000100a00 */
[----:B------:R-:W-:Y:S04]  /*397b0*/  STL.64 [R1+0x968], R18 ;  /* 0x0009681201007387 */ /* 0x000fe80000100a00 */
[----:B------:R-:W2:Y:S04]  /*397c0*/  LDL.LU.64 R24, [R1+0x920] ;  /* 0x0009200001187983 */ /* 0x000ea80000300a00 */
[----:B------:R0:W-:Y:S04]  /*397d0*/  STL.64 [R1+0x950], R4 ;  /* 0x0009500401007387 */ /* 0x0001e80000100a00 */
[----:B------:R1:W-:Y:S04]  /*397e0*/  STL.64 [R1+0x958], R6 ;  /* 0x0009580601007387 */ /* 0x0003e80000100a00 */
[----:B------:R-:W2:Y:S04]  /*397f0*/  LDL.LU.64 R26, [R1+0x928] ;  /* 0x00092800011a7983 */ /* 0x000ea80000300a00 */
[----:B------:R-:W3:Y:S04]  /*39800*/  LDL.LU.64 R8, [R1+0x910] ;  /* 0x0009100001087983 */ /* 0x000ee80000300a00 */
[----:B------:R-:W3:Y:S04]  /*39810*/  LDL.LU.64 R10, [R1+0x918] ;  /* 0x00091800010a7983 */ /* 0x000ee80000300a00 */
[----:B0-----:R-:W4:Y:S04]  /*39820*/  LDL.LU.64 R4, [R1+0x900] ;  /* 0x0009000001047983 */ /* 0x001f280000300a00 */
[----:B-1----:R-:W4:Y:S04]  /*39830*/  LDL.LU.64 R6, [R1+0x908] ;  /* 0x0009080001067983 */ /* 0x002f280000300a00 */
[----:B------:R-:W2:Y:S04]  /*39840*/  LDL R18, [R1+0x18] ;  /* 0x0000180001127983 */ /* 0x000ea80000100800 */
[----:B------:R-:W2:Y:S04]  /*39850*/  LDL R19, [R1+0x1c] ;  /* 0x00001c0001137983 */ /* 0x000ea80000100800 */
[----:B--2---:R0:W-:Y:S04]  /*39860*/  STL.64 [R1+0x36f0], R18 ;  /* 0x0036f01201007387 */ /* 0x0041e80000100a00 */
[----:B------:R-:W2:Y:S04]  /*39870*/  LDL.LU.64 R16, [R1+0x940] ;  /* 0x0009400001107983 */ /* 0x000ea80000300a00 */
[----:B0-----:R-:W2:Y:S04]  /*39880*/  LDL.LU.64 R18, [R1+0x948] ;  /* 0x0009480001127983 */ /* 0x001ea80000300a00 */
[----:B------:R-:W-:Y:S01]  /*39890*/  STL [R1+0x363c], R0 ;  /* 0x00363c0001007387 */ /* 0x000fe20000100800 */
[----:B--2---:R-:W-:-:S15]  /*398a0*/  HMMA.16816.F32 R16, R12, R2, R16 ;  /* 0x000000020c10723c */ /* 0x004fde0000001810 */
[----:B------:R-:W-:-:S04]  /*398b0*/  NOP ;  /* 0x0000000000007918 */ /* 0x000fc80000000000 */
[----:B------:R0:W-:Y:S04]  /*398c0*/  STL.64 [R1+0x940], R16 ;  /* 0x0009401001007387 */ /* 0x0001e80000100a00 */
[----:B------:R-:W-:Y:S04]  /*398d0*/  STL.64 [R1+0x948], R18 ;  /* 0x0009481201007387 */ /* 0x000fe80000100a00 */
[----:B0-----:R-:W2:Y:S04]  /*398e0*/  LDL R16, [R1+0x20] ;  /* 0x0000200001107983 */ /* 0x001ea80000100800 */
[----:B------:R-:W2:Y:S04]  /*398f0*/  LDL R17, [R1+0x24] ;  /* 0x0000240001117983 */ /* 0x000ea80000100800 */
[----:B--2---:R0:W-:Y:S04]  /*39900*/  STL.64 [R1+0x3708], R16 ;  /* 0x0037081001007387 */ /* 0x0041e80000100a00 */
[----:B0-----:R-:W2:Y:S04]  /*39910*/  LDL.LU.64 R16, [R1+0x930] ;  /* 0x0009300001107983 */ /* 0x001ea80000300a00 */
[----:B------:R-:W2:Y:S01]  /*39920*/  LDL.LU.64 R18, [R1+0x938] ;  /* 0x0009380001127983 */ /* 0x000ea20000300a00 */
[----:B------:R-:W-:Y:S01]  /*39930*/  HMMA.16816.F32 R24, R12, R22, R24 ;  /* 0x000000160c18723c */ /* 0x000fe20000001818 */
[----:B------:R-:W-:-:S05]  /*39940*/  IMAD.MOV.U32 R2, RZ, RZ, R3 ;  /* 0x000000ffff027224 */ /* 0x000fca00078e0003 */
[----:B------:R-:W-:Y:S02]  /*39950*/  STL [R1+0x3640], R2 ;  /* 0x0036400201007387 */ /* 0x000fe40000100800 */
[----:B--2---:R-:W-:-:S15]  /*39960*/  HMMA.16816.F32 R16, R12, R20, R16 ;  /* 0x000000140c10723c */ /* 0x004fde0000001810 */
[----:B------:R-:W-:-:S04]  /*39970*/  NOP ;  /* 0x0000000000007918 */ /* 0x000fc80000000000 */
[----:B------:R-:W-:Y:S04]  /*39980*/  STL.64 [R1+0x930], R16 ;  /* 0x0009301001007387 */ /* 0x000fe80000100a00 */
[----:B------:R0:W-:Y:S04]  /*39990*/  STL.64 [R1+0x938], R18 ;  /* 0x0009381201007387 */ /* 0x0001e80000100a00 */
[----:B0-----:R-:W2:Y:S04]  /*399a0*/  LDL R18, [R1+0x28] ;  /* 0x0000280001127983 */ /* 0x001ea80000100800 */
[----:B------:R-:W2:Y:S04]  /*399b0*/  LDL R19, [R1+0x2c] ;  /* 0x00002c0001137983 */ /* 0x000ea80000100800 */
[----:B------:R-:W-:Y:S04]  /*399c0*/  STL.64 [R1+0x920], R24 ;  /* 0x0009201801007387 */ /* 0x000fe80000100a00 */
[----:B------:R0:W-:Y:S04]  /*399d0*/  STL.64 [R1+0x928], R26 ;  /* 0x0009281a01007387 */ /* 0x0001e80000100a00 */
[----:B0-----:R-:W4:Y:S04]  /*399e0*/  LDL.LU.64 R26, [R1+0x3728] ;  /* 0x00372800011a7983 */ /* 0x001f280000300a00 */
[----:B------:R-:W3:Y:S01]  /*399f0*/  LDL.LU.64 R24, [R1+0x3720] ;  /* 0x0037200001187983 */ /* 0x000ee20000300a00 */
[----:B------:R-:W-:-:S05]  /*39a00*/  IMAD.MOV.U32 R0, RZ, RZ, R23 ;  /* 0x000000ffff007224 */ /* 0x000fca00078e0017 */
[----:B------:R-:W-:Y:S01]  /*39a10*/  STL [R1+0x3644], R0 ;  /* 0x0036440001007387 */ /* 0x000fe20000100800 */
[C---:B---3--:R-:W-:Y:S08]  /*39a20*/  HMMA.16816.F32 R8, R12.reuse, R24, R8 ;  /* 0x000000180c08723c */ /* 0x048ff00000001808 */
[----:B----4-:R-:W-:Y:S11]  /*39a30*/  HMMA.16816.F32 R4, R12, R26, R4 ;  /* 0x0000001a0c04723c */ /* 0x010ff60000001804 */
        /* <DEDUP_REMOVED lines=17> */
[----:B------:R-:W4:Y:S01]  /*39b50*/  LDL.LU.64 R10, [R1+0x8e8] ;  /* 0x0008e800010a7983 */ /* 0x000f220000300a00 */
[----:B------:R-:W-:-:S02]  /*39b60*/  IMAD.MOV.U32 R0, RZ, RZ, R26 ;  /* 0x000000ffff007224 */ /* 0x000fc400078e001a */
[----:B------:R-:W-:Y:S01]  /*39b70*/  IMAD.MOV.U32 R2, RZ, RZ, R27 ;  /* 0x000000ffff027224 */ /* 0x000fe200078e001b */
[----:B----4-:R-:W-:Y:S04]  /*39b80*/  STL.64 [R1+0x3718], R10 ;  /* 0x0037180a01007387 */ /* 0x010fe80000100a00 */
[----:B---3--:R0:W-:Y:S04]  /*39b90*/  STL.64 [R1+0x3710], R8 ;  /* 0x0037100801007387 */ /* 0x0081e80000100a00 */
[----:B0-----:R-:W2:Y:S04]  /*39ba0*/  LDL.LU.64 R8, [R1+0x8f0] ;  /* 0x0008f00001087983 */ /* 0x001ea80000300a00 */
[----:B------:R-:W2:Y:S04]  /*39bb0*/  LDL.LU.64 R10, [R1+0x8f8] ;  /* 0x0008f800010a7983 */ /* 0x000ea80000300a00 */
[----:B------:R-:W3:Y:S04]  /*39bc0*/  LDL.LU.64 R24, [R1+0x890] ;  /* 0x0008900001187983 */ /* 0x000ee80000300a00 */
        /* <DEDUP_REMOVED lines=8> */
[----:B------:R-:W4:Y:S04]  /*39c50*/  LDL.LU.64 R4, [R1+0x870] ;  /* 0x0008700001047983 */ /* 0x000f280000300a00 */
[----:B------:R-:W4:Y:S04]  /*39c60*/  LDL.LU.64 R6, [R1+0x878] ;  /* 0x0008780001067983 */ /* 0x000f280000300a00 */
[----:B------:R-:W2:Y:S04]  /*39c70*/  LDL.LU.64 R10, [R1+0x3718] ;  /* 0x00371800010a7983 */ /* 0x000ea80000300a00 */
[----:B------:R-:W2:Y:S04]  /*39c80*/  LDL.LU.64 R8, [R1+0x3710] ;  /* 0x0037100001087983 */ /* 0x000ea80000300a00 */
        /* <DEDUP_REMOVED lines=33> */
[----:B0-----:R-:W3:Y:S04]  /*39ea0*/  LDL.LU.64 R8, [R1+0x830] ;  /* 0x0008300001087983 */ /* 0x001ee80000300a00 */
[----:B-1----:R-:W3:Y:S01]  /*39eb0*/  LDL.LU.64 R10, [R1+0x838] ;  /* 0x00083800010a7983 */ /* 0x002ee20000300a00 */
[C---:B--2---:R-:W-:Y:S03]  /*39ec0*/  HMMA.16816.F32 R24, R12.reuse, R28, R24 ;  /* 0x0000001c0c18723c */ /* 0x044fe60000001818 */
[----:B---3--:R-:W-:Y:S04]  /*39ed0*/  STL.64 [R1+0x3670], R10 ;  /* 0x0036700a01007387 */ /* 0x008fe80000100a00 */
[----:B------:R0:W-:Y:S04]  /*39ee0*/  STL.64 [R1+0x3668], R8 ;  /* 0x0036680801007387 */ /* 0x0001e80000100a00 */
[----:B0-----:R-:W2:Y:S04]  /*39ef0*/  LDL.LU.64 R8, [R1+0x840] ;  /* 0x0008400001087983 */ /* 0x001ea80000300a00 */
[----:B------:R-:W2:Y:S04]  /*39f00*/  LDL.LU.64 R10, [R1+0x848] ;  /* 0x00084800010a7983 */ /* 0x000ea80000300a00 */
[----:B------:R-:W-:Y:S04]  /*39f10*/  STL.64 [R1+0x890], R24 ;  /* 0x0008901801007387 */ /* 0x000fe80000100a00 */
[----:B------:R0:W-:Y:S04]  /*39f20*/  STL.64 [R1+0x898], R26 ;  /* 0x0008981a01007387 */ /* 0x0001e80000100a00 */
[----:B0-----:R-:W3:Y:S04]  /*39f30*/  LDL.LU.64 R26, [R1+0x36a0] ;  /* 0x0036a000011a7983 */ /* 0x001ee80000300a00 */
[----:B------:R-:W4:Y:S01]  /*39f40*/  LDL.LU.64 R24, [R1+0x3698] ;  /* 0x0036980001187983 */ /* 0x000f220000300a00 */
[----:B---3--:R-:W-:-:S15]  /*39f50*/  HMMA.16816.F32 R20, R12, R26, R20 ;  /* 0x0000001a0c14723c */ /* 0x008fde0000001814 */
[----:B------:R-:W-:-:S04]  /*39f60*/  NOP ;  /* 0x0000000000007918 */ /* 0x000fc80000000000 */
[----:B------:R-:W-:Y:S04]  /*39f70*/  STL.64 [R1+0x880], R20 ;  /* 0x0008801401007387 */ /* 0x000fe80000100a00 */
[----:B------:R0:W-:Y:S04]  /*39f80*/  STL.64 [R1+0x888], R22 ;  /* 0x0008881601007387 */ /* 0x0001e80000100a00 */
[----:B0-----:R-:W3:Y:S01]  /*39f90*/  LDL.LU.64 R22, [R1+0x3690] ;  /* 0x0036900001167983 */ /* 0x001ee20000300a00 */
[----:B----4-:R-:W-:Y:S03]  /*39fa0*/  HMMA.16816.F32 R4, R12, R24, R4 ;  /* 0x000000180c04723c */ /* 0x010fe60000001804 */
[----:B------:R-:W4:-:S15]  /*39fb0*/  LDL.LU.64 R20, [R1+0x3688] ;  /* 0x0036880001147983 */ /* 0x000f1e0000300a00 */
[----:B------:R-:W-:Y:S01]  /*39fc0*/  NOP ;  /* 0x0000000000007918 */ /* 0x000fe20000000000 */
[----:B------:R0:W-:Y:S04]  /*39fd0*/  STL.64 [R1+0x870], R4 ;  /* 0x0008700401007387 */ /* 0x0001e80000100a00 */
[----:B------:R1:W-:Y:S04]  /*39fe0*/  STL.64 [R1+0x878], R6 ;  /* 0x0008780601007387 */ /* 0x0003e80000100a00 */
[----:B0-----:R-:W2:Y:S04]  /*39ff0*/  LDL.LU.64 R4, [R1+0x820] ;  /* 0x0008200001047983 */ /* 0x001ea80000300a00 */
[----:B-1----:R-:W2:Y:S04]  /*3a000*/  LDL.LU.64 R6, [R1+0x828] ;  /* 0x0008280001067983 */ /* 0x002ea80000300a00 */
[----:B------:R-:W-:Y:S04]  /*3a010*/  STL.64 [R1+0x34b0], R26 ;  /* 0x0034b01a01007387 */ /* 0x000fe80000100a00 */
[----:B------:R0:W-:Y:S04]  /*3a020*/  STL.64 [R1+0x34a8], R24 ;  /* 0x0034a81801007387 */ /* 0x0001e80000100a00 */
[----:B0-----:R-:W4:Y:S04]  /*3a030*/  LDL.LU.64 R24, [R1+0x850] ;  /* 0x0008500001187983 */ /* 0x001f280000300a00 */
[----:B------:R-:W4:Y:S01]  /*3a040*/  LDL.LU.64 R26, [R1+0x858] ;  /* 0x00085800011a7983 */ /* 0x000f220000300a00 */
[----:B---3--:R-:W-:-:S15]  /*3a050*/  HMMA.16816.F32 R16, R12, R22, R16 ;  /* 0x000000160c10723c */ /* 0x008fde0000001810 */
[----:B------:R-:W-:-:S04]  /*3a060*/  NOP ;  /* 0x0000000000007918 */ /* 0x000fc80000000000 */
[----:B------:R-:W-:Y:S04]  /*3a070*/  STL.64 [R1+0x860], R16 ;  /* 0x0008601001007387 */ /* 0x000fe80000100a00 */
[----:B------:R0:W-:Y:S04]  /*3a080*/  STL.64 [R1+0x868], R18 ;  /* 0x0008681201007387 */ /* 0x0001e80000100a00 */
[----:B0-----:R-:W2:Y:S04]  /*3a090*/  LDL.LU.64 R18, [R1+0x3680] ;  /* 0x0036800001127983 */ /* 0x001ea80000300a00 */
[----:B------:R-:W3:Y:S01]  /*3a0a0*/  LDL.LU.64 R16, [R1+0x3678] ;  /* 0x0036780001107983 */ /* 0x000ee20000300a00 */
[----:B----4-:R-:W-:-:S15]  /*3a0b0*/  HMMA.16816.F32 R24, R12, R20, R24 ;  /* 0x000000140c18723c */ /* 0x010fde0000001818 */
[----:B------:R-:W-:-:S04]  /*3a0c0*/  NOP ;  /* 0x0000000000007918 */ /* 0x000fc80000000000 */
[----:B------:R0:W-:Y:S04]  /*3a0d0*/  STL.64 [R1+0x850], R24 ;  /* 0x0008501801007387 */ /* 0x0001e80000100a00 */
[----:B------:R1:W-:Y:S04]  /*3a0e0*/  STL.64 [R1+0x858], R26 ;  /* 0x0008581a01007387 */ /* 0x0003e80000100a00 */
[----:B0-----:R-:W4:Y:S04]  /*3a0f0*/  LDL.LU.64 R24, [R1+0x800] ;  /* 0x0008000001187983 */ /* 0x001f280000300a00 */
[----:B-1----:R-:W4:Y:S04]  /*3a100*/  LDL.LU.64 R26, [R1+0x808] ;  /* 0x00080800011a7983 */ /* 0x002f280000300a00 */
        /* <DEDUP_REMOVED lines=25> */
[----:B------:R-:W2:Y:S01]  /*3a2a0*/  LDL.LU.64 R4, [R1+0x3648] ;  /* 0x0036480001047983 */ /* 0x000ea20000300a00 */
[----:B---3--:R-:W-:Y:S03]  /*3a2b0*/  HMMA.16816.F32 R16, R12, R8, R16 ;  /* 0x000000080c10723c */ /* 0x008fe60000001810 */
[----:B------:R0:W-:Y:S04]  /*3a2c0*/  STL.64 [R1+0x3470], R10 ;  /* 0x0034700a01007387 */ /* 0x0001e80000100a00 */
[----:B0-----:R-:W3:-:S12]  /*3a2d0*/  LDL.LU R10, [R1+0x1e80] ;  /* 0x001e8000010a7983 */ /* 0x001ed80000300800 */
[----:B------:R-:W-:Y:S04]  /*3a2e0*/  STL.64 [R1+0x810], R16 ;  /* 0x0008101001007387 */ /* 0x000fe80000100a00 */
[----:B------:R-:W-:Y:S04]  /*3a2f0*/  STL.64 [R1+0x818], R18 ;  /* 0x0008181201007387 */ /* 0x000fe80000100a00 */
[----:B------:R-:W3:Y:S04]  /*3a300*/  LDL.LU R11, [R1+0x1e7c] ;  /* 0x001e7c00010b7983 */ /* 0x000ee80000300800 */
[----:B------:R0:W-:Y:S04]  /*3a310*/  STL.64 [R1+0x3468], R8 ;  /* 0x0034680801007387 */ /* 0x0001e80000100a00 */
[----:B0-----:R-:W3:Y:S04]  /*3a320*/  LDL.LU R8, [R1+0x1e78] ;  /* 0x001e780001087983 */ /* 0x001ee80000300800 */
[----:B------:R-:W3:Y:S01]  /*3a330*/  LDL.LU R9, [R1+0x1e74] ;  /* 0x001e740001097983 */ /* 0x000ee20000300800 */
[----:B----4-:R-:W-:Y:S03]  /*3a340*/  HMMA.16816.F32 R16, R12, R6, R24 ;  /* 0x000000060c10723c */ /* 0x010fe60000001818 */
[----:B------:R-:W4:-:S15]  /*3a350*/  LDL.64 R26, [R1+0x28] ;  /* 0x00002800011a7983 */ /* 0x000f1e0000100a00 */
[----:B------:R-:W-:Y:S01]  /*3a360*/  NOP ;  /* 0x0000000000007918 */ /* 0x000fe20000000000 */
[----:B------:R-:W-:Y:S04]  /*3a370*/  STL.64 [R1+0x800], R16 ;  /* 0x0008001001007387 */ /* 0x000fe80000100a00 */
[----:B------:R2:W-:Y:S04]  /*3a380*/  STL.64 [R1+0x808], R18 ;  /* 0x0008081201007387 */ /* 0x0005e80000100a00 */
[----:B------:R-:W3:Y:S01]  /*3a390*/  LDL.LU R3, [R1+0x1e88] ;  /* 0x001e880001037983 */ /* 0x000ee20000300800 */
[----:B--2---:R-:W-:Y:S03]  /*3a3a0*/  HMMA.16816.F32 R16, R12, R4, R20 ;  /* 0x000000040c10723c */ /* 0x004fe60000001814 */
[----:B------:R-:W2:Y:S01]  /*3a3b0*/  LDL.64 R22, [R1+0x38] ;  /* 0x0000380001167983 */ /* 0x000ea20000100a00 */
[----:B------:R-:W-:-:S02]  /*3a3c0*/  IMAD.MOV.U32 R24, RZ, RZ, R0 ;  /* 0x000000ffff187224 */ /* 0x000fc400078e0000 */
[----:B------:R-:W-:-:S13]  /*3a3d0*/  IMAD.MOV.U32 R25, RZ, RZ, R2 ;  /* 0x000000ffff197224 */ /* 0x000fda00078e0002 */
[----:B------:R-:W-:Y:S04]  /*3a3e0*/  STL.64 [R1+0x7f0], R16 ;  /* 0x0007f01001007387 */ /* 0x000fe80000100a00 */
[----:B------:R0:W-:Y:S04]  /*3a3f0*/  STL.64 [R1+0x7f8], R18 ;  /* 0x0007f81201007387 */ /* 0x0001e80000100a00 */
[----:B--2---:R1:W-:Y:S04]  /*3a400*/  STL.64 [R1+0x3538], R22 ;  /* 0x0035381601007387 */ /* 0x0043e80000100a00 */
[----:B------:R-:W2:Y:S04]  /*3a410*/  LDL.LU R0, [R1+0x3644] ;  /* 0x0036440001007983 */ /* 0x000ea80000300800 */
[----:B------:R-:W3:Y:S04]  /*3a420*/  LDL.LU R2, [R1+0x3640] ;  /* 0x0036400001027983 */ /* 0x000ee80000300800 */
[----:B0-----:R-:W3:Y:S04]  /*3a430*/  LDL R18, [R1+0x90] ;  /* 0x0000900001127983 */ /* 0x001ee80000100800 */
[----:B------:R-:W3:Y:S04]  /*3a440*/  LDL R19, [R1+0x94] ;  /* 0x0000940001137983 */ /* 0x000ee80000100800 */
[----:B------:R-:W3:Y:S04]  /*3a450*/  LDL R16, [R1+0x98] ;  /* 0x0000980001107983 */ /* 0x000ee80000100800 */
[----:B------:R-:W3:Y:S04]  /*3a460*/  LDL R17, [R1+0x9c] ;  /* 0x00009c0001117983 */ /* 0x000ee80000100800 */
[----:B-1----:R-:W3:Y:S04]  /*3a470*/  LDL.64 R22, [R1+0x48] ;  /* 0x0000480001167983 */ /* 0x002ee80000100a00 */
[----:B----4-:R0:W-:Y:S04]  /*3a480*/  STL.64 [R1+0x3548], R26 ;  /* 0x0035481a01007387 */ /* 0x0101e80000100a00 */
[----:B0-----:R-:W4:Y:S04]  /*3a490*/  LDL.LU R26, [R1+0x1e70] ;  /* 0x001e7000011a7983 */ /* 0x001f280000300800 */
[----:B------:R-:W4:Y:S04]  /*3a4a0*/  LDL.LU R27, [R1+0x1e6c] ;  /* 0x001e6c00011b7983 */ /* 0x000f280000300800 */
[----:B------:R0:W-:Y:S04]  /*3a4b0*/  STL.64 [R1+0x3540], R24 ;  /* 0x0035401801007387 */ /* 0x0001e80000100a00 */
[----:B0-----:R-:W4:Y:S04]  /*3a4c0*/  LDL.LU R24, [R1+0x1e84] ;  /* 0x001e840001187983 */ /* 0x001f280000300800 */
[----:B------:R-:W4:Y:S01]  /*3a4d0*/  LDL R20, [R1+0x40] ;  /* 0x0000400001147983 */ /* 0x000f220000100800 */
[----:B--2---:R-:W-:-:S03]  /*3a4e0*/  IMAD.MOV.U32 R21, RZ, RZ, R0 ;  /* 0x000000ffff157224 */ /* 0x004fc600078e0000 */
[----:B------:R-:W2:Y:S04]  /*3a4f0*/  LDL.LU R0, [R1+0x363c] ;  /* 0x00363c0001007983 */ /* 0x000ea80000300800 */
[----:B---3--:R0:W-:Y:S04]  /*3a500*/  STL.64 [R1+0x3568], R22 ;  /* 0x0035681601007387 */ /* 0x0081e80000100a00 */
[----:B0-----:R-:W3:Y:S01]  /*3a510*/  LDL R22, [R1+0x50] ;  /* 0x0000500001167983 */ /* 0x001ee20000100800 */
[----:B------:R-:W-:-:S03]  /*3a520*/  IMAD.MOV.U32 R23, RZ, RZ, R2 ;  /* 0x000000ffff177224 */ /* 0x000fc600078e0002 */
[----:B------:R-:W2:Y:S01]  /*3a530*/  LDL.LU R2, [R1+0x3638] ;  /* 0x0036380001027983 */ /* 0x000ea20000300800 */
[----:B----4-:R-:W-:Y:S02]  /*3a540*/  IMAD R27, R27, 0x100, R26 ;  /* 0x000001001b1b7824 */ /* 0x010fe400078e021a */
[----:B------:R-:W-:Y:S02]  /*3a550*/  IMAD R26, R9, 0x100, R8 ;  /* 0x00000100091a7824 */ /* 0x000fe400078e0208 */
[----:B------:R-:W-:Y:S01]  /*3a560*/  IMAD R25, R11, 0x100, R10 ;  /* 0x000001000b197824 */ /* 0x000fe200078e020a */
[----:B------:R-:W-:Y:S04]  /*3a570*/  STL.64 [R1+0x3560], R20 ;  /* 0x0035601401007387 */ /* 0x000fe80000100a00 */
[----:B---3--:R-:W-:Y:S04]  /*3a580*/  STL.64 [R1+0x3580], R22 ;  /* 0x0035801601007387 */ /* 0x008fe80000100a00 */
[----:B------:R-:W-:Y:S04]  /*3a590*/  STL.64 [R1+0x3450], R6 ;  /* 0x0034500601007387 */ /* 0x000fe80000100a00 */
[----:B------:R0:W-:Y:S04]  /*3a5a0*/  STL.64 [R1+0x3448], R4 ;  /* 0x0034480401007387 */ /* 0x0001e80000100a00 */
[----:B------:R-:W3:Y:S04]  /*3a5b0*/  LDL.LU.64 R8, [R1+0x7e0] ;  /* 0x0007e00001087983 */ /* 0x000ee80000300a00 */
[----:B------:R-:W3:Y:S04]  /*3a5c0*/  LDL.LU.64 R10, [R1+0x7e8] ;  /* 0x0007e800010a7983 */ /* 0x000ee80000300a00 */
[----:B0-----:R-:W4:Y:S04]  /*3a5d0*/  LDL.LU.64 R4, [R1+0x7d0] ;  /* 0x0007d00001047983 */ /* 0x001f280000300a00 */
[----:B------:R-:W4:Y:S04]  /*3a5e0*/  LDL.LU.64 R6, [R1+0x7d8] ;  /* 0x0007d80001067983 */ /* 0x000f280000300a00 */
[----:B------:R-:W3:Y:S01]  /*3a5f0*/  LDL R20, [R1+0x58] ;  /* 0x0000580001147983 */ /* 0x000ee20000100800 */
[----:B--2---:R-:W-:-:S03]  /*3a600*/  IMAD.MOV.U32 R21, RZ, RZ, R0 ;  /* 0x000000ffff157224 */ /* 0x004fc600078e0000 */
[----:B------:R-:W2:Y:S01]  /*3a610*/  LDL.LU R0, [R1+0x3634] ;  /* 0x0036340001007983 */ /* 0x000ea20000300800 */
[----:B------:R-:W-:-:S03]  /*3a620*/  IMAD R24, R24, 0x100, R3 ;  /* 0x0000010018187824 */ /* 0x000fc600078e0203 */
[----:B---3--:R0:W-:Y:S04]  /*3a630*/  STL.64 [R1+0x3598], R20 ;  /* 0x0035981401007387 */ /* 0x0081e80000100a00 */
[----:B0-----:R-:W3:Y:S04]  /*3a640*/  LDL.LU.64 R20, [R1+0x590] ;  /* 0x0005900001147983 */ /* 0x001ee80000300a00 */
[----:B------:R-:W3:Y:S04]  /*3a650*/  LDL.LU.64 R22, [R1+0x598] ;  /* 0x0005980001167983 */ /* 0x000ee80000300a00 */
[----:B------:R-:W3:Y:S02]  /*3a660*/  LDL.LU R3, [R1+0x3630] ;  /* 0x0036300001037983 */ /* 0x000ee40000300800 */
[----:B---3--:R-:W-:-:S15]  /*3a670*/  HMMA.16816.F32 R20, R12, R2, R20 ;  /* 0x000000020c14723c */ /* 0x008fde0000001814 */
[----:B------:R-:W-:-:S04]  /*3a680*/  NOP ;  /* 0x0000000000007918 */ /* 0x000fc80000000000 */
[----:B------:R-:W-:Y:S04]  /*3a690*/  STL.64 [R1+0x590], R20 ;  /* 0x0005901401007387 */ /* 0x000fe80000100a00 */
[----:B------:R0:W-:Y:S04]  /*3a6a0*/  STL.64 [R1+0x598], R22 ;  /* 0x0005981601007387 */ /* 0x0001e80000100a00 */
[----:B0-----:R-:W3:Y:S04]  /*3a6b0*/  LDL R22, [R1+0x60] ;  /* 0x0000600001167983 */ /* 0x001ee80000100800 */
[----:B------:R-:W3:Y:S01]  /*3a6c0*/  LDL R23, [R1+0x64] ;  /* 0x0000640001177983 */ /* 0x000ee20000100800 */
[----:B------:R-:W-:-:S02]  /*3a6d0*/  F2FP.F16.E5M2.UNPACK_B R12, R27 ;  /* 0x0000001bff0c723e */ /* 0x000fc400020004ff */
[----:B------:R-:W-:Y:S02]  /*3a6e0*/  F2FP.F16.E5M2.UNPACK_B R13, R26 ;  /* 0x0000001aff0d723e */ /* 0x000fe400020004ff */
[----:B------:R-:W-:Y:S02]  /*3a6f0*/  F2FP.F16.E5M2.UNPACK_B R14, R25 ;  /* 0x00000019ff0e723e */ /* 0x000fe400020004ff */
[----:B------:R-:W-:-:S07]  /*3a700*/  F2FP.F16.E5M2.UNPACK_B R15, R24 ;  /* 0x00000018ff0f723e */ /* 0x000fce00020004ff */
[C---:B------:R-:W-:Y:S08]  /*3a710*/  HMMA.16816.F32 R8, R12.reuse, R16, R8 ;  /* 0x000000100c08723c */ /* 0x040ff00000001808 */
[----:B----4-:R-:W-:Y:S01]  /*3a720*/  HMMA.16816.F32 R4, R12, R18, R4 ;  /* 0x000000120c04723c */ /* 0x010fe20000001804 */
[----:B---3--:R0:W-:Y:S04]  /*3a730*/  STL.64 [R1+0x35b0], R22 ;  /* 0x0035b01601007387 */ /* 0x0081e80000100a00 */
[----:B------:R-:W3:Y:S01]  /*3a740*/  LDL R20, [R1+0x68] ;  /* 0x0000680001147983 */ /* 0x000ee20000100800 */
[----:B--2---:R-:W-:-:S03]  /*3a750*/  IMAD.MOV.U32 R21, RZ, RZ, R0 ;  /* 0x000000ffff157224 */ /* 0x004fc600078e0000 */
[----:B------:R-:W2:Y:S04]  /*3a760*/  LDL.LU R0, [R1+0x362c] ;  /* 0x00362c0001007983 */ /* 0x000ea80000300800 */
[----:B---3--:R2:W-:Y:S04]  /*3a770*/  STL.64 [R1+0x35c8], R20 ;  /* 0x0035c81401007387 */ /* 0x0085e80000100a00 */
[----:B0-----:R-:W3:Y:S04]  /*3a780*/  LDL R22, [R1+0x70] ;  /* 0x0000700001167983 */ /* 0x001ee80000100800 */
[----:B------:R-:W-:Y:S04]  /*3a790*/  STL.64 [R1+0x7e0], R8 ;  /* 0x0007e00801007387 */ /* 0x000fe80000100a00 */
[----:B------:R-:W-:Y:S04]  /*3a7a0*/  STL.64 [R1+0x7e8], R10 ;  /* 0x0007e80a01007387 */ /* 0x000fe80000100a00 */
[----:B------:R-:W-:Y:S04]  /*3a7b0*/  STL.64 [R1+0x7d0], R4 ;  /* 0x0007d00401007387 */ /* 0x000fe80000100a00 */
[----:B------:R-:W-:Y:S04]  /*3a7c0*/  STL.64 [R1+0x7d8], R6 ;  /* 0x0007d80601007387 */ /* 0x000fe80000100a00 */
[----:B------:R-:W3:Y:S01]  /*3a7d0*/  LDL R23, [R1+0x74] ;  /* 0x0000740001177983 */ /* 0x000ee20000100800 */
[----:B--2---:R-:W-:-:S03]  /*3a7e0*/  IMAD.MOV.U32 R20, RZ, RZ, R0 ;  /* 0x000000ffff147224 */ /* 0x004fc600078e0000 */
[----:B------:R-:W2:Y:S04]  /*3a7f0*/  LDL.LU R0, [R1+0x3628] ;  /* 0x0036280001007983 */ /* 0x000ea80000300800 */
[----:B------:R-:W4:Y:S04]  /*3a800*/  LDL R21, [R1+0x7c] ;  /* 0x00007c0001157983 */ /* 0x000f280000100800 */
[----:B---3--:R0:W-:Y:S04]  /*3a810*/  STL.64 [R1+0x35e0], R22 ;  /* 0x0035e01601007387 */ /* 0x0081e80000100a00 */
[----:B0-----:R-:W3:Y:S04]  /*3a820*/  LDL R22, [R1+0x80] ;  /* 0x0000800001167983 */ /* 0x001ee80000100800 */
[----:B------:R-:W3:Y:S04]  /*3a830*/  LDL R23, [R1+0x84] ;  /* 0x0000840001177983 */ /* 0x000ee80000100800 */
[----:B----4-:R0:W-:Y:S04]  /*3a840*/  STL.64 [R1+0x35f8], R20 ;  /* 0x0035f81401007387 */ /* 0x0101e80000100a00 */
[----:B0-----:R-:W4:Y:S04]  /*3a850*/  LDL R20, [R1+0x88] ;  /* 0x0000880001147983 */ /* 0x001f280000100800 */
[----:B---3--:R-:W-:Y:S04]  /*3a860*/  STL.64 [R1+0x3610], R22 ;  /* 0x0036101601007387 */ /* 0x008fe80000100a00 */
        /* <DEDUP_REMOVED lines=34> */
[----:B------:R-:W-:-:S03]  /*3aa90*/  IMAD.MOV.U32 R21, RZ, RZ, R0 ;  /* 0x000000ffff157224 */ /* 0x000fc600078e0000 */
[----:B---3--:R-:W-:Y:S04]  /*3aaa0*/  STL.64 [R1+0x3620], R26 ;  /* 0x0036201a01007387 */ /* 0x008fe80000100a00 */
[----:B--2---:R0:W-:Y:S04]  /*3aab0*/  STL.64 [R1+0x3618], R24 ;  /* 0x0036181801007387 */ /* 0x0041e80000100a00 */
[----:B0-----:R-:W4:Y:S04]  /*3aac0*/  LDL.LU.64 R24, [R1+0x7c0] ;  /* 0x0007c00001187983 */ /* 0x001f280000300a00 */
[----:B------:R-:W4:Y:S04]  /*3aad0*/  LDL.LU.64 R26, [R1+0x7c8] ;  /* 0x0007c800011a7983 */ /* 0x000f280000300a00 */
[----:B------:R-:W2:Y:S04]  /*3aae0*/  LDL.LU.64 R16, [R1+0x720] ;  /* 0x0007200001107983 */ /* 0x000ea80000300a00 */
[----:B------:R-:W2:Y:S04]  /*3aaf0*/  LDL.LU.64 R18, [R1+0x728] ;  /* 0x0007280001127983 */ /* 0x000ea80000300a00 */
[----:B------:R-:W3:Y:S04]  /*3ab00*/  LDL.LU.64 R8, [R1+0x710] ;  /* 0x0007100001087983 */ /* 0x000ee80000300a00 */
[----:B------:R-:W3:Y:S04]  /*3ab10*/  LDL.LU.64 R10, [R1+0x718] ;  /* 0x00071800010a7983 */ /* 0x000ee80000300a00 */
[----:B------:R-:W2:Y:S04]  /*3ab20*/  LDL.LU.64 R4, [R1+0x700] ;  /* 0x0007000001047983 */ /* 0x000ea80000300a00 */
[----:B------:R-:W2:Y:S01]  /*3ab30*/  LDL.LU.64 R6, [R1+0x708] ;  /* 0x0007080001067983 */ /* 0x000ea20000300a00 */
        /* <DEDUP_REMOVED lines=9> */
[----:B------:R0:W-:Y:S04]  /*3abd0*/  STL.64 [R1+0x7b0], R20 ;  /* 0x0007b01401007387 */ /* 0x0001e80000100a00 */
[----:B------:R4:W-:Y:S04]  /*3abe0*/  STL.64 [R1+0x7b8], R22 ;  /* 0x0007b81601007387 */ /* 0x0009e80000100a00 */
[----:B0-----:R-:W4:Y:S02]  /*3abf0*/  LDL.LU.64 R20, [R1+0x35f8] ;  /* 0x0035f80001147983 */ /* 0x001f240000300a00 */
[----:B----4-:R-:W-:Y:S02]  /*3ac00*/  HMMA.16816.F32 R20, R12, R20, R24 ;  /* 0x000000140c14723c */ /* 0x010fe40000001818 */
[----:B------:R-:W4:Y:S04]  /*3ac10*/  LDL.LU.64 R26, [R1+0x35f0] ;  /* 0x0035f000011a7983 */ /* 0x000f280000300a00 */
[----:B------:R-:W4:-:S13]  /*3ac20*/  LDL.LU.64 R24, [R1+0x35e8] ;  /* 0x0035e80001187983 */ /* 0x000f1a0000300a00 */
        /* <DEDUP_REMOVED lines=32> */
[----:B0-----:R-:W4:Y:S04]  /*3ae30*/  LDL.LU.64 R22, [R1+0x3568] ;  /* 0x0035680001167983 */ /* 0x001f280000300a00 */
[----:B------:R-:W2:Y:S01]  /*3ae40*/  LDL.LU.64 R20, [R1+0x3560] ;  /* 0x0035600001147983 */ /* 0x000ea20000300a00 */
        /* <DEDUP_REMOVED lines=10> */
[----:B------:R-:W3:-:S12]  /*3aef0*/  LDL.LU.64 R24, [R1+0x3540] ;  /* 0x0035400001187983 */ /* 0x000ed80000300a00 */
[----:B------:R-:W-:Y:S04]  /*3af00*/  STL.64 [R1+0x730], R20 ;  /* 0x0007301401007387 */ /* 0x000fe80000100a00 */
[----:B------:R0:W-:Y:S04]  /*3af10*/  STL.64 [R1+0x738], R22 ;  /* 0x0007381601007387 */ /* 0x0001e80000100a00 */
[----:B0-----:R-:W4:Y:S01]  /*3af20*/  LDL.LU.64 R22, [R1+0x3538] ;  /* 0x0035380001167983 */ /* 0x001f220000300a00 */
[C---:B---3--:R-:W-:Y:S08]  /*3af30*/  HMMA.16816.F32 R8, R12.reuse, R24, R8 ;  /* 0x000000180c08723c */ /* 0x048ff00000001808 */
[C---:B--2---:R-:W-:Y:S08]  /*3af40*/  HMMA.16816.F32 R4, R12.reuse, R26, R4 ;  /* 0x0000001a0c04723c */ /* 0x044ff00000001804 */
[----:B----4-:R-:W-:Y:S01]  /*3af50*/  HMMA.16816.F32 R16, R12, R22, R16 ;  /* 0x000000160c10723c */ /* 0x010fe20000001810 */
[----:B------:R-:W-:-:S05]  /*3af60*/  IMAD.MOV.U32 R0, RZ, RZ, R22 ;  /* 0x000000ffff007224 */ /* 0x000fca00078e0016 */
[----:B------:R0:W-:-:S13]  /*3af70*/  STL [R1+0x33a8], R0 ;  /* 0x0033a80001007387 */ /* 0x0001da0000100800 */
[----:B------:R-:W-:Y:S04]  /*3af80*/  STL.64 [R1+0x720], R16 ;  /* 0x0007201001007387 */ /* 0x000fe80000100a00 */
[----:B------:R-:W-:Y:S04]  /*3af90*/  STL.64 [R1+0x728], R18 ;  /* 0x0007281201007387 */ /* 0x000fe80000100a00 */
[----:B------:R-:W-:Y:S04]  /*3afa0*/  STL.64 [R1+0x710], R8 ;  /* 0x0007100801007387 */ /* 0x000fe80000100a00 */
[----:B------:R-:W-:Y:S04]  /*3afb0*/  STL.64 [R1+0x718], R10 ;  /* 0x0007180a01007387 */ /* 0x000fe80000100a00 */
[----:B------:R-:W2:Y:S04]  /*3afc0*/  LDL.LU.64 R24, [R1+0x6a0] ;  /* 0x0006a00001187983 */ /* 0x000ea80000300a00 */
[----:B------:R-:W-:Y:S01]  /*3afd0*/  STL.64 [R1+0x700], R4 ;  /* 0x0007000401007387 */ /* 0x000fe20000100a00 */
[----:B0-----:R-:W-:-:S03]  /*3afe0*/  IMAD.MOV.U32 R0, RZ, RZ, R27 ;  /* 0x000000ffff007224 */ /* 0x001fc600078e001b */
[----:B------:R-:W-:Y:S04]  /*3aff0*/  STL.64 [R1+0x708], R6 ;  /* 0x0007080601007387 */ /* 0x000fe80000100a00 */
[----:B------:R-:W3:Y:S04]  /*3b000*/  LDL.LU.64 R26, [R1+0x6a8] ;  /* 0x0006a800011a7983 */ /* 0x000ee80000300a00 */
[----:B---3--:R0:W-:Y:S04]  /*3b010*/  STL.64 [R1+0x34c0], R26 ;  /* 0x0034c01a01007387 */ /* 0x0081e80000100a00 */
[----:B0-----:R-:W3:Y:S04]  /*3b020*/  LDL R26, [R1] ;  /* 0x00000000011a7983 */ /* 0x001ee80000100800 */
[----:B------:R-:W3:Y:S04]  /*3b030*/  LDL R27, [R1+0x4] ;  /* 0x00000400011b7983 */ /* 0x000ee80000100800 */
[----:B--2---:R0:W-:Y:S04]  /*3b040*/  STL.64 [R1+0x34b8], R24 ;  /* 0x0034b81801007387 */ /* 0x0041e80000100a00 */
[----:B0-----:R-:W2:Y:S04]  /*3b050*/  LDL.64 R24, [R1+0x8] ;  /* 0x0000080001187983 */ /* 0x001ea80000100a00 */
[----:B---3--:R0:W-:Y:S04]  /*3b060*/  STL.64 [R1+0x34f0], R26 ;  /* 0x0034f01a01007387 */ /* 0x0081e80000100a00 */
[----:B0-----:R-:W3:Y:S04]  /*3b070*/  LDL R26, [R1+0x10] ;  /* 0x00001000011a7983 */ /* 0x001ee80000100800 */
[----:B------:R-:W3:Y:S04]  /*3b080*/  LDL R27, [R1+0x14] ;  /* 0x00001400011b7983 */ /* 0x000ee80000100800 */
[----:B--2---:R0:W-:Y:S04]  /*3b090*/  STL.64 [R1+0x34e8], R24 ;  /* 0x0034e81801007387 */ /* 0x0041e80000100a00 */
[----:B0-----:R-:W2:Y:S04]  /*3b0a0*/  LDL.64 R24, [R1+0x18] ;  /* 0x0000180001187983 */ /* 0x001ea80000100a00 */
[----:B---3--:R0:W-:Y:S04]  /*3b0b0*/  STL.64 [R1+0x3520], R26 ;  /* 0x0035201a01007387 */ /* 0x0081e80000100a00 */
[----:B0-----:R-:W3:Y:S04]  /*3b0c0*/  LDL R26, [R1+0x20] ;  /* 0x00002000011a7983 */ /* 0x001ee80000100800 */
[----:B------:R-:W3:Y:S04]  /*3b0d0*/  LDL R27, [R1+0x24] ;  /* 0x00002400011b7983 */ /* 0x000ee80000100800 */
[----:B--2---:R-:W-:Y:S04]  /*3b0e0*/  STL.64 [R1+0x3518], R24 ;  /* 0x0035181801007387 */ /* 0x004fe80000100a00 */
[----:B------:R-:W2:Y:S04]  /*3b0f0*/  LDL.LU.64 R16, [R1+0x690] ;  /* 0x0006900001107983 */ /* 0x000ea80000300a00 */
        /* <DEDUP_REMOVED lines=48> */
[----:B0-----:R-:W3:Y:S04]  /*3b400*/  LDL.LU.64 R26, [R1+0x34f0] ;  /* 0x0034f000011a7983 */ /* 0x001ee80000300a00 */
[----:B------:R-:W2:Y:S02]  /*3b410*/  LDL.LU.64 R24, [R1+0x34e8] ;  /* 0x0034e80001187983 */ /* 0x000ea40000300a00 */
[----:B--2---:R-:W-:-:S15]  /*3b420*/  HMMA.16816.F32 R16, R12, R24, R16 ;  /* 0x000000180c10723c */ /* 0x004fde0000001810 */
[----:B------:R-:W-:-:S04]  /*3b430*/  NOP ;  /* 0x0000000000007918 */ /* 0x000fc80000000000 */
[----:B------:R-:W-:Y:S04]  /*3b440*/  STL.64 [R1+0x6c0], R16 ;  /* 0x0006c01001007387 */ /* 0x000fe80000100a00 */
[----:B------:R0:W-:Y:S04]  /*3b450*/  STL.64 [R1+0x6c8], R18 ;  /* 0x0006c81201007387 */ /* 0x0001e80000100a00 */
[----:B0-----:R-:W3:Y:S04]  /*3b460*/  LDL.LU.64 R18, [R1+0x34e0] ;  /* 0x0034e00001127983 */ /* 0x001ee80000300a00 */
[----:B------:R-:W3:Y:S01]  /*3b470*/  LDL.LU.64 R16, [R1+0x34d8] ;  /* 0x0034d80001107983 */ /* 0x000ee20000300a00 */
[----:B------:R-:W-:-:S02]  /*3b480*/  IMAD.MOV.U32 R0, RZ, RZ, R25 ;  /* 0x000000ffff007224 */ /* 0x000fc400078e0019 */
[----:B---3--:R-:W-:Y:S01]  /*3b490*/  HMMA.16816.F32 R24, R12, R26, R16 ;  /* 0x0000001a0c18723c */ /* 0x008fe20000001810 */
        /* <DEDUP_REMOVED lines=11> */
[----:B------:R-:W3:Y:S01]  /*3b550*/  LDL.LU.64 R24, [R1+0x34a8] ;  /* 0x0034a80001187983 */ /* 0x000ee20000300a00 */
        /* <DEDUP_REMOVED lines=86> */
[----:B------:R0:W-:Y:S04]  /*3bac0*/  STL.64 [R1+0x600], R8 ;  /* 0x0006000801007387 */ /* 0x0001e80000100a00 */
[----:B------:R-:W-:Y:S01]  /*3bad0*/  STL.64 [R1+0x608], R10 ;  /* 0x0006080a01007387 */ /* 0x000fe20000100a00 */
[----:B----4-:R-:W-:Y:S02]  /*3bae0*/  IMAD R4, R21, 0x100, R20 ;  /* 0x0000010015047824 */ /* 0x010fe400078e0214 */
[----:B0-----:R-:W-:Y:S02]  /*3baf0*/  IMAD R8, R17, 0x100, R16 ;  /* 0x0000010011087824 */ /* 0x001fe400078e0210 */
[----:B------:R-:W-:Y:S02]  /*3bb00*/  IMAD R16, R23, 0x100, R22 ;  /* 0x0000010017107824 */ /* 0x000fe400078e0216 */
[----:B------:R-:W3:Y:S01]  /*3bb10*/  LDL.LU R22, [R1+0x88] ;  /* 0x0000880001167983 */ /* 0x000ee20000300800 */
[----:B--2---:R-:W-:-:S15]  /*3bb20*/  HMMA.16816.F32 R24, R12, R2, R24 ;  /* 0x000000020c18723c */ /* 0x004fde0000001818 */
[----:B------:R-:W-:-:S04]  /*3bb30*/  NOP ;  /* 0x0000000000007918 */ /* 0x000fc80000000000 */
[----:B------:R-:W-:Y:S04]  /*3bb40*/  STL.64 [R1+0x580], R24 ;  /* 0x0005801801007387 */ /* 0x000fe80000100a00 */
[----:B------:R0:W-:Y:S04]  /*3bb50*/  STL.64 [R1+0x588], R26 ;  /* 0x0005881a01007387 */ /* 0x0001e80000100a00 */
[----:B------:R-:W3:Y:S04]  /*3bb60*/  LDL.LU R23, [R1+0x8c] ;  /* 0x00008c0001177983 */ /* 0x000ee80000300800 */
[----:B------:R-:W2:Y:S04]  /*3bb70*/  LDL.LU R20, [R1+0x90] ;  /* 0x0000900001147983 */ /* 0x000ea80000300800 */
[----:B------:R-:W2:Y:S04]  /*3bb80*/  LDL.LU R21, [R1+0x94] ;  /* 0x0000940001157983 */ /* 0x000ea80000300800 */
[----:B---3--:R1:W-:Y:S04]  /*3bb90*/  STL.64 [R1+0x3418], R22 ;  /* 0x0034181601007387 */ /* 0x0083e80000100a00 */
[----:B--2---:R-:W-:Y:S04]  /*3bba0*/  STL.64 [R1+0x3410], R20 ;  /* 0x0034101401007387 */ /* 0x004fe80000100a00 */
[----:B0-----:R-:W2:Y:S04]  /*3bbb0*/  LDL.LU R26, [R1+0x50] ;  /* 0x00005000011a7983 */ /* 0x001ea80000300800 */
[----:B------:R-:W2:Y:S04]  /*3bbc0*/  LDL.LU R27, [R1+0x54] ;  /* 0x00005400011b7983 */ /* 0x000ea80000300800 */
[----:B-1----:R-:W3:Y:S04]  /*3bbd0*/  LDL.LU R22, [R1+0x98] ;  /* 0x0000980001167983 */ /* 0x002ee80000300800 */
[----:B------:R-:W3:Y:S04]  /*3bbe0*/  LDL.LU R23, [R1+0x9c] ;  /* 0x00009c0001177983 */ /* 0x000ee80000300800 */
[----:B------:R-:W4:Y:S04]  /*3bbf0*/  LDL.LU R24, [R1+0x58] ;  /* 0x0000580001187983 */ /* 0x000f280000300800 */
[----:B------:R-:W4:Y:S01]  /*3bc00*/  LDL.LU R25, [R1+0x5c] ;  /* 0x00005c0001197983 */ /* 0x000f220000300800 */
[----:B------:R-:W-:-:S03]  /*3bc10*/  IMAD R5, R19, 0x100, R18 ;  /* 0x0000010013057824 */ /* 0x000fc600078e0212 */
[----:B--2---:R0:W-:Y:S04]  /*3bc20*/  STL.64 [R1+0x33b8], R26 ;  /* 0x0033b81a01007387 */ /* 0x0041e80000100a00 */
[----:B----4-:R-:W-:Y:S04]  /*3bc30*/  STL.64 [R1+0x33b0], R24 ;  /* 0x0033b01801007387 */ /* 0x010fe80000100a00 */
[----:B------:R-:W2:Y:S04]  /*3bc40*/  LDL.LU R18, [R1] ;  /* 0x0000000001127983 */ /* 0x000ea80000300800 */
[----:B------:R-:W2:Y:S04]  /*3bc50*/  LDL.LU R19, [R1+0x4] ;  /* 0x0000040001137983 */ /* 0x000ea80000300800 */
[----:B0-----:R-:W4:Y:S04]  /*3bc60*/  LDL.LU R26, [R1+0x68] ;  /* 0x00006800011a7983 */ /* 0x001f280000300800 */
[----:B------:R-:W4:Y:S01]  /*3bc70*/  LDL.LU R27, [R1+0x6c] ;  /* 0x00006c00011b7983 */ /* 0x000f220000300800 */
[----:B------:R-:W-:-:S03]  /*3bc80*/  F2FP.F16.E5M2.UNPACK_B R12, R8 ;  /* 0x00000008ff0c723e */ /* 0x000fc600020004ff */
[----:B----4-:R-:W-:Y:S04]  /*3bc90*/  STL.64 [R1+0x33d0], R26 ;  /* 0x0033d01a01007387 */ /* 0x010fe80000100a00 */
[----:B--2---:R-:W-:Y:S04]  /*3bca0*/  STL.64 [R1+0x32d8], R18 ;  /* 0x0032d81201007387 */ /* 0x004fe80000100a00 */
[----:B------:R-:W2:Y:S04]  /*3bcb0*/  LDL.LU.64 R8, [R1+0x530] ;  /* 0x0005300001087983 */ /* 0x000ea80000300a00 */
[----:B------:R-:W4:Y:S01]  /*3bcc0*/  LDL.LU.64 R10, [R1+0x538] ;  /* 0x00053800010a7983 */ /* 0x000f220000300a00 */
[----:B------:R-:W-:-:S02]  /*3bcd0*/  F2FP.F16.E5M2.UNPACK_B R14, R4 ;  /* 0x00000004ff0e723e */ /* 0x000fc400020004ff */
[----:B------:R-:W-:Y:S01]  /*3bce0*/  F2FP.F16.E5M2.UNPACK_B R13, R5 ;  /* 0x00000005ff0d723e */ /* 0x000fe200020004ff */
[----:B----4-:R-:W-:Y:S04]  /*3bcf0*/  STL.64 [R1+0x3428], R10 ;  /* 0x0034280a01007387 */ /* 0x010fe80000100a00 */
[----:B--2---:R0:W-:Y:S04]  /*3bd00*/  STL.64 [R1+0x3420], R8 ;  /* 0x0034200801007387 */ /* 0x0041e80000100a00 */
[----:B0-----:R-:W3:Y:S04]  /*3bd10*/  LDL.LU.64 R8, [R1+0x570] ;  /* 0x0005700001087983 */ /* 0x001ee80000300a00 */
[----:B------:R-:W3:Y:S04]  /*3bd20*/  LDL.LU.64 R10, [R1+0x578] ;  /* 0x00057800010a7983 */ /* 0x000ee80000300a00 */
[----:B------:R-:W2:Y:S04]  /*3bd30*/  LDL.LU R4, [R1+0x78] ;  /* 0x0000780001047983 */ /* 0x000ea80000300800 */
[----:B------:R-:W2:Y:S04]  /*3bd40*/  LDL.LU R5, [R1+0x7c] ;  /* 0x00007c0001057983 */ /* 0x000ea80000300800 */
[----:B------:R-:W4:Y:S04]  /*3bd50*/  LDL.LU R6, [R1+0x80] ;  /* 0x0000800001067983 */ /* 0x000f280000300800 */
[----:B------:R-:W4:Y:S04]  /*3bd60*/  LDL.LU R7, [R1+0x84] ;  /* 0x0000840001077983 */ /* 0x000f280000300800 */
[----:B--2---:R-:W-:Y:S04]  /*3bd70*/  STL.64 [R1+0x33f8], R4 ;  /* 0x0033f80401007387 */ /* 0x004fe80000100a00 */
[----:B------:R-:W2:Y:S04]  /*3bd80*/  LDL.LU R24, [R1+0x70] ;  /* 0x0000700001187983 */ /* 0x000ea80000300800 */
[----:B------:R-:W2:Y:S01]  /*3bd90*/  LDL.LU R25, [R1+0x74] ;  /* 0x0000740001197983 */ /* 0x000ea20000300800 */
[----:B------:R-:W-:-:S07]  /*3bda0*/  F2FP.F16.E5M2.UNPACK_B R15, R16 ;  /* 0x00000010ff0f723e */ /* 0x000fce00020004ff */
[----:B---3--:R-:W-:Y:S01]  /*3bdb0*/  HMMA.16816.F32 R20, R12, R22, R8 ;  /* 0x000000160c14723c */ /* 0x008fe20000001808 */
[----:B--2---:R0:W-:Y:S04]  /*3bdc0*/  STL.64 [R1+0x33e8], R24 ;  /* 0x0033e81801007387 */ /* 0x0041e80000100a00 */
[----:B0-----:R-:W2:Y:S04]  /*3bdd0*/  LDL.LU.64 R24, [R1+0x550] ;  /* 0x0005500001187983 */ /* 0x001ea80000300a00 */
[----:B------:R-:W2:Y:S04]  /*3bde0*/  LDL.LU.64 R26, [R1+0x558] ;  /* 0x00055800011a7983 */ /* 0x000ea80000300a00 */
[----:B------:R-:W3:Y:S01]  /*3bdf0*/  LDL.LU R16, [R1+0x8] ;  /* 0x0000080001107983 */ /* 0x000ee20000300800 */
[----:B------:R-:W-:-:S03]  /*3be00*/  IMAD.MOV.U32 R17, RZ, RZ, R0 ;  /* 0x000000ffff117224 */ /* 0x000fc600078e0000 */
[----:B------:R-:W2:Y:S04]  /*3be10*/  LDL.LU R0, [R1+0x3430] ;  /* 0x0034300001007983 */ /* 0x000ea80000300800 */
[----:B---3--:R0:W-:Y:S04]  /*3be20*/  STL.64 [R1+0x32f0], R16 ;  /* 0x0032f01001007387 */ /* 0x0081e80000100a00 */
[----:B0-----:R-:W3:Y:S04]  /*3be30*/  LDL.LU R16, [R1+0x60] ;  /* 0x0000600001107983 */ /* 0x001ee80000300800 */
[----:B------:R-:W3:Y:S04]  /*3be40*/  LDL.LU R17, [R1+0x64] ;  /* 0x0000640001117983 */ /* 0x000ee80000300800 */
[----:B------:R-:W2:Y:S04]  /*3be50*/  LDL.LU.64 R10, [R1+0x3428] ;  /* 0x00342800010a7983 */ /* 0x000ea80000300a00 */
[----:B------:R-:W2:Y:S04]  /*3be60*/  LDL.LU.64 R8, [R1+0x3420] ;  /* 0x0034200001087983 */ /* 0x000ea80000300a00 */
[----:B------:R-:W-:Y:S04]  /*3be70*/  STL.64 [R1+0x570], R20 ;  /* 0x0005701401007387 */ /* 0x000fe80000100a00 */
[----:B------:R0:W-:Y:S04]  /*3be80*/  STL.64 [R1+0x578], R22 ;  /* 0x0005781601007387 */ /* 0x0001e80000100a00 */
[----:B0-----:R-:W2:Y:S04]  /*3be90*/  LDL.LU.64 R22, [R1+0x3418] ;  /* 0x0034180001167983 */ /* 0x001ea80000300a00 */
[----:B------:R-:W2:Y:S04]  /*3bea0*/  LDL.LU.64 R20, [R1+0x3410] ;  /* 0x0034100001147983 */ /* 0x000ea80000300a00 */
[----:B------:R-:W3:Y:S01]  /*3beb0*/  LDL.LU R18, [R1+0x10] ;  /* 0x0000100001127983 */ /* 0x000ee20000300800 */
[C---:B--2---:R-:W-:Y:S08]  /*3bec0*/  HMMA.16816.F32 R24, R12.reuse, R20, R24 ;  /* 0x000000140c18723c */ /* 0x044ff00000001818 */
[C---:B------:R-:W-:Y:S11]  /*3bed0*/  HMMA.16816.F32 R8, R12.reuse, R22, R8 ;  /* 0x000000160c08723c */ /* 0x040ff60000001808 */
[----:B------:R0:W-:Y:S04]  /*3bee0*/  STL.64 [R1+0x550], R24 ;  /* 0x0005501801007387 */ /* 0x0001e80000100a00 */
[----:B------:R1:W-:Y:S04]  /*3bef0*/  STL.64 [R1+0x558], R26 ;  /* 0x0005581a01007387 */ /* 0x0003e80000100a00 */
[----:B------:R-:W-:Y:S04]  /*3bf00*/  STL.64 [R1+0x530], R8 ;  /* 0x0005300801007387 */ /* 0x000fe80000100a00 */
[----:B------:R-:W-:Y:S04]  /*3bf10*/  STL.64 [R1+0x538], R10 ;  /* 0x0005380a01007387 */ /* 0x000fe80000100a00 */
[----:B------:R-:W3:Y:S04]  /*3bf20*/  LDL.LU R19, [R1+0x14] ;  /* 0x0000140001137983 */ /* 0x000ee80000300800 */
[----:B0-----:R-:W2:Y:S04]  /*3bf30*/  LDL.LU.64 R24, [R1+0x4f0] ;  /* 0x0004f00001187983 */ /* 0x001ea80000300a00 */
[----:B-1----:R-:W2:Y:S04]  /*3bf40*/  LDL.LU.64 R26, [R1+0x4f8] ;  /* 0x0004f800011a7983 */ /* 0x002ea80000300a00 */
[----:B--2---:R-:W-:Y:S04]  /*3bf50*/  STL.64 [R1+0x3408], R26 ;  /* 0x0034081a01007387 */ /* 0x004fe80000100a00 */
[----:B------:R0:W-:Y:S04]  /*3bf60*/  STL.64 [R1+0x3400], R24 ;  /* 0x0034001801007387 */ /* 0x0001e80000100a00 */
[----:B0-----:R-:W4:Y:S04]  /*3bf70*/  LDL.LU.64 R24, [R1+0x510] ;  /* 0x0005100001187983 */ /* 0x001f280000300a00 */
[----:B------:R-:W4:Y:S04]  /*3bf80*/  LDL.LU.64 R26, [R1+0x518] ;  /* 0x00051800011a7983 */ /* 0x000f280000300a00 */
[----:B------:R-:W2:Y:S04]  /*3bf90*/  LDL.LU.64 R20, [R1+0x470] ;  /* 0x0004700001147983 */ /* 0x000ea80000300a00 */
[----:B------:R-:W2:Y:S04]  /*3bfa0*/  LDL.LU.64 R22, [R1+0x478] ;  /* 0x0004780001167983 */ /* 0x000ea80000300a00 */
        /* <DEDUP_REMOVED lines=9> */
[----:B------:R-:W4:Y:S04]  /*3c040*/  LDL.LU.64 R8, [R1+0x450] ;  /* 0x0004500001087983 */ /* 0x000f280000300a00 */
[----:B------:R-:W4:Y:S04]  /*3c050*/  LDL.LU.64 R10, [R1+0x458] ;  /* 0x00045800010a7983 */ /* 0x000f280000300a00 */
[----:B---3--:R-:W-:Y:S04]  /*3c060*/  STL.64 [R1+0x3308], R18 ;  /* 0x0033081201007387 */ /* 0x008fe80000100a00 */
[----:B------:R-:W3:Y:S04]  /*3c070*/  LDL.LU.64 R26, [R1+0x3408] ;  /* 0x00340800011a7983 */ /* 0x000ee80000300a00 */
[----:B------:R-:W3:Y:S04]  /*3c080*/  LDL.LU.64 R24, [R1+0x3400] ;  /* 0x0034000001187983 */ /* 0x000ee80000300a00 */
[----:B------:R0:W-:Y:S04]  /*3c090*/  STL.64 [R1+0x510], R4 ;  /* 0x0005100401007387 */ /* 0x0001e80000100a00 */
[----:B------:R1:W-:Y:S04]  /*3c0a0*/  STL.64 [R1+0x518], R6 ;  /* 0x0005180601007387 */ /* 0x0003e80000100a00 */
[----:B0-----:R-:W3:Y:S04]  /*3c0b0*/  LDL.LU.64 R4, [R1+0x33f8] ;  /* 0x0033f80001047983 */ /* 0x001ee80000300a00 */
[----:B-1----:R-:W2:Y:S01]  /*3c0c0*/  LDL.LU R6, [R1+0x18] ;  /* 0x0000180001067983 */ /* 0x002ea20000300800 */
[----:B------:R-:W-:-:S03]  /*3c0d0*/  IMAD.MOV.U32 R7, RZ, RZ, R0 ;  /* 0x000000ffff077224 */ /* 0x000fc600078e0000 */
[----:B------:R-:W3:Y:S04]  /*3c0e0*/  LDL.LU R0, [R1+0x33f0] ;  /* 0x0033f00001007983 */ /* 0x000ee80000300800 */
[----:B--2---:R3:W-:Y:S02]  /*3c0f0*/  STL.64 [R1+0x3310], R6 ;  /* 0x0033100601007387 */ /* 0x0047e40000100a00 */
[----:B---3--:R-:W-:Y:S02]  /*3c100*/  HMMA.16816.F32 R4, R12, R4, R24 ;  /* 0x000000040c04723c */ /* 0x008fe40000001818 */
[----:B------:R-:W2:-:S15]  /*3c110*/  LDL.LU.64 R24, [R1+0x33e8] ;  /* 0x0033e80001187983 */ /* 0x000e9e0000300a00 */
[----:B------:R-:W-:Y:S02]  /*3c120*/  NOP ;  /* 0x0000000000007918 */ /* 0x000fe40000000000 */
[----:B------:R0:W-:Y:S04]  /*3c130*/  STL.64 [R1+0x4f0], R4 ;  /* 0x0004f00401007387 */ /* 0x0001e80000100a00 */
[----:B------:R-:W-:Y:S04]  /*3c140*/  STL.64 [R1+0x4f8], R6 ;  /* 0x0004f80601007387 */ /* 0x000fe80000100a00 */
[----:B0-----:R-:W3:Y:S04]  /*3c150*/  LDL.LU R4, [R1+0x20] ;  /* 0x0000200001047983 */ /* 0x001ee80000300800 */
[----:B------:R-:W3:Y:S01]  /*3c160*/  LDL.LU R5, [R1+0x24] ;  /* 0x0000240001057983 */ /* 0x000ee20000300800 */
[C---:B--2---:R-:W-:Y:S03]  /*3c170*/  HMMA.16816.F32 R24, R12.reuse, R24, R20 ;  /* 0x000000180c18723c */ /* 0x044fe60000001814 */
[----:B---3--:R0:W-:Y:S04]  /*3c180*/  STL.64 [R1+0x3328], R4 ;  /* 0x0033280401007387 */ /* 0x0081e80000100a00 */
        /* <DEDUP_REMOVED lines=12> */
[----:B0-----:R-:W4:Y:S04]  /*3c250*/  LDL.LU.64 R26, [R1+0x33b8] ;  /* 0x0033b800011a7983 */ /* 0x001f280000300a00 */
[----:B------:R-:W3:Y:S01]  /*3c260*/  LDL.LU.64 R24, [R1+0x33b0] ;  /* 0x0033b00001187983 */ /* 0x000ee20000300a00 */
[----:B--2---:R-:W-:Y:S03]  /*3c270*/  HMMA.16816.F32 R16, R12, R16, R4 ;  /* 0x000000100c10723c */ /* 0x004fe60000001804 */
[----:B------:R-:W2:Y:S01]  /*3c280*/  LDL.LU R6, [R1+0x28] ;  /* 0x0000280001067983 */ /* 0x000ea20000300800 */
[----:B------:R-:W-:-:S15]  /*3c290*/  IMAD.MOV.U32 R7, RZ, RZ, R0 ;  /* 0x000000ffff077224 */ /* 0x000fde00078e0000 */
[----:B------:R-:W-:Y:S04]  /*3c2a0*/  STL.64 [R1+0x490], R16 ;  /* 0x0004901001007387 */ /* 0x000fe80000100a00 */
[----:B------:R3:W-:Y:S04]  /*3c2b0*/  STL.64 [R1+0x498], R18 ;  /* 0x0004981201007387 */ /* 0x0007e80000100a00 */
[----:B------:R-:W2:Y:S01]  /*3c2c0*/  LDL.LU R0, [R1+0x33a8] ;  /* 0x0033a80001007983 */ /* 0x000ea20000300800 */
[C---:B---3--:R-:W-:Y:S08]  /*3c2d0*/  HMMA.16816.F32 R16, R12.reuse, R24, R20 ;  /* 0x000000180c10723c */ /* 0x048ff00000001814 */
[----:B----4-:R-:W-:Y:S01]  /*3c2e0*/  HMMA.16816.F32 R8, R12, R26, R8 ;  /* 0x0000001a0c08723c */ /* 0x010fe20000001808 */
[----:B--2---:R0:W-:Y:S04]  /*3c2f0*/  STL.64 [R1+0x3340], R6 ;  /* 0x0033400601007387 */ /* 0x0041e80000100a00 */
[----:B------:R-:W2:Y:S06]  /*3c300*/  LDL.LU R4, [R1+0x30] ;  /* 0x0000300001047983 */ /* 0x000eac0000300800 */
[----:B------:R-:W-:Y:S04]  /*3c310*/  STL.64 [R1+0x470], R16 ;  /* 0x0004701001007387 */ /* 0x000fe80000100a00 */
[----:B------:R-:W-:Y:S04]  /*3c320*/  STL.64 [R1+0x478], R18 ;  /* 0x0004781201007387 */ /* 0x000fe80000100a00 */
[----:B------:R-:W-:Y:S04]  /*3c330*/  STL.64 [R1+0x450], R8 ;  /* 0x0004500801007387 */ /* 0x000fe80000100a00 */
[----:B------:R-:W-:Y:S04]  /*3c340*/  STL.64 [R1+0x458], R10 ;  /* 0x0004580a01007387 */ /* 0x000fe80000100a00 */
[----:B------:R-:W2:Y:S01]  /*3c350*/  LDL.LU R5, [R1+0x34] ;  /* 0x0000340001057983 */ /* 0x000ea20000300800 */
[----:B0-----:R-:W-:-:S03]  /*3c360*/  IMAD.MOV.U32 R6, RZ, RZ, R0 ;  /* 0x000000ffff067224 */ /* 0x001fc600078e0000 */
[----:B------:R-:W3:Y:S04]  /*3c370*/  LDL.LU R0, [R1+0x33a4] ;  /* 0x0033a40001007983 */ /* 0x000ee80000300800 */
[----:B------:R-:W4:Y:S04]  /*3c380*/  LDL.LU R7, [R1+0x3c] ;  /* 0x00003c0001077983 */ /* 0x000f280000300800 */
[----:B--2---:R0:W-:Y:S04]  /*3c390*/  STL.64 [R1+0x3358], R4 ;  /* 0x0033580401007387 */ /* 0x0041e80000100a00 */
[----:B0-----:R-:W2:Y:S04]  /*3c3a0*/  LDL.LU R4, [R1+0x40] ;  /* 0x0000400001047983 */ /* 0x001ea80000300800 */
[----:B------:R-:W2:Y:S04]  /*3c3b0*/  LDL.LU R5, [R1+0x44] ;  /* 0x0000440001057983 */ /* 0x000ea80000300800 */
[----:B----4-:R0:W-:Y:S04]  /*3c3c0*/  STL.64 [R1+0x3370], R6 ;  /* 0x0033700601007387 */ /* 0x0101e80000100a00 */
[----:B0-----:R-:W4:Y:S01]  /*3c3d0*/  LDL.LU R6, [R1+0x48] ;  /* 0x0000480001067983 */ /* 0x001f220000300800 */
[----:B---3--:R-:W-:-:S03]  /*3c3e0*/  IMAD.MOV.U32 R7, RZ, RZ, R0 ;  /* 0x000000ffff077224 */ /* 0x008fc600078e0000 */
[----:B------:R-:W3:Y:S04]  /*3c3f0*/  LDL.LU R0, [R1+0x33a0] ;  /* 0x0033a00001007983 */ /* 0x000ee80000300800 */
[----:B--2---:R-:W-:Y:S04]  /*3c400*/  STL.64 [R1+0x3388], R4 ;  /* 0x0033880401007387 */ /* 0x004fe80000100a00 */
        /* <DEDUP_REMOVED lines=32> */
[C---:B----4-:R-:W-:Y:S03]  /*3c610*/  HMMA.16816.F32 R4, R12.reuse, R6, R16 ;  /* 0x000000060c04723c */ /* 0x050fe60000001810 */
[----:B--2---:R-:W-:Y:S04]  /*3c620*/  STL.64 [R1+0x32e8], R26 ;  /* 0x0032e81a01007387 */ /* 0x004fe80000100a00 */
[----:B------:R0:W-:Y:S04]  /*3c630*/  STL.64 [R1+0x32e0], R24 ;  /* 0x0032e01801007387 */ /* 0x0001e80000100a00 */
[----:B0-----:R-:W2:Y:S04]  /*3c640*/  LDL.LU.64 R24, [R1+0x330] ;  /* 0x0003300001187983 */ /* 0x001ea80000300a00 */
[----:B------:R-:W4:Y:S04]  /*3c650*/  LDL.LU.64 R26, [R1+0x338] ;  /* 0x00033800011a7983 */ /* 0x000f280000300a00 */
[----:B----4-:R-:W-:Y:S04]  /*3c660*/  STL.64 [R1+0x3300], R26 ;  /* 0x0033001a01007387 */ /* 0x010fe80000100a00 */
[----:B--2---:R0:W-:Y:S04]  /*3c670*/  STL.64 [R1+0x32f8], R24 ;  /* 0x0032f81801007387 */ /* 0x0041e80000100a00 */
[----:B0-----:R-:W2:Y:S04]  /*3c680*/  LDL.LU.64 R24, [R1+0x350] ;  /* 0x0003500001187983 */ /* 0x001ea80000300a00 */
[----:B------:R-:W2:Y:S04]  /*3c690*/  LDL.LU.64 R26, [R1+0x358] ;  /* 0x00035800011a7983 */ /* 0x000ea80000300a00 */
[----:B------:R-:W4:Y:S04]  /*3c6a0*/  LDL.LU.64 R20, [R1+0x2d0] ;  /* 0x0002d00001147983 */ /* 0x000f280000300a00 */
[----:B------:R-:W4:Y:S04]  /*3c6b0*/  LDL.LU.64 R22, [R1+0x2d8] ;  /* 0x0002d80001167983 */ /* 0x000f280000300a00 */
[----:B------:R-:W2:Y:S04]  /*3c6c0*/  LDL.LU.64 R8, [R1+0x2b0] ;  /* 0x0002b00001087983 */ /* 0x000ea80000300a00 */
[----:B------:R-:W2:Y:S04]  /*3c6d0*/  LDL.LU.64 R10, [R1+0x2b8] ;  /* 0x0002b800010a7983 */ /* 0x000ea80000300a00 */
        /* <DEDUP_REMOVED lines=67> */
[----:B------:R-:W2:Y:S04]  /*3cb10*/  LDL.LU R28, [R1+0xb8] ;  /* 0x0000b800011c7983 */ /* 0x000ea80000300800 */
[----:B------:R-:W3:Y:S01]  /*3cb20*/  LDL.LU R29, [R1+0xbc] ;  /* 0x0000bc00011d7983 */ /* 0x000ee20000300800 */
[C---:B----4-:R-:W-:Y:S08]  /*3cb30*/  HMMA.16816.F32 R20, R12.reuse, R26, R20 ;  /* 0x0000001a0c14723c */ /* 0x050ff00000001814 */
[----:B--2---:R-:W-:Y:S11]  /*3cb40*/  HMMA.16816.F32 R8, R12, R24, R8 ;  /* 0x000000180c08723c */ /* 0x004ff60000001808 */
[----:B------:R-:W-:Y:S04]  /*3cb50*/  STL.64 [R1+0x2d0], R20 ;  /* 0x0002d01401007387 */ /* 0x000fe80000100a00 */
[----:B------:R0:W-:Y:S04]  /*3cb60*/  STL.64 [R1+0x2d8], R22 ;  /* 0x0002d81601007387 */ /* 0x0001e80000100a00 */
[----:B0-----:R-:W2:Y:S04]  /*3cb70*/  LDL.LU.64 R22, [R1+0x32a0] ;  /* 0x0032a00001167983 */ /* 0x001ea80000300a00 */
[----:B------:R-:W4:Y:S04]  /*3cb80*/  LDL.LU.64 R20, [R1+0x3298] ;  /* 0x0032980001147983 */ /* 0x000f280000300a00 */
[----:B------:R-:W2:Y:S04]  /*3cb90*/  LDL.LU R24, [R1+0x1b0] ;  /* 0x0001b00001187983 */ /* 0x000ea80000300800 */
[----:B------:R-:W-:Y:S04]  /*3cba0*/  STL.64 [R1+0x2b0], R8 ;  /* 0x0002b00801007387 */ /* 0x000fe80000100a00 */
[----:B------:R-:W-:Y:S04]  /*3cbb0*/  STL.64 [R1+0x2b8], R10 ;  /* 0x0002b80a01007387 */ /* 0x000fe80000100a00 */
[----:B------:R-:W2:Y:S04]  /*3cbc0*/  LDL.LU R25, [R1+0x1b4] ;  /* 0x0001b40001197983 */ /* 0x000ea80000300800 */
[----:B------:R-:W2:Y:S01]  /*3cbd0*/  LDL.LU R26, [R1+0x1b8] ;  /* 0x0001b800011a7983 */ /* 0x000ea20000300800 */
[----:B---3--:R-:W-:-:S05]  /*3cbe0*/  IMAD.MOV.U32 R27, RZ, RZ, R0 ;  /* 0x000000ffff1b7224 */ /* 0x008fca00078e0000 */
[----:B--2---:R-:W-:Y:S04]  /*3cbf0*/  STL.64 [R1+0x3240], R26 ;  /* 0x0032401a01007387 */ /* 0x004fe80000100a00 */
[----:B------:R0:W-:Y:S04]  /*3cc00*/  STL.64 [R1+0x3238], R24 ;  /* 0x0032381801007387 */ /* 0x0001e80000100a00 */
[----:B0-----:R-:W4:Y:S04]  /*3cc10*/  LDL.LU.64 R24, [R1+0x270] ;  /* 0x0002700001187983 */ /* 0x001f280000300a00 */
[----:B------:R-:W4:Y:S04]  /*3cc20*/  LDL.LU.64 R26, [R1+0x278] ;  /* 0x00027800011a7983 */ /* 0x000f280000300a00 */
[----:B------:R-:W2:Y:S04]  /*3cc30*/  LDL.LU.64 R8, [R1+0x230] ;  /* 0x0002300001087983 */ /* 0x000ea80000300a00 */
[----:B------:R-:W3:Y:S01]  /*3cc40*/  LDL.LU.64 R10, [R1+0x238] ;  /* 0x00023800010a7983 */ /* 0x000ee20000300a00 */
[----:B------:R-:W-:-:S15]  /*3cc50*/  HMMA.16816.F32 R4, R12, R22, R4 ;  /* 0x000000160c04723c */ /* 0x000fde0000001804 */
[----:B------:R-:W-:-:S04]  /*3cc60*/  NOP ;  /* 0x0000000000007918 */ /* 0x000fc80000000000 */
[----:B------:R-:W-:Y:S04]  /*3cc70*/  STL.64 [R1+0x290], R4 ;  /* 0x0002900401007387 */ /* 0x000fe80000100a00 */
[----:B------:R-:W-:Y:S04]  /*3cc80*/  STL.64 [R1+0x298], R6 ;  /* 0x0002980601007387 */ /* 0x000fe80000100a00 */
[----:B---3--:R-:W-:Y:S04]  /*3cc90*/  STL.64 [R1+0x3290], R10 ;  /* 0x0032900a01007387 */ /* 0x008fe80000100a00 */
[----:B--2---:R0:W-:Y:S04]  /*3cca0*/  STL.64 [R1+0x3288], R8 ;  /* 0x0032880801007387 */ /* 0x0041e80000100a00 */
[----:B0-----:R-:W2:Y:S04]  /*3ccb0*/  LDL.LU.64 R8, [R1+0x250] ;  /* 0x0002500001087983 */ /* 0x001ea80000300a00 */
[----:B------:R-:W2:Y:S04]  /*3ccc0*/  LDL.LU.64 R10, [R1+0x258] ;  /* 0x00025800010a7983 */ /* 0x000ea80000300a00 */
[----:B------:R-:W3:Y:S04]  /*3ccd0*/  LDL.LU.64 R4, [R1+0x1d0] ;  /* 0x0001d00001047983 */ /* 0x000ee80000300a00 */
[----:B------:R-:W2:Y:S01]  /*3cce0*/  LDL.LU.64 R6, [R1+0x1d8] ;  /* 0x0001d80001067983 */ /* 0x000ea20000300a00 */
[C---:B----4-:R-:W-:Y:S03]  /*3ccf0*/  HMMA.16816.F32 R24, R12.reuse, R20, R24 ;  /* 0x000000140c18723c */ /* 0x050fe60000001818 */
[----:B--2---:R-:W-:Y:S04]  /*3cd00*/  STL.64 [R1+0x3270], R6 ;  /* 0x0032700601007387 */ /* 0x004fe80000100a00 */
[----:B---3--:R0:W-:Y:S04]  /*3cd10*/  STL.64 [R1+0x3268], R4 ;  /* 0x0032680401007387 */ /* 0x0081e80000100a00 */
[----:B0-----:R-:W2:Y:S04]  /*3cd20*/  LDL.LU.64 R4, [R1+0x210] ;  /* 0x0002100001047983 */ /* 0x001ea80000300a00 */
[----:B------:R-:W2:Y:S04]  /*3cd30*/  LDL.LU.64 R6, [R1+0x218] ;  /* 0x0002180001067983 */ /* 0x000ea80000300a00 */
[----:B------:R-:W3:Y:S04]  /*3cd40*/  LDL.LU R22, [R1+0xb0] ;  /* 0x0000b00001167983 */ /* 0x000ee80000300800 */
[----:B------:R-:W4:Y:S04]  /*3cd50*/  LDL.LU R23, [R1+0xb4] ;  /* 0x0000b40001177983 */ /* 0x000f280000300800 */
[----:B------:R0:W-:Y:S04]  /*3cd60*/  STL.64 [R1+0x270], R24 ;  /* 0x0002701801007387 */ /* 0x0001e80000100a00 */
[----:B------:R1:W-:Y:S04]  /*3cd70*/  STL.64 [R1+0x278], R26 ;  /* 0x0002781a01007387 */ /* 0x0003e80000100a00 */
[----:B0-----:R-:W2:Y:S04]  /*3cd80*/  LDL.LU.64 R24, [R1+0x180] ;  /* 0x0001800001187983 */ /* 0x001ea80000300a00 */
[----:B-1----:R-:W2:Y:S01]  /*3cd90*/  LDL.LU.64 R26, [R1+0x188] ;  /* 0x00018800011a7983 */ /* 0x002ea20000300a00 */
[C---:B------:R-:W-:Y:S03]  /*3cda0*/  HMMA.16816.F32 R8, R12.reuse, R18, R8 ;  /* 0x000000120c08723c */ /* 0x040fe60000001808 */
[----:B--2---:R-:W-:Y:S04]  /*3cdb0*/  STL.64 [R1+0x3250], R26 ;  /* 0x0032501a01007387 */ /* 0x004fe80000100a00 */
[----:B------:R0:W-:Y:S04]  /*3cdc0*/  STL.64 [R1+0x3248], R24 ;  /* 0x0032481801007387 */ /* 0x0001e80000100a00 */
[----:B0-----:R-:W2:Y:S04]  /*3cdd0*/  LDL.LU.64 R24, [R1+0x190] ;  /* 0x0001900001187983 */ /* 0x001ea80000300a00 */
[----:B------:R-:W2:Y:S04]  /*3cde0*/  LDL.LU.64 R26, [R1+0x198] ;  /* 0x00019800011a7983 */ /* 0x000ea80000300a00 */
[----:B------:R-:W2:Y:S04]  /*3cdf0*/  LDL.LU R20, [R1+0x1ec8] ;  /* 0x001ec80001147983 */ /* 0x000ea80000300800 */
[----:B------:R-:W2:Y:S04]  /*3ce00*/  LDL.LU R21, [R1+0x1ec4] ;  /* 0x001ec40001157983 */ /* 0x000ea80000300800 */
[----:B------:R-:W-:Y:S04]  /*3ce10*/  STL.64 [R1+0x250], R8 ;  /* 0x0002500801007387 */ /* 0x000fe80000100a00 */
[----:B------:R0:W-:Y:S04]  /*3ce20*/  STL.64 [R1+0x258], R10 ;  /* 0x0002580a01007387 */ /* 0x0001e80000100a00 */
[----:B0-----:R-:W2:Y:S04]  /*3ce30*/  LDL.LU.64 R10, [R1+0x3290] ;  /* 0x00329000010a7983 */ /* 0x001ea80000300a00 */
[----:B------:R-:W2:Y:S02]  /*3ce40*/  LDL.LU.64 R8, [R1+0x3288] ;  /* 0x0032880001087983 */ /* 0x000ea40000300a00 */
[----:B--2---:R-:W-:Y:S02]  /*3ce50*/  HMMA.16816.F32 R16, R12, R16, R8 ;  /* 0x000000100c10723c */ /* 0x004fe40000001808 */
        /* <DEDUP_REMOVED lines=10> */
[----:B0-----:R-:W3:Y:S04]  /*3cf00*/  LDL.LU.64 R6, [R1+0x3270] ;  /* 0x0032700001067983 */ /* 0x001ee80000300a00 */
[----:B------:R-:W3:Y:S04]  /*3cf10*/  LDL.LU.64 R4, [R1+0x3268] ;  /* 0x0032680001047983 */ /* 0x000ee80000300a00 */
[----:B------:R-:W2:Y:S04]  /*3cf20*/  LDL.LU R10, [R1+0x1ec0] ;  /* 0x001ec000010a7983 */ /* 0x000ea80000300800 */
[----:B------:R-:W2:Y:S01]  /*3cf30*/  LDL.LU R11, [R1+0x1ebc] ;  /* 0x001ebc00010b7983 */ /* 0x000ea20000300800 */
[----:B---3--:R-:W-:-:S15]  /*3cf40*/  HMMA.16816.F32 R4, R12, R8, R4 ;  /* 0x000000080c04723c */ /* 0x008fde0000001804 */
[----:B------:R-:W-:-:S04]  /*3cf50*/  NOP ;  /* 0x0000000000007918 */ /* 0x000fc80000000000 */
[----:B------:R-:W-:Y:S04]  /*3cf60*/  STL.64 [R1+0x1d0], R4 ;  /* 0x0001d00401007387 */ /* 0x000fe80000100a00 */
[----:B------:R0:W-:Y:S04]  /*3cf70*/  STL.64 [R1+0x1d8], R6 ;  /* 0x0001d80601007387 */ /* 0x0001e80000100a00 */
[----:B0-----:R-:W3:Y:S04]  /*3cf80*/  LDL.LU.64 R6, [R1+0x3260] ;  /* 0x0032600001067983 */ /* 0x001ee80000300a00 */
[----:B------:R-:W2:Y:S04]  /*3cf90*/  LDL.LU.64 R4, [R1+0x3258] ;  /* 0x0032580001047983 */ /* 0x000ea80000300a00 */
[----:B------:R-:W2:Y:S04]  /*3cfa0*/  LDL.LU R8, [R1+0x1eb8] ;  /* 0x001eb80001087983 */ /* 0x000ea80000300800 */
[----:B------:R-:W2:Y:S01]  /*3cfb0*/  LDL.LU R9, [R1+0x1eb4] ;  /* 0x001eb40001097983 */ /* 0x000ea20000300800 */
[----:B---3--:R-:W-:-:S15]  /*3cfc0*/  HMMA.16816.F32 R24, R12, R6, R24 ;  /* 0x000000060c18723c */ /* 0x008fde0000001818 */
[----:B------:R-:W-:-:S04]  /*3cfd0*/  NOP ;  /* 0x0000000000007918 */ /* 0x000fc80000000000 */
[----:B------:R-:W-:Y:S04]  /*3cfe0*/  STL.64 [R1+0x190], R24 ;  /* 0x0001901801007387 */ /* 0x000fe80000100a00 */
[----:B------:R0:W-:Y:S01]  /*3cff0*/  STL [R1+0x198], R26 ;  /* 0x0001981a01007387 */ /* 0x0001e20000100800 */
[----:B------:R-:W-:-:S03]  /*3d000*/  IMAD.MOV.U32 R0, RZ, RZ, R27 ;  /* 0x000000ffff007224 */ /* 0x000fc600078e001b */
[----:B0-----:R-:W2:Y:S04]  /*3d010*/  LDL.LU.64 R26, [R1+0x3250] ;  /* 0x00325000011a7983 */ /* 0x001ea80000300a00 */
[----:B------:R-:W2:Y:S04]  /*3d020*/  LDL.LU.64 R24, [R1+0x3248] ;  /* 0x0032480001187983 */ /* 0x000ea80000300a00 */
[----:B------:R-:W3:Y:S04]  /*3d030*/  LDL.LU R6, [R1+0x1eb0] ;  /* 0x001eb00001067983 */ /* 0x000ee80000300800 */
[----:B------:R-:W3:Y:S04]  /*3d040*/  LDL.LU R7, [R1+0x1eac] ;  /* 0x001eac0001077983 */ /* 0x000ee80000300800 */
[----:B------:R-:W-:Y:S01]  /*3d050*/  STL [R1+0x20f0], R0 ;  /* 0x0020f00001007387 */ /* 0x000fe20000100800 */
[----:B--2---:R-:W-:-:S15]  /*3d060*/  HMMA.16816.F32 R24, R12, R4, R24 ;  /* 0x000000040c18723c */ /* 0x004fde0000001818 */
[----:B------:R-:W-:-:S04]  /*3d070*/  NOP ;  /* 0x0000000000007918 */ /* 0x000fc80000000000 */
[----:B------:R-:W-:Y:S04]  /*3d080*/  STL.64 [R1+0x180], R24 ;  /* 0x0001801801007387 */ /* 0x000fe80000100a00 */
[----:B------:R0:W-:Y:S04]  /*3d090*/  STL.64 [R1+0x188], R26 ;  /* 0x0001881a01007387 */ /* 0x0001e80000100a00 */
[----:B0-----:R-:W2:Y:S04]  /*3d0a0*/  LDL.LU.64 R26, [R1+0x3240] ;  /* 0x00324000011a7983 */ /* 0x001ea80000300a00 */
[----:B------:R-:W2:Y:S01]  /*3d0b0*/  LDL.LU.64 R24, [R1+0x3238] ;  /* 0x0032380001187983 */ /* 0x000ea20000300a00 */
[----:B---3--:R-:W-:-:S02]  /*3d0c0*/  IMAD R4, R7, 0x100, R6 ;  /* 0x0000010007047824 */ /* 0x008fc400078e0206 */
[----:B------:R-:W-:Y:S02]  /*3d0d0*/  IMAD R5, R9, 0x100, R8 ;  /* 0x0000010009057824 */ /* 0x000fe400078e0208 */
[----:B------:R-:W-:Y:S02]  /*3d0e0*/  IMAD R6, R11, 0x100, R10 ;  /* 0x000001000b067824 */ /* 0x000fe400078e020a */
[----:B------:R-:W-:Y:S01]  /*3d0f0*/  HMMA.16816.F32 R8, R12, R2, R16 ;  /* 0x000000020c08723c */ /* 0x000fe20000001810 */
[----:B------:R-:W-:Y:S01]  /*3d100*/  IMAD R7, R21, 0x100, R20 ;  /* 0x0000010015077824 */ /* 0x000fe200078e0214 */
[----:B------:R-:W-:Y:S02]  /*3d110*/  F2FP.F16.E5M2.UNPACK_B R12, R4 ;  /* 0x00000004ff0c723e */ /* 0x000fe400020004ff */
[----:B------:R-:W-:Y:S02]  /*3d120*/  F2FP.F16.E5M2.UNPACK_B R13, R5 ;  /* 0x00000005ff0d723e */ /* 0x000fe400020004ff */
[----:B------:R-:W-:-:S02]  /*3d130*/  F2FP.F16.E5M2.UNPACK_B R14, R6 ;  /* 0x00000006ff0e723e */ /* 0x000fc400020004ff */
[----:B------:R-:W-:Y:S02]  /*3d140*/  F2FP.F16.E5M2.UNPACK_B R2, R22.H1 ;  /* 0x00000016ff02723e */ /* 0x000fe400030004ff */
[----:B------:R-:W-:Y:S02]  /*3d150*/  F2FP.F16.E5M2.UNPACK_B R15, R7 ;  /* 0x00000007ff0f723e */ /* 0x000fe400020004ff */
[----:B----4-:R-:W-:-:S07]  /*3d160*/  F2FP.F16.E5M2.UNPACK_B R3, R23.H1 ;  /* 0x00000017ff03723e */ /* 0x010fce00030004ff */
[----:B------:R-:W-:Y:S01]  /*3d170*/  IMAD.MOV.U32 R0, RZ, RZ, R11 ;  /* 0x000000ffff007224 */ /* 0x000fe200078e000b */
[----:B------:R-:W-:Y:S04]  /*3d180*/  STL.64 [R1+0x150], R8 ;  /* 0x0001500801007387 */ /* 0x000fe80000100a00 */
[----:B------:R-:W-:Y:S04]  /*3d190*/  STL [R1+0x158], R10 ;  /* 0x0001580a01007387 */ /* 0x000fe80000100800 */
[----:B------:R0:W-:Y:S04]  /*3d1a0*/  STL [R1+0x22e0], R0 ;  /* 0x0022e00001007387 */ /* 0x0001e80000100800 */
[----:B------:R-:W-:Y:S01]  /*3d1b0*/  STL.64 [R1+0x98], R2 ;  /* 0x0000980201007387 */ /* 0x000fe20000100a00 */
[----:B0-----:R-:W-:-:S05]  /*3d1c0*/  F2FP.F16.E5M2.UNPACK_B R0, R28.H1 ;  /* 0x0000001cff00723e */ /* 0x001fca00030004ff */
[----:B------:R0:W-:Y:S02]  /*3d1d0*/  STL [R1+0x90], R0 ;  /* 0x0000900001007387 */ /* 0x0001e40000100800 */
[----:B0-----:R-:W-:-:S05]  /*3d1e0*/  IMAD.MOV.U32 R0, RZ, RZ, R3 ;  /* 0x000000ffff007224 */ /* 0x001fca00078e0003 */
[----:B------:R0:W-:Y:S02]  /*3d1f0*/  STL [R1+0x3090], R0 ;  /* 0x0030900001007387 */ /* 0x0001e40000100800 */
[----:B0-----:R-:W-:Y:S01]  /*3d200*/  F2FP.F16.E5M2.UNPACK_B R0, R29.H1 ;  /* 0x0000001dff00723e */ /* 0x001fe200030004ff */
[----:B--2---:R-:W-:-:S15]  /*3d210*/  HMMA.16816.F32 R4, R12, R2, R24 ;  /* 0x000000020c04723c */ /* 0x004fde0000001818 */
[----:B------:R-:W-:-:S04]  /*3d220*/  NOP ;  /* 0x0000000000007918 */ /* 0x000fc80000000000 */
[----:B------:R-:W-:Y:S04]  /*3d230*/  STL.64 [R1+0x1b0], R4 ;  /* 0x0001b00401007387 */ /* 0x000fe80000100a00 */
[----:B------:R-:W-:Y:S04]  /*3d240*/  STL.64 [R1+0x1b8], R6 ;  /* 0x0001b80601007387 */ /* 0x000fe80000100a00 */
[----:B------:R-:W2:Y:S04]  /*3d250*/  LDL.LU R8, [R1+0x280] ;  /* 0x0002800001087983 */ /* 0x000ea80000300800 */
[----:B------:R-:W-:Y:S04]  /*3d260*/  STL [R1+0x94], R0 ;  /* 0x0000940001007387 */ /* 0x000fe80000100800 */
[----:B------:R-:W2:Y:S04]  /*3d270*/  LDL.LU R9, [R1+0x284] ;  /* 0x0002840001097983 */ /* 0x000ea80000300800 */
[----:B------:R-:W3:Y:S04]  /*3d280*/  LDL.LU R10, [R1+0x288] ;  /* 0x00028800010a7983 */ /* 0x000ee80000300800 */
[----:B------:R-:W3:Y:S04]  /*3d290*/  LDL.LU R11, [R1+0x28c] ;  /* 0x00028c00010b7983 */ /* 0x000ee80000300800 */
[----:B------:R-:W4:Y:S04]  /*3d2a0*/  LDL.LU R2, [R1+0xd4] ;  /* 0x0000d40001027983 */ /* 0x000f280000300800 */
[----:B------:R-:W4:Y:S04]  /*3d2b0*/  LDL.LU R3, [R1+0xd8] ;  /* 0x0000d80001037983 */ /* 0x000f280000300800 */
[----:B----4-:R-:W-:Y:S04]  /*3d2c0*/  STL.64 [R1+0x3208], R2 ;  /* 0x0032080201007387 */ /* 0x010fe80000100a00 */
[----:B---3--:R-:W-:Y:S04]  /*3d2d0*/  STL.64 [R1+0x31f0], R10 ;  /* 0x0031f00a01007387 */ /* 0x008fe80000100a00 */
[----:B--2---:R0:W-:Y:S04]  /*3d2e0*/  STL.64 [R1+0x31e8], R8 ;  /* 0x0031e80801007387 */ /* 0x0041e80000100a00 */
[----:B0-----:R-:W2:Y:S04]  /*3d2f0*/  LDL.LU R8, [R1+0x260] ;  /* 0x0002600001087983 */ /* 0x001ea80000300800 */
[----:B------:R-:W2:Y:S04]  /*3d300*/  LDL.LU R9, [R1+0x264] ;  /* 0x0002640001097983 */ /* 0x000ea80000300800 */
[----:B------:R-:W3:Y:S04]  /*3d310*/  LDL.LU R10, [R1+0x268] ;  /* 0x00026800010a7983 */ /* 0x000ee80000300800 */
[----:B------:R-:W3:Y:S04]  /*3d320*/  LDL.LU R11, [R1+0x26c] ;  /* 0x00026c00010b7983 */ /* 0x000ee80000300800 */
[----:B------:R-:W4:Y:S04]  /*3d330*/  LDL.LU R0, [R1+0xc0] ;  /* 0x0000c00001007983 */ /* 0x000f280000300800 */
[----:B------:R-:W2:Y:S04]  /*3d340*/  LDL.LU R7, [R1+0xc4] ;  /* 0x0000c40001077983 */ /* 0x000ea80000300800 */
[----:B------:R-:W2:Y:S04]  /*3d350*/  LDL.LU R6, [R1+0xc8] ;  /* 0x0000c80001067983 */ /* 0x000ea80000300800 */
[----:B--2---:R0:W-:Y:S04]  /*3d360*/  STL.64 [R1+0x3220], R6 ;  /* 0x0032200601007387 */ /* 0x0041e80000100a00 */
[----:B0-----:R-:W2:Y:S04]  /*3d370*/  LDL.64 R6, [R1+0x90] ;  /* 0x0000900001067983 */ /* 0x001ea80000100a00 */
[----:B------:R-:W2:Y:S04]  /*3d380*/  LDL.LU R5, [R1+0xcc] ;  /* 0x0000cc0001057983 */ /* 0x000ea80000300800 */
[----:B------:R-:W2:Y:S04]  /*3d390*/  LDL.LU R4, [R1+0xd0] ;  /* 0x0000d00001047983 */ /* 0x000ea80000300800 */
[----:B---3--:R-:W-:Y:S04]  /*3d3a0*/  STL.64 [R1+0x3200], R10 ;  /* 0x0032000a01007387 */ /* 0x008fe80000100a00 */
[----:B------:R0:W-:Y:S04]  /*3d3b0*/  STL.64 [R1+0x31f8], R8 ;  /* 0x0031f80801007387 */ /* 0x0001e80000100a00 */
[----:B0-----:R-:W3:Y:S04]  /*3d3c0*/  LDL.LU R8, [R1+0x240] ;  /* 0x0002400001087983 */ /* 0x001ee80000300800 */
[----:B------:R-:W3:Y:S04]  /*3d3d0*/  LDL.LU R9, [R1+0x244] ;  /* 0x0002440001097983 */ /* 0x000ee80000300800 */
[----:B------:R-:W2:Y:S04]  /*3d3e0*/  LDL.LU R10, [R1+0x248] ;  /* 0x00024800010a7983 */ /* 0x000ea80000300800 */
[----:B------:R-:W2:Y:S04]  /*3d3f0*/  LDL.LU R11, [R1+0x24c] ;  /* 0x00024c00010b7983 */ /* 0x000ea80000300800 */
[----:B--2---:R-:W-:Y:S04]  /*3d400*/  STL.64 [R1+0x3218], R10 ;  /* 0x0032180a01007387 */ /* 0x004fe80000100a00 */
[----:B---3--:R0:W-:Y:S04]  /*3d410*/  STL.64 [R1+0x3210], R8 ;  /* 0x0032100801007387 */ /* 0x0081e80000100a00 */
[----:B0-----:R-:W2:Y:S04]  /*3d420*/  LDL.LU R8, [R1+0x220] ;  /* 0x0002200001087983 */ /* 0x001ea80000300800 */
[----:B------:R-:W2:Y:S04]  /*3d430*/  LDL.LU R9, [R1+0x224] ;  /* 0x0002240001097983 */ /* 0x000ea80000300800 */
[----:B------:R-:W3:Y:S04]  /*3d440*/  LDL.LU R10, [R1+0x228] ;  /* 0x00022800010a7983 */ /* 0x000ee80000300800 */
[----:B------:R-:W3:Y:S04]  /*3d450*/  LDL.LU R11, [R1+0x22c] ;  /* 0x00022c00010b7983 */ /* 0x000ee80000300800 */
[----:B---3--:R-:W-:Y:S04]  /*3d460*/  STL.64 [R1+0x3230], R10 ;  /* 0x0032300a01007387 */ /* 0x008fe80000100a00 */
[----:B--2---:R0:W-:Y:S04]  /*3d470*/  STL.64 [R1+0x3228], R8 ;  /* 0x0032280801007387 */ /* 0x0041e80000100a00 */
[----:B0-----:R-:W2:Y:S04]  /*3d480*/  LDL.LU R8, [R1+0x200] ;  /* 0x0002000001087983 */ /* 0x001ea80000300800 */
[----:B------:R-:W2:Y:S04]  /*3d490*/  LDL.LU R9, [R1+0x204] ;  /* 0x0002040001097983 */ /* 0x000ea80000300800 */
[----:B------:R-:W2:Y:S04]  /*3d4a0*/  LDL.LU R10, [R1+0x208] ;  /* 0x00020800010a7983 */ /* 0x000ea80000300800 */
[----:B------:R-:W2:Y:S04]  /*3d4b0*/  LDL.LU R11, [R1+0x20c] ;  /* 0x00020c00010b7983 */ /* 0x000ea80000300800 */
        /* <DEDUP_REMOVED lines=14> */
[----:B----4-:R-:W-:Y:S01]  /*3d5a0*/  F2FP.F16.E5M2.UNPACK_B R2, R0.H1 ;  /* 0x00000000ff02723e */ /* 0x010fe200030004ff */
[----:B------:R-:W-:Y:S01]  /*3d5b0*/  IMAD.MOV.U32 R0, RZ, RZ, R7 ;  /* 0x000000ffff007224 */ /* 0x000fe200078e0007 */
[----:B--2---:R-:W-:-:S15]  /*3d5c0*/  HMMA.16816.F32 R8, R12, R6, R8 ;  /* 0x000000060c08723c */ /* 0x004fde0000001808 */
[----:B------:R-:W-:-:S04]  /*3d5d0*/  NOP ;  /* 0x0000000000007918 */ /* 0x000fc80000000000 */
[----:B------:R-:W-:Y:S04]  /*3d5e0*/  STL.64 [R1+0x200], R8 ;  /* 0x0002000801007387 */ /* 0x000fe80000100a00 */
[----:B------:R0:W-:Y:S04]  /*3d5f0*/  STL.64 [R1+0x208], R10 ;  /* 0x0002080a01007387 */ /* 0x0001e80000100a00 */
[----:B0-----:R-:W2:Y:S04]  /*3d600*/  LDL.LU.64 R10, [R1+0x3230] ;  /* 0x00323000010a7983 */ /* 0x001ea80000300a00 */
[----:B------:R-:W2:Y:S04]  /*3d610*/  LDL.LU.64 R8, [R1+0x3228] ;  /* 0x0032280001087983 */ /* 0x000ea80000300a00 */
[----:B------:R-:W4:Y:S04]  /*3d620*/  LDL.LU.64 R6, [R1+0x3220] ;  /* 0x0032200001067983 */ /* 0x000f280000300a00 */
[----:B------:R-:W-:Y:S04]  /*3d630*/  STL [R1+0x3094], R0 ;  /* 0x0030940001007387 */ /* 0x000fe80000100800 */
[----:B------:R-:W-:Y:S01]  /*3d640*/  STL [R1+0x88], R2 ;  /* 0x0000880201007387 */ /* 0x000fe20000100800 */
[----:B----4-:R-:W-:-:S07]  /*3d650*/  F2FP.F16.E5M2.UNPACK_B R3, R7.H1 ;  /* 0x00000007ff03723e */ /* 0x010fce00030004ff */
[----:B--2---:R-:W-:Y:S01]  /*3d660*/  HMMA.16816.F32 R8, R12, R2, R8 ;  /* 0x000000020c08723c */ /* 0x004fe20000001808 */
[----:B------:R-:W-:-:S15]  /*3d670*/  STL [R1+0x8c], R3 ;  /* 0x00008c0301007387 */ /* 0x000fde0000100800 */
[----:B------:R-:W-:-:S03]  /*3d680*/  NOP ;  /* 0x0000000000007918 */ /* 0x000fc60000000000 */
[----:B------:R-:W-:Y:S04]  /*3d690*/  STL.64 [R1+0x220], R8 ;  /* 0x0002200801007387 */ /* 0x000fe80000100a00 */
[----:B------:R0:W-:Y:S04]  /*3d6a0*/  STL.64 [R1+0x228], R10 ;  /* 0x0002280a01007387 */ /* 0x0001e80000100a00 */
[----:B0-----:R-:W2:Y:S04]  /*3d6b0*/  LDL.LU.64 R10, [R1+0x3218] ;  /* 0x00321800010a7983 */ /* 0x001ea80000300a00 */
[----:B------:R-:W2:Y:S01]  /*3d6c0*/  LDL.LU.64 R8, [R1+0x3210] ;  /* 0x0032100001087983 */ /* 0x000ea20000300a00 */
[----:B------:R-:W-:-:S02]  /*3d6d0*/  F2FP.F16.E5M2.UNPACK_B R6, R6.H1 ;  /* 0x00000006ff06723e */ /* 0x000fc400030004ff */
[----:B------:R-:W-:Y:S01]  /*3d6e0*/  F2FP.F16.E5M2.UNPACK_B R7, R5.H1 ;  /* 0x00000005ff07723e */ /* 0x000fe200030004ff */
[----:B------:R-:W-:Y:S02]  /*3d6f0*/  IMAD.MOV.U32 R0, RZ, RZ, R3 ;  /* 0x000000ffff007224 */ /* 0x000fe400078e0003 */
[----:B------:R-:W4:Y:S04]  /*3d700*/  LDL.LU.64 R2, [R1+0x3208] ;  /* 0x0032080001027983 */ /* 0x000f280000300a00 */
[----:B------:R-:W-:Y:S04]  /*3d710*/  STL [R1+0x3098], R0 ;  /* 0x0030980001007387 */ /* 0x000fe80000100800 */
[----:B------:R-:W-:Y:S04]  /*3d720*/  STL [R1+0x80], R6 ;  /* 0x0000800601007387 */ /* 0x000fe80000100800 */
[----:B------:R-:W-:Y:S01]  /*3d730*/  STL [R1+0x84], R7 ;  /* 0x0000840701007387 */ /* 0x000fe20000100800 */
[----:B--2---:R-:W-:-:S15]  /*3d740*/  HMMA.16816.F32 R8, R12, R6, R8 ;  /* 0x000000060c08723c */ /* 0x004fde0000001808 */
[----:B------:R-:W-:-:S04]  /*3d750*/  NOP ;  /* 0x0000000000007918 */ /* 0x000fc80000000000 */
[----:B------:R-:W-:Y:S04]  /*3d760*/  STL.64 [R1+0x240], R8 ;  /* 0x0002400801007387 */ /* 0x000fe80000100a00 */
[----:B------:R0:W-:Y:S04]  /*3d770*/  STL.64 [R1+0x248], R10 ;  /* 0x0002480a01007387 */ /* 0x0001e80000100a00 */
[----:B0-----:R-:W2:Y:S04]  /*3d780*/  LDL.LU.64 R10, [R1+0x3200] ;  /* 0x00320000010a7983 */ /* 0x001ea80000300a00 */
[----:B------:R-:W2:Y:S01]  /*3d790*/  LDL.LU.64 R8, [R1+0x31f8] ;  /* 0x0031f80001087983 */ /* 0x000ea20000300a00 */
[----:B------:R-:W-:-:S02]  /*3d7a0*/  F2FP.F16.E5M2.UNPACK_B R4, R4.H1 ;  /* 0x00000004ff04723e */ /* 0x000fc400030004ff */
[----:B----4-:R-:W-:-:S05]  /*3d7b0*/  F2FP.F16.E5M2.UNPACK_B R5, R2.H1 ;  /* 0x00000002ff05723e */ /* 0x010fca00030004ff */
[----:B------:R-:W-:Y:S02]  /*3d7c0*/  STL.64 [R1+0x78], R4 ;  /* 0x0000780401007387 */ /* 0x000fe40000100a00 */
[----:B--2---:R-:W-:-:S15]  /*3d7d0*/  HMMA.16816.F32 R8, R12, R4, R8 ;  /* 0x000000040c08723c */ /* 0x004fde0000001808 */
[----:B------:R-:W-:-:S04]  /*3d7e0*/  NOP ;  /* 0x0000000000007918 */ /* 0x000fc80000000000 */
[----:B------:R-:W-:Y:S04]  /*3d7f0*/  STL.64 [R1+0x260], R8 ;  /* 0x0002600801007387 */ /* 0x000fe80000100a00 */
[----:B------:R0:W-:Y:S04]  /*3d800*/  STL.64 [R1+0x268], R10 ;  /* 0x0002680a01007387 */ /* 0x0001e80000100a00 */
[----:B0-----:R-:W2:Y:S04]  /*3d810*/  LDL.LU.64 R10, [R1+0x31f0] ;  /* 0x0031f000010a7983 */ /* 0x001ea80000300a00 */
[----:B------:R-:W2:Y:S01]  /*3d820*/  LDL.LU.64 R8, [R1+0x31e8] ;  /* 0x0031e80001087983 */ /* 0x000ea20000300a00 */
[----:B------:R-:W-:-:S02]  /*3d830*/  F2FP.F16.E5M2.UNPACK_B R2, R3.H1 ;  /* 0x00000003ff02723e */ /* 0x000fc400030004ff */
[----:B---3--:R-:W-:Y:S01]  /*3d840*/  F2FP.F16.E5M2.UNPACK_B R3, R16.H1 ;  /* 0x00000010ff03723e */ /* 0x008fe200030004ff */
[----:B------:R-:W-:Y:S01]  /*3d850*/  IMAD.MOV.U32 R0, RZ, RZ, R5 ;  /* 0x000000ffff007224 */ /* 0x000fe200078e0005 */
[----:B------:R-:W-:Y:S02]  /*3d860*/  F2FP.F16.E5M2.UNPACK_B R4, R17.H1 ;  /* 0x00000011ff04723e */ /* 0x000fe400030004ff */
[----:B------:R-:W-:Y:S02]  /*3d870*/  F2FP.F16.E5M2.UNPACK_B R5, R18.H1 ;  /* 0x00000012ff05723e */ /* 0x000fe400030004ff */
[----:B------:R0:W-:Y:S04]  /*3d880*/  STL [R1+0x309c], R0 ;  /* 0x00309c0001007387 */ /* 0x0001e80000100800 */
[----:B------:R-:W-:Y:S04]  /*3d890*/  STL [R1+0x70], R2 ;  /* 0x0000700201007387 */ /* 0x000fe80000100800 */
[----:B------:R-:W-:Y:S01]  /*3d8a0*/  STL [R1+0x74], R3 ;  /* 0x0000740301007387 */ /* 0x000fe20000100800 */
[----:B0-----:R-:W-:-:S05]  /*3d8b0*/  IMAD.MOV.U32 R0, RZ, RZ, R3 ;  /* 0x000000ffff007224 */ /* 0x001fca00078e0003 */
[----:B------:R0:W-:Y:S02]  /*3d8c0*/  STL [R1+0x30a0], R0 ;  /* 0x0030a00001007387 */ /* 0x0001e40000100800 */
[----:B0-----:R-:W-:Y:S01]  /*3d8d0*/  IMAD.MOV.U32 R0, RZ, RZ, R5 ;  /* 0x000000ffff007224 */ /* 0x001fe200078e0005 */
[----:B--2---:R-:W-:Y:S01]  /*3d8e0*/  HMMA.16816.F32 R8, R12, R2, R8 ;  /* 0x000000020c08723c */ /* 0x004fe20000001808 */
[----:B------:R-:W-:Y:S02]  /*3d8f0*/  F2FP.F16.E5M2.UNPACK_B R2, R19.H1 ;  /* 0x00000013ff02723e */ /* 0x000fe400030004ff */
[----:B------:R-:W-:-:S15]  /*3d900*/  F2FP.F16.E5M2.UNPACK_B R3, R28.H1 ;  /* 0x0000001cff03723e */ /* 0x000fde00030004ff */
[----:B------:R-:W-:Y:S01]  /*3d910*/  NOP ;  /* 0x0000000000007918 */ /* 0x000fe20000000000 */
[----:B------:R-:W-:Y:S04]  /*3d920*/  STL.64 [R1+0x280], R8 ;  /* 0x0002800801007387 */ /* 0x000fe80000100a00 */
[----:B------:R0:W-:Y:S04]  /*3d930*/  STL.64 [R1+0x288], R10 ;  /* 0x0002880a01007387 */ /* 0x0001e80000100a00 */
[----:B------:R-:W-:Y:S04]  /*3d940*/  STL [R1+0x68], R4 ;  /* 0x0000680401007387 */ /* 0x000fe80000100800 */
[----:B------:R1:W-:Y:S01]  /*3d950*/  STL [R1+0x6c], R5 ;  /* 0x00006c0501007387 */ /* 0x0003e20000100800 */
[C---:B0-----:R-:W-:Y:S08]  /*3d960*/  HMMA.16816.F32 R8, R12.reuse, R4, R20 ;  /* 0x000000040c08723c */ /* 0x041ff00000001814 */
[----:B-1----:R-:W-:Y:S01]  /*3d970*/  HMMA.16816.F32 R4, R12, R2, R24 ;  /* 0x000000020c04723c */ /* 0x002fe20000001818 */
[----:B------:R0:W-:Y:S02]  /*3d980*/  STL [R1+0x30a4], R0 ;  /* 0x0030a40001007387 */ /* 0x0001e40000100800 */
[----:B0-----:R-:W-:-:S08]  /*3d990*/  F2FP.F16.E5M2.UNPACK_B R0, R29.H1 ;  /* 0x0000001dff00723e */ /* 0x001fd000030004ff */
[----:B------:R-:W-:Y:S04]  /*3d9a0*/  STL.64 [R1+0x2a0], R8 ;  /* 0x0002a00801007387 */ /* 0x000fe80000100a00 */
[----:B------:R-:W-:Y:S04]  /*3d9b0*/  STL.64 [R1+0x2a8], R10 ;  /* 0x0002a80a01007387 */ /* 0x000fe80000100a00 */
[----:B------:R-:W-:Y:S04]  /*3d9c0*/  STL [R1+0x60], R2 ;  /* 0x0000600201007387 */ /* 0x000fe80000100800 */
[----:B------:R-:W-:Y:S04]  /*3d9d0*/  STL [R1+0x64], R3 ;  /* 0x0000640301007387 */ /* 0x000fe80000100800 */
[----:B------:R-:W-:Y:S04]  /*3d9e0*/  STL [R1+0x58], R0 ;  /* 0x0000580001007387 */ /* 0x000fe80000100800 */
[----:B------:R-:W2:Y:S04]  /*3d9f0*/  LDL.LU R16, [R1+0x380] ;  /* 0x0003800001107983 */ /* 0x000ea80000300800 */
[----:B------:R-:W-:Y:S04]  /*3da00*/  STL.64 [R1+0x2c0], R4 ;  /* 0x0002c00401007387 */ /* 0x000fe80000100a00 */
[----:B------:R-:W-:Y:S04]  /*3da10*/  STL.64 [R1+0x2c8], R6 ;  /* 0x0002c80601007387 */ /* 0x000fe80000100a00 */
[----:B------:R-:W2:Y:S04]  /*3da20*/  LDL.LU R17, [R1+0x384] ;  /* 0x0003840001117983 */ /* 0x000ea80000300800 */
[----:B------:R-:W3:Y:S04]  /*3da30*/  LDL.LU R18, [R1+0x388] ;  /* 0x0003880001127983 */ /* 0x000ee80000300800 */
[----:B------:R-:W3:Y:S04]  /*3da40*/  LDL.LU R19, [R1+0x38c] ;  /* 0x00038c0001137983 */ /* 0x000ee80000300800 */
[----:B---3--:R-:W-:Y:S04]  /*3da50*/  STL.64 [R1+0x3198], R18 ;  /* 0x0031981201007387 */ /* 0x008fe80000100a00 */
[----:B--2---:R0:W-:Y:S04]  /*3da60*/  STL.64 [R1+0x3190], R16 ;  /* 0x0031901001007387 */ /* 0x0041e80000100a00 */
[----:B0-----:R-:W2:Y:S04]  /*3da70*/  LDL.LU R16, [R1+0x340] ;  /* 0x0003400001107983 */ /* 0x001ea80000300800 */
[----:B------:R-:W2:Y:S04]  /*3da80*/  LDL.LU R17, [R1+0x344] ;  /* 0x0003440001117983 */ /* 0x000ea80000300800 */
[----:B------:R-:W3:Y:S04]  /*3da90*/  LDL.LU R18, [R1+0x348] ;  /* 0x0003480001127983 */ /* 0x000ee80000300800 */
[----:B------:R-:W3:Y:S04]  /*3daa0*/  LDL.LU R19, [R1+0x34c] ;  /* 0x00034c0001137983 */ /* 0x000ee80000300800 */
[----:B------:R-:W4:Y:S04]  /*3dab0*/  LDL.LU R7, [R1+0x104] ;  /* 0x0001040001077983 */ /* 0x000f280000300800 */
[----:B------:R-:W4:Y:S04]  /*3dac0*/  LDL.LU R4, [R1+0x108] ;  /* 0x0001080001047983 */ /* 0x000f280000300800 */
[----:B---3--:R-:W-:Y:S04]  /*3dad0*/  STL.64 [R1+0x31a8], R18 ;  /* 0x0031a81201007387 */ /* 0x008fe80000100a00 */
[----:B--2---:R0:W-:Y:S04]  /*3dae0*/  STL.64 [R1+0x31a0], R16 ;  /* 0x0031a01001007387 */ /* 0x0041e80000100a00 */
[----:B0-----:R-:W2:Y:S04]  /*3daf0*/  LDL.LU R16, [R1+0x320] ;  /* 0x0003200001107983 */ /* 0x001ea80000300800 */
[----:B------:R-:W2:Y:S04]  /*3db00*/  LDL.LU R17, [R1+0x324] ;  /* 0x0003240001117983 */ /* 0x000ea80000300800 */
[----:B------:R-:W3:Y:S04]  /*3db10*/  LDL.LU R18, [R1+0x328] ;  /* 0x0003280001127983 */ /* 0x000ee80000300800 */
[----:B------:R-:W3:Y:S04]  /*3db20*/  LDL.LU R19, [R1+0x32c] ;  /* 0x00032c0001137983 */ /* 0x000ee80000300800 */
[----:B------:R-:W4:Y:S04]  /*3db30*/  LDL.LU R6, [R1+0x100] ;  /* 0x0001000001067983 */ /* 0x000f280000300800 */
[----:B----4-:R0:W-:Y:S04]  /*3db40*/  STL.64 [R1+0x31d0], R6 ;  /* 0x0031d00601007387 */ /* 0x0101e80000100a00 */
[----:B0-----:R-:W4:Y:S04]  /*3db50*/  LDL.LU R7, [R1+0xf4] ;  /* 0x0000f40001077983 */ /* 0x001f280000300800 */
[----:B------:R-:W4:Y:S04]  /*3db60*/  LDL R6, [R1+0x58] ;  /* 0x0000580001067983 */ /* 0x000f280000100800 */
[----:B---3--:R0:W-:Y:S04]  /*3db70*/  STL.64 [R1+0x31b8], R18 ;  /* 0x0031b81201007387 */ /* 0x0081e80000100a00 */
[----:B0-----:R-:W3:Y:S04]  /*3db80*/  LDL.LU R18, [R1+0xf8] ;  /* 0x0000f80001127983 */ /* 0x001ee80000300800 */
[----:B------:R-:W3:Y:S04]  /*3db90*/  LDL.LU R19, [R1+0xfc] ;  /* 0x0000fc0001137983 */ /* 0x000ee80000300800 */
[----:B--2---:R-:W-:Y:S04]  /*3dba0*/  STL.64 [R1+0x31b0], R16 ;  /* 0x0031b01001007387 */ /* 0x004fe80000100a00 */
[----:B------:R-:W2:Y:S04]  /*3dbb0*/  LDL.LU R5, [R1+0x10c] ;  /* 0x00010c0001057983 */ /* 0x000ea80000300800 */
[----:B------:R-:W2:Y:S04]  /*3dbc0*/  LDL.LU R2, [R1+0x110] ;  /* 0x0001100001027983 */ /* 0x000ea80000300800 */
[----:B------:R-:W2:Y:S04]  /*3dbd0*/  LDL.LU R8, [R1+0x360] ;  /* 0x0003600001087983 */ /* 0x000ea80000300800 */
[----:B------:R-:W2:Y:S04]  /*3dbe0*/  LDL.LU R9, [R1+0x364] ;  /* 0x0003640001097983 */ /* 0x000ea80000300800 */
[----:B------:R-:W2:Y:S04]  /*3dbf0*/  LDL.LU R10, [R1+0x368] ;  /* 0x00036800010a7983 */ /* 0x000ea80000300800 */
[----:B------:R-:W2:Y:S04]  /*3dc00*/  LDL.LU R11, [R1+0x36c] ;  /* 0x00036c00010b7983 */ /* 0x000ea80000300800 */
[----:B--2---:R-:W-:Y:S04]  /*3dc10*/  STL.64 [R1+0x31c8], R10 ;  /* 0x0031c80a01007387 */ /* 0x004fe80000100a00 */
[----:B------:R0:W-:Y:S04]  /*3dc20*/  STL.64 [R1+0x31c0], R8 ;  /* 0x0031c00801007387 */ /* 0x0001e80000100a00 */
[----:B0-----:R-:W2:Y:S04]  /*3dc30*/  LDL.LU R8, [R1+0x300] ;  /* 0x0003000001087983 */ /* 0x001ea80000300800 */
[----:B------:R-:W2:Y:S04]  /*3dc40*/  LDL.LU R9, [R1+0x304] ;  /* 0x0003040001097983 */ /* 0x000ea80000300800 */
[----:B------:R-:W2:Y:S04]  /*3dc50*/  LDL.LU R10, [R1+0x308] ;  /* 0x00030800010a7983 */ /* 0x000ea80000300800 */
[----:B------:R-:W2:Y:S01]  /*3dc60*/  LDL.LU R11, [R1+0x30c] ;  /* 0x00030c00010b7983 */ /* 0x000ea20000300800 */
[----:B----4-:R-:W-:-:S03]  /*3dc70*/  F2FP.F16.E5M2.UNPACK_B R7, R7.H1 ;  /* 0x00000007ff07723e */ /* 0x010fc600030004ff */
[----:B--2---:R-:W-:Y:S04]  /*3dc80*/  STL.64 [R1+0x31e0], R10 ;  /* 0x0031e00a01007387 */ /* 0x004fe80000100a00 */
[----:B------:R0:W-:Y:S04]  /*3dc90*/  STL.64 [R1+0x31d8], R8 ;  /* 0x0031d80801007387 */ /* 0x0001e80000100a00 */
[----:B0-----:R-:W2:Y:S04]  /*3dca0*/  LDL.LU R8, [R1+0x2e0] ;  /* 0x0002e00001087983 */ /* 0x001ea80000300800 */
[----:B------:R-:W2:Y:S04]  /*3dcb0*/  LDL.LU R9, [R1+0x2e4] ;  /* 0x0002e40001097983 */ /* 0x000ea80000300800 */
[----:B------:R-:W2:Y:S04]  /*3dcc0*/  LDL.LU R10, [R1+0x2e8] ;  /* 0x0002e800010a7983 */ /* 0x000ea80000300800 */
[----:B------:R-:W2:Y:S01]  /*3dcd0*/  LDL.LU R11, [R1+0x2ec] ;  /* 0x0002ec00010b7983 */ /* 0x000ea20000300800 */
[----:B------:R-:W-:-:S03]  /*3dce0*/  IMAD.MOV.U32 R0, RZ, RZ, R3 ;  /* 0x000000ffff007224 */ /* 0x000fc600078e0003 */
        /* <DEDUP_REMOVED lines=10> */
[----:B------:R-:W4:Y:S04]  /*3dd90*/  LDL.LU R29, [R1+0x12c] ;  /* 0x00012c00011d7983 */ /* 0x000f280000300800 */
        /* <DEDUP_REMOVED lines=8> */
[----:B------:R-:W-:Y:S01]  /*3de20*/  IMAD.MOV.U32 R0, RZ, RZ, R7 ;  /* 0x000000ffff007224 */ /* 0x000fe200078e0007 */
[----:B---3--:R-:W-:-:S02]  /*3de30*/  F2FP.F16.E5M2.UNPACK_B R16, R18.H1 ;  /* 0x00000012ff10723e */ /* 0x008fc400030004ff */
[----:B------:R-:W-:Y:S01]  /*3de40*/  F2FP.F16.E5M2.UNPACK_B R17, R19.H1 ;  /* 0x00000013ff11723e */ /* 0x000fe200030004ff */
[----:B------:R-:W3:Y:S04]  /*3de50*/  LDL.LU.64 R6, [R1+0x31d0] ;  /* 0x0031d00001067983 */ /* 0x000ee80000300a00 */
[----:B------:R-:W-:Y:S04]  /*3de60*/  STL [R1+0x30ac], R0 ;  /* 0x0030ac0001007387 */ /* 0x000fe80000100800 */
[----:B------:R-:W-:Y:S04]  /*3de70*/  STL [R1+0x50], R16 ;  /* 0x0000501001007387 */ /* 0x000fe80000100800 */
[----:B------:R2:W-:Y:S02]  /*3de80*/  STL [R1+0x54], R17 ;  /* 0x0000541101007387 */ /* 0x0005e40000100800 */
[----:B--2---:R-:W-:Y:S02]  /*3de90*/  HMMA.16816.F32 R16, R12, R16, R8 ;  /* 0x000000100c10723c */ /* 0x004fe40000001808 */
[----:B------:R-:W2:Y:S04]  /*3dea0*/  LDL.LU.64 R10, [R1+0x31c8] ;  /* 0x0031c800010a7983 */ /* 0x000ea80000300a00 */
[----:B------:R-:W2:-:S13]  /*3deb0*/  LDL.LU.64 R8, [R1+0x31c0] ;  /* 0x0031c00001087983 */ /* 0x000e9a0000300a00 */
[----:B------:R-:W-:Y:S04]  /*3dec0*/  STL.64 [R1+0x300], R16 ;  /* 0x0003001001007387 */ /* 0x000fe80000100a00 */
[----:B------:R0:W-:Y:S04]  /*3ded0*/  STL.64 [R1+0x308], R18 ;  /* 0x0003081201007387 */ /* 0x0001e80000100a00 */
[----:B0-----:R-:W2:Y:S04]  /*3dee0*/  LDL.LU.64 R18, [R1+0x31b8] ;  /* 0x0031b80001127983 */ /* 0x001ea80000300a00 */
[----:B------:R-:W2:Y:S01]  /*3def0*/  LDL.LU.64 R16, [R1+0x31b0] ;  /* 0x0031b00001107983 */ /* 0x000ea20000300a00 */
[----:B---3--:R-:W-:-:S02]  /*3df00*/  F2FP.F16.E5M2.UNPACK_B R6, R6.H1 ;  /* 0x00000006ff06723e */ /* 0x008fc400030004ff */
[----:B------:R-:W-:-:S05]  /*3df10*/  F2FP.F16.E5M2.UNPACK_B R7, R7.H1 ;  /* 0x00000007ff07723e */ /* 0x000fca00030004ff */
        /* <DEDUP_REMOVED lines=8> */
[----:B------:R-:W-:Y:S01]  /*3dfa0*/  F2FP.F16.E5M2.UNPACK_B R5, R5.H1 ;  /* 0x00000005ff05723e */ /* 0x000fe200030004ff */
[----:B------:R-:W-:-:S05]  /*3dfb0*/  IMAD.MOV.U32 R0, RZ, RZ, R7 ;  /* 0x000000ffff007224 */ /* 0x000fca00078e0007 */
        /* <DEDUP_REMOVED lines=10> */
[----:B----4-:R-:W-:-:S07]  /*3e060*/  F2FP.F16.E5M2.UNPACK_B R3, R3.H1 ;  /* 0x00000003ff03723e */ /* 0x010fce00030004ff */
[----:B------:R-:W-:Y:S01]  /*3e070*/  HMMA.16816.F32 R8, R12, R2, R8 ;  /* 0x000000020c08723c */ /* 0x000fe20000001808 */
[----:B------:R-:W-:Y:S01]  /*3e080*/  IMAD.MOV.U32 R0, RZ, RZ, R5 ;  /* 0x000000ffff007224 */ /* 0x000fe200078e0005 */
[----:B------:R-:W-:-:S04]  /*3e090*/  F2FP.F16.E5M2.UNPACK_B R4, R20.H1 ;  /* 0x00000014ff04723e */ /* 0x000fc800030004ff */
[----:B------:R0:W-:Y:S04]  /*3e0a0*/  STL [R1+0x30b4], R0 ;  /* 0x0030b40001007387 */ /* 0x0001e80000100800 */
[----:B------:R1:W-:Y:S01]  /*3e0b0*/  STL [R1+0x38], R2 ;  /* 0x0000380201007387 */ /* 0x0003e20000100800 */
[----:B------:R-:W-:-:S03]  /*3e0c0*/  F2FP.F16.E5M2.UNPACK_B R5, R21.H1 ;  /* 0x00000015ff05723e */ /* 0x000fc600030004ff */
[----:B------:R3:W-:Y:S01]  /*3e0d0*/  STL [R1+0x3c], R3 ;  /* 0x00003c0301007387 */ /* 0x0007e20000100800 */
[----:B0-----:R-:W-:-:S05]  /*3e0e0*/  IMAD.MOV.U32 R0, RZ, RZ, R3 ;  /* 0x000000ffff007224 */ /* 0x001fca00078e0003 */
[----:B------:R0:W-:Y:S04]  /*3e0f0*/  STL [R1+0x30b8], R0 ;  /* 0x0030b80001007387 */ /* 0x0001e80000100800 */
[----:B------:R-:W-:Y:S04]  /*3e100*/  STL.64 [R1+0x360], R8 ;  /* 0x0003600801007387 */ /* 0x000fe80000100a00 */
[----:B------:R-:W-:Y:S04]  /*3e110*/  STL.64 [R1+0x368], R10 ;  /* 0x0003680a01007387 */ /* 0x000fe80000100a00 */
[----:B------:R-:W-:Y:S04]  /*3e120*/  STL [R1+0x30], R4 ;  /* 0x0000300401007387 */ /* 0x000fe80000100800 */
[----:B------:R2:W-:Y:S01]  /*3e130*/  STL [R1+0x34], R5 ;  /* 0x0000340501007387 */ /* 0x0005e20000100800 */
[----:B-1----:R-:W-:-:S02]  /*3e140*/  F2FP.F16.E5M2.UNPACK_B R2, R22.H1 ;  /* 0x00000016ff02723e */ /* 0x002fc400030004ff */
[----:B---3--:R-:W-:Y:S02]  /*3e150*/  F2FP.F16.E5M2.UNPACK_B R3, R23.H1 ;  /* 0x00000017ff03723e */ /* 0x008fe400030004ff */
[----:B0-----:R-:W-:Y:S01]  /*3e160*/  F2FP.F16.E5M2.UNPACK_B R0, R28.H1 ;  /* 0x0000001cff00723e */ /* 0x001fe200030004ff */
[----:B--2---:R-:W-:-:S15]  /*3e170*/  HMMA.16816.F32 R4, R12, R4, R16 ;  /* 0x000000040c04723c */ /* 0x004fde0000001810 */
[----:B------:R-:W-:-:S04]  /*3e180*/  NOP ;  /* 0x0000000000007918 */ /* 0x000fc80000000000 */
[----:B------:R-:W-:Y:S04]  /*3e190*/  STL.64 [R1+0x380], R4 ;  /* 0x0003800401007387 */ /* 0x000fe80000100a00 */
[----:B------:R0:W-:Y:S04]  /*3e1a0*/  STL.64 [R1+0x388], R6 ;  /* 0x0003880601007387 */ /* 0x0001e80000100a00 */
[----:B------:R-:W-:Y:S04]  /*3e1b0*/  STL.64 [R1+0x28], R2 ;  /* 0x0000280201007387 */ /* 0x000fe80000100a00 */
[----:B------:R1:W-:Y:S01]  /*3e1c0*/  STL [R1+0x20], R0 ;  /* 0x0000200001007387 */ /* 0x0003e20000100800 */
[----:B0-----:R-:W-:Y:S01]  /*3e1d0*/  HMMA.16816.F32 R4, R12, R2, R24 ;  /* 0x000000020c04723c */ /* 0x001fe20000001818 */
[----:B-1----:R-:W-:-:S05]  /*3e1e0*/  IMAD.MOV.U32 R0, RZ, RZ, R3 ;  /* 0x000000ffff007224 */ /* 0x002fca00078e0003 */
[----:B------:R0:W-:Y:S02]  /*3e1f0*/  STL [R1+0x30bc], R0 ;  /* 0x0030bc0001007387 */ /* 0x0001e40000100800 */
[----:B0-----:R-:W-:-:S11]  /*3e200*/  F2FP.F16.E5M2.UNPACK_B R0, R29.H1 ;  /* 0x0000001dff00723e */ /* 0x001fd600030004ff */
[----:B------:R0:W-:Y:S04]  /*3e210*/  STL.64 [R1+0x3a0], R4 ;  /* 0x0003a00401007387 */ /* 0x0001e80000100a00 */
[----:B------:R1:W-:Y:S04]  /*3e220*/  STL.64 [R1+0x3a8], R6 ;  /* 0x0003a80601007387 */ /* 0x0003e80000100a00 */
[----:B------:R-:W2:Y:S04]  /*3e230*/  LDL.LU R16, [R1+0x4a0] ;  /* 0x0004a00001107983 */ /* 0x000ea80000300800 */
[----:B------:R-:W-:Y:S04]  /*3e240*/  STL [R1+0x24], R0 ;  /* 0x0000240001007387 */ /* 0x000fe80000100800 */
[----:B------:R-:W2:Y:S04]  /*3e250*/  LDL.LU R17, [R1+0x4a4] ;  /* 0x0004a40001117983 */ /* 0x000ea80000300800 */
[----:B------:R-:W3:Y:S04]  /*3e260*/  LDL.LU R18, [R1+0x4a8] ;  /* 0x0004a80001127983 */ /* 0x000ee80000300800 */
[----:B------:R-:W3:Y:S04]  /*3e270*/  LDL.LU R19, [R1+0x4ac] ;  /* 0x0004ac0001137983 */ /* 0x000ee80000300800 */
[----:B---3--:R-:W-:Y:S04]  /*3e280*/  STL.64 [R1+0x3128], R18 ;  /* 0x0031281201007387 */ /* 0x008fe80000100a00 */
[----:B--2---:R2:W-:Y:S04]  /*3e290*/  STL.64 [R1+0x3120], R16 ;  /* 0x0031201001007387 */ /* 0x0045e80000100a00 */
[----:B0-----:R-:W3:Y:S04]  /*3e2a0*/  LDL.LU R4, [R1+0x460] ;  /* 0x0004600001047983 */ /* 0x001ee80000300800 */
[----:B------:R-:W3:Y:S04]  /*3e2b0*/  LDL.LU R5, [R1+0x464] ;  /* 0x0004640001057983 */ /* 0x000ee80000300800 */
[----:B---3--:R-:W-:Y:S04]  /*3e2c0*/  STL.64 [R1+0x3130], R4 ;  /* 0x0031300401007387 */ /* 0x008fe80000100a00 */
[----:B-1----:R-:W3:Y:S04]  /*3e2d0*/  LDL.LU R6, [R1+0x468] ;  /* 0x0004680001067983 */ /* 0x002ee80000300800 */
[----:B------:R-:W3:Y:S04]  /*3e2e0*/  LDL.LU R7, [R1+0x46c] ;  /* 0x00046c0001077983 */ /* 0x000ee80000300800 */
[----:B--2---:R-:W2:Y:S04]  /*3e2f0*/  LDL.LU R16, [R1+0x440] ;  /* 0x0004400001107983 */ /* 0x004ea80000300800 */
[----:B------:R-:W2:Y:S04]  /*3e300*/  LDL.LU R17, [R1+0x444] ;  /* 0x0004440001117983 */ /* 0x000ea80000300800 */
[----:B------:R-:W4:Y:S04]  /*3e310*/  LDL.LU R18, [R1+0x448] ;  /* 0x0004480001127983 */ /* 0x000f280000300800 */
[----:B------:R-:W4:Y:S04]  /*3e320*/  LDL.LU R19, [R1+0x44c] ;  /* 0x00044c0001137983 */ /* 0x000f280000300800 */
[----:B------:R-:W2:Y:S04]  /*3e330*/  LDL.LU R3, [R1+0x144] ;  /* 0x0001440001037983 */ /* 0x000ea80000300800 */
[----:B------:R-:W3:Y:S04]  /*3e340*/  LDL.LU R20, [R1+0x148] ;  /* 0x0001480001147983 */ /* 0x000ee80000300800 */
[----:B----4-:R-:W-:Y:S04]  /*3e350*/  STL.64 [R1+0x3140], R18 ;  /* 0x0031401201007387 */ /* 0x010fe80000100a00 */
[----:B--2---:R0:W-:Y:S04]  /*3e360*/  STL.64 [R1+0x3138], R16 ;  /* 0x0031381001007387 */ /* 0x0041e80000100a00 */
[----:B0-----:R-:W2:Y:S04]  /*3e370*/  LDL.LU R16, [R1+0x420] ;  /* 0x0004200001107983 */ /* 0x001ea80000300800 */
[----:B------:R-:W2:Y:S04]  /*3e380*/  LDL.LU R17, [R1+0x424] ;  /* 0x0004240001117983 */ /* 0x000ea80000300800 */
[----:B------:R-:W4:Y:S04]  /*3e390*/  LDL.LU R18, [R1+0x428] ;  /* 0x0004280001127983 */ /* 0x000f280000300800 */
[----:B------:R-:W4:Y:S04]  /*3e3a0*/  LDL.LU R19, [R1+0x42c] ;  /* 0x00042c0001137983 */ /* 0x000f280000300800 */
[----:B------:R-:W2:Y:S04]  /*3e3b0*/  LDL.LU R23, [R1+0x130] ;  /* 0x0001300001177983 */ /* 0x000ea80000300800 */
[----:B------:R-:W2:Y:S04]  /*3e3c0*/  LDL.LU R5, [R1+0x13c] ;  /* 0x00013c0001057983 */ /* 0x000ea80000300800 */
[----:B---3--:R-:W-:Y:S04]  /*3e3d0*/  STL.64 [R1+0x3170], R6 ;  /* 0x0031700601007387 */ /* 0x008fe80000100a00 */
[----:B--2---:R0:W-:Y:S04]  /*3e3e0*/  STL [R1+0x3168], R5 ;  /* 0x0031680501007387 */ /* 0x0041e80000100800 */
[----:B------:R-:W2:Y:S04]  /*3e3f0*/  LDL.LU R4, [R1+0x3e0] ;  /* 0x0003e00001047983 */ /* 0x000ea80000300800 */
[----:B0-----:R-:W2:Y:S04]  /*3e400*/  LDL.LU R5, [R1+0x3e4] ;  /* 0x0003e40001057983 */ /* 0x001ea80000300800 */
[----:B--2---:R0:W-:Y:S04]  /*3e410*/  STL.64 [R1+0x3178], R4 ;  /* 0x0031780401007387 */ /* 0x0041e80000100a00 */
[----:B0-----:R-:W2:Y:S04]  /*3e420*/  LDL.64 R4, [R1+0x20] ;  /* 0x0000200001047983 */ /* 0x001ea80000100a00 */
[----:B------:R-:W3:Y:S04]  /*3e430*/  LDL.LU R6, [R1+0x3e8] ;  /* 0x0003e80001067983 */ /* 0x000ee80000300800 */
[----:B------:R-:W3:Y:S04]  /*3e440*/  LDL.LU R7, [R1+0x3ec] ;  /* 0x0003ec0001077983 */ /* 0x000ee80000300800 */
[----:B------:R-:W2:Y:S04]  /*3e450*/  LDL.LU R2, [R1+0x140] ;  /* 0x0001400001027983 */ /* 0x000ea80000300800 */
[----:B----4-:R0:W-:Y:S04]  /*3e460*/  STL.64 [R1+0x3150], R18 ;  /* 0x0031501201007387 */ /* 0x0101e80000100a00 */
[----:B0-----:R-:W4:Y:S04]  /*3e470*/  LDL.LU R19, [R1+0x134] ;  /* 0x0001340001137983 */ /* 0x001f280000300800 */
[----:B------:R0:W-:Y:S04]  /*3e480*/  STL.64 [R1+0x3148], R16 ;  /* 0x0031481001007387 */ /* 0x0001e80000100a00 */
        /* <DEDUP_REMOVED lines=21> */
[----:B------:R-:W3:Y:S04]  /*3e5e0*/  LDL.LU R27, [R1+0x16c] ;  /* 0x00016c00011b7983 */ /* 0x000ee80000300800 */
[----:B------:R-:W3:Y:S04]  /*3e5f0*/  LDL.LU R24, [R1+0x170] ;  /* 0x0001700001187983 */ /* 0x000ee80000300800 */
[----:B------:R-:W3:Y:S04]  /*3e600*/  LDL.LU R25, [R1+0x174] ;  /* 0x0001740001197983 */ /* 0x000ee80000300800 */
[----:B------:R-:W3:Y:S01]  /*3e610*/  LDL.LU R22, [R1+0x178] ;  /* 0x0001780001167983 */ /* 0x000ee20000300800 */
[----:B------:R-:W-:Y:S01]  /*3e620*/  IMAD.MOV.U32 R0, RZ, RZ, R5 ;  /* 0x000000ffff007224 */ /* 0x000fe200078e0005 */
[----:B--2---:R-:W-:-:S15]  /*3e630*/  HMMA.16816.F32 R8, R12, R4, R8 ;  /* 0x000000040c08723c */ /* 0x004fde0000001808 */
[----:B------:R-:W-:-:S04]  /*3e640*/  NOP ;  /* 0x0000000000007918 */ /* 0x000fc80000000000 */
[----:B------:R-:W-:Y:S04]  /*3e650*/  STL.64 [R1+0x3c0], R8 ;  /* 0x0003c00801007387 */ /* 0x000fe80000100a00 */
[----:B------:R0:W-:Y:S04]  /*3e660*/  STL.64 [R1+0x3c8], R10 ;  /* 0x0003c80a01007387 */ /* 0x0001e80000100a00 */
[----:B0-----:R-:W2:Y:S04]  /*3e670*/  LDL.LU.64 R10, [R1+0x3188] ;  /* 0x00318800010a7983 */ /* 0x001ea80000300a00 */
[----:B------:R-:W2:Y:S04]  /*3e680*/  LDL.LU.64 R8, [R1+0x3180] ;  /* 0x0031800001087983 */ /* 0x000ea80000300a00 */
[----:B------:R-:W3:Y:S01]  /*3e690*/  LDL.LU.64 R4, [R1+0x3178] ;  /* 0x0031780001047983 */ /* 0x000ee20000300a00 */
[----:B------:R-:W-:-:S02]  /*3e6a0*/  F2FP.F16.E5M2.UNPACK_B R18, R23.H1 ;  /* 0x00000017ff12723e */ /* 0x000fc400030004ff */
[----:B----4-:R-:W-:Y:S01]  /*3e6b0*/  F2FP.F16.E5M2.UNPACK_B R19, R19.H1 ;  /* 0x00000013ff13723e */ /* 0x010fe200030004ff */
[----:B------:R-:W4:Y:S04]  /*3e6c0*/  LDL.LU R23, [R1+0x17c] ;  /* 0x00017c0001177983 */ /* 0x000f280000300800 */
[----:B------:R-:W-:Y:S04]  /*3e6d0*/  STL [R1+0x18], R18 ;  /* 0x0000181201007387 */ /* 0x000fe80000100800 */
[----:B------:R-:W-:Y:S04]  /*3e6e0*/  STL [R1+0x30c0], R0 ;  /* 0x0030c00001007387 */ /* 0x000fe80000100800 */
[----:B------:R-:W-:Y:S01]  /*3e6f0*/  STL [R1+0x1c], R19 ;  /* 0x00001c1301007387 */ /* 0x000fe20000100800 */
[----:B---3--:R-:W-:-:S15]  /*3e700*/  HMMA.16816.F32 R4, R12, R18, R4 ;  /* 0x000000120c04723c */ /* 0x008fde0000001804 */
[----:B------:R-:W-:-:S04]  /*3e710*/  NOP ;  /* 0x0000000000007918 */ /* 0x000fc80000000000 */
[----:B------:R-:W-:Y:S04]  /*3e720*/  STL.64 [R1+0x3e0], R4 ;  /* 0x0003e00401007387 */ /* 0x000fe80000100a00 */
[----:B------:R0:W-:Y:S04]  /*3e730*/  STL.64 [R1+0x3e8], R6 ;  /* 0x0003e80601007387 */ /* 0x0001e80000100a00 */
[----:B0-----:R-:W3:Y:S04]  /*3e740*/  LDL.LU.64 R6, [R1+0x3170] ;  /* 0x0031700001067983 */ /* 0x001ee80000300a00 */
[----:B------:R-:W2:Y:S01]  /*3e750*/  LDL.LU R5, [R1+0x3168] ;  /* 0x0031680001057983 */ /* 0x000ea20000300800 */
[----:B------:R-:W-:Y:S01]  /*3e760*/  F2FP.F16.E5M2.UNPACK_B R16, R17.H1 ;  /* 0x00000011ff10723e */ /* 0x000fe200030004ff */
[----:B------:R-:W-:-:S05]  /*3e770*/  IMAD.MOV.U32 R0, RZ, RZ, R19 ;  /* 0x000000ffff007224 */ /* 0x000fca00078e0013 */
[----:B------:R-:W-:Y:S04]  /*3e780*/  STL [R1+0x30c4], R0 ;  /* 0x0030c40001007387 */ /* 0x000fe80000100800 */
[----:B------:R-:W-:Y:S01]  /*3e790*/  STL [R1+0x10], R16 ;  /* 0x0000101001007387 */ /* 0x000fe20000100800 */
[----:B--2---:R-:W-:-:S05]  /*3e7a0*/  F2FP.F16.E5M2.UNPACK_B R17, R5.H1 ;  /* 0x00000005ff11723e */ /* 0x004fca00030004ff */
[----:B------:R0:W-:Y:S02]  /*3e7b0*/  STL [R1+0x14], R17 ;  /* 0x0000141101007387 */ /* 0x0001e40000100800 */
[----:B0-----:R-:W-:Y:S02]  /*3e7c0*/  HMMA.16816.F32 R16, R12, R16, R8 ;  /* 0x000000100c10723c */ /* 0x001fe40000001808 */
[----:B------:R-:W2:Y:S04]  /*3e7d0*/  LDL.LU.64 R10, [R1+0x3160] ;  /* 0x00316000010a7983 */ /* 0x000ea80000300a00 */
[----:B------:R-:W2:-:S13]  /*3e7e0*/  LDL.LU.64 R8, [R1+0x3158] ;  /* 0x0031580001087983 */ /* 0x000e9a0000300a00 */
[----:B------:R-:W-:Y:S04]  /*3e7f0*/  STL.64 [R1+0x400], R16 ;  /* 0x0004001001007387 */ /* 0x000fe80000100a00 */
[----:B------:R0:W-:Y:S04]  /*3e800*/  STL.64 [R1+0x408], R18 ;  /* 0x0004081201007387 */ /* 0x0001e80000100a00 */
[----:B0-----:R-:W2:Y:S04]  /*3e810*/  LDL.LU.64 R18, [R1+0x3150] ;  /* 0x0031500001127983 */ /* 0x001ea80000300a00 */
[----:B------:R-:W2:Y:S01]  /*3e820*/  LDL.LU.64 R16, [R1+0x3148] ;  /* 0x0031480001107983 */ /* 0x000ea20000300a00 */
[----:B------:R-:W-:-:S02]  /*3e830*/  F2FP.F16.E5M2.UNPACK_B R4, R2.H1 ;  /* 0x00000002ff04723e */ /* 0x000fc400030004ff */
        /* <DEDUP_REMOVED lines=8> */
[----:B------:R-:W-:-:S03]  /*3e8c0*/  IMAD.MOV.U32 R0, RZ, RZ, R5 ;  /* 0x000000ffff007224 */ /* 0x000fc600078e0005 */
[----:B------:R-:W3:Y:S01]  /*3e8d0*/  LDL.LU.64 R4, [R1+0x3130] ;  /* 0x0031300001047983 */ /* 0x000ee20000300a00 */
[----:B------:R-:W-:Y:S02]  /*3e8e0*/  F2FP.F16.E5M2.UNPACK_B R2, R20.H1 ;  /* 0x00000014ff02723e */ /* 0x000fe400030004ff */
[----:B------:R-:W-:Y:S01]  /*3e8f0*/  F2FP.F16.E5M2.UNPACK_B R3, R21.H1 ;  /* 0x00000015ff03723e */ /* 0x000fe200030004ff */
[----:B------:R-:W-:Y:S04]  /*3e900*/  STL [R1+0x30c8], R0 ;  /* 0x0030c80001007387 */ /* 0x000fe80000100800 */
[----:B------:R-:W-:Y:S04]  /*3e910*/  STL [R1], R2 ;  /* 0x0000000201007387 */ /* 0x000fe80000100800 */
[----:B------:R-:W-:Y:S01]  /*3e920*/  STL [R1+0x4], R3 ;  /* 0x0000040301007387 */ /* 0x000fe20000100800 */
[----:B------:R-:W-:-:S02]  /*3e930*/  F2FP.F16.E5M2.UNPACK_B R28, R28.H1 ;  /* 0x0000001cff1c723e */ /* 0x000fc400030004ff */
[----:B------:R-:W-:Y:S01]  /*3e940*/  F2FP.F16.E5M2.UNPACK_B R29, R29.H1 ;  /* 0x0000001dff1d723e */ /* 0x000fe200030004ff */
[----:B--2---:R-:W-:-:S15]  /*3e950*/  HMMA.16816.F32 R16, R12, R2, R16 ;  /* 0x000000020c10723c */ /* 0x004fde0000001810 */
[----:B------:R-:W-:-:S04]  /*3e960*/  NOP ;  /* 0x0000000000007918 */ /* 0x000fc80000000000 */
[----:B------:R-:W-:Y:S04]  /*3e970*/  STL.64 [R1+0x440], R16 ;  /* 0x0004401001007387 */ /* 0x000fe80000100a00 */
[----:B------:R0:W-:Y:S04]  /*3e980*/  STL.64 [R1+0x448], R18 ;  /* 0x0004481201007387 */ /* 0x0001e80000100a00 */
[----:B0-----:R-:W2:Y:S04]  /*3e990*/  LDL.LU.64 R18, [R1+0x3128] ;  /* 0x0031280001127983 */ /* 0x001ea80000300a00 */
[----:B------:R-:W2:Y:S01]  /*3e9a0*/  LDL.LU.64 R16, [R1+0x3120] ;  /* 0x0031200001107983 */ /* 0x000ea20000300a00 */
[----:B---3--:R-:W-:Y:S01]  /*3e9b0*/  HMMA.16816.F32 R4, R12, R28, R4 ;  /* 0x0000001c0c04723c */ /* 0x008fe20000001804 */
[----:B------:R-:W-:-:S02]  /*3e9c0*/  F2FP.F16.E5M2.UNPACK_B R26, R26.H1 ;  /* 0x0000001aff1a723e */ /* 0x000fc400030004ff */
[----:B------:R-:W-:Y:S01]  /*3e9d0*/  F2FP.F16.E5M2.UNPACK_B R27, R27.H1 ;  /* 0x0000001bff1b723e */ /* 0x000fe200030004ff */
[----:B------:R-:W-:Y:S04]  /*3e9e0*/  STL [R1+0x3080], R28 ;  /* 0x0030801c01007387 */ /* 0x000fe80000100800 */
[----:B------:R-:W-:Y:S11]  /*3e9f0*/  STL [R1+0x3068], R29 ;  /* 0x0030681d01007387 */ /* 0x000ff60000100800 */
[----:B------:R-:W-:Y:S04]  /*3ea00*/  STL.64 [R1+0x460], R4 ;  /* 0x0004600401007387 */ /* 0x000fe80000100a00 */
[----:B------:R0:W-:Y:S02]  /*3ea10*/  STL.64 [R1+0x468], R6 ;  /* 0x0004680601007387 */ /* 0x0001e40000100a00 */
[----:B0-----:R-:W-:Y:S01]  /*3ea20*/  HMMA.16816.F32 R4, R12, R26, R8 ;  /* 0x0000001a0c04723c */ /* 0x001fe20000001808 */
[----:B------:R-:W-:-:S02]  /*3ea30*/  F2FP.F16.E5M2.UNPACK_B R24, R24.H1 ;  /* 0x00000018ff18723e */ /* 0x000fc400030004ff */
[----:B------:R-:W-:-:S15]  /*3ea40*/  F2FP.F16.E5M2.UNPACK_B R25, R25.H1 ;  /* 0x00000019ff19723e */ /* 0x000fde00030004ff */
[----:B------:R-:W-:Y:S01]  /*3ea50*/  NOP ;  /* 0x0000000000007918 */ /* 0x000fe20000000000 */
[----:B------:R-:W-:Y:S04]  /*3ea60*/  STL.64 [R1+0x480], R4 ;  /* 0x0004800401007387 */ /* 0x000fe80000100a00 */
[----:B------:R2:W-:Y:S04]  /*3ea70*/  STL.64 [R1+0x488], R6 ;  /* 0x0004880601007387 */ /* 0x0005e80000100a00 */
[----:B------:R-:W-:Y:S04]  /*3ea80*/  STL.64 [R1+0x2eb8], R26 ;  /* 0x002eb81a01007387 */ /* 0x000fe80000100a00 */
[----:B------:R-:W-:Y:S01]  /*3ea90*/  STL.64 [R1+0x2eb0], R24 ;  /* 0x002eb01801007387 */ /* 0x000fe20000100a00 */
[----:B--2---:R-:W-:-:S15]  /*3eaa0*/  HMMA.16816.F32 R4, R12, R24, R16 ;  /* 0x000000180c04723c */ /* 0x004fde0000001810 */
[----:B------:R-:W-:-:S04]  /*3eab0*/  NOP ;  /* 0x0000000000007918 */ /* 0x000fc80000000000 */
[----:B------:R-:W-:Y:S04]  /*3eac0*/  STL.64 [R1+0x4a0], R4 ;  /* 0x0004a00401007387 */ /* 0x000fe80000100a00 */
[----:B------:R0:W-:Y:S04]  /*3ead0*/  STL.64 [R1+0x4a8], R6 ;  /* 0x0004a80601007387 */ /* 0x0001e80000100a00 */
[----:B------:R-:W2:Y:S04]  /*3eae0*/  LDL.LU R17, [R1+0x1c4] ;  /* 0x0001c40001117983 */ /* 0x000ea80000300800 */
[----:B------:R-:W3:Y:S04]  /*3eaf0*/  LDL.LU R10, [R1+0x1c8] ;  /* 0x0001c800010a7983 */ /* 0x000ee80000300800 */
[----:B------:R-:W2:Y:S04]  /*3eb00*/  LDL.LU R9, [R1+0x1e4] ;  /* 0x0001e40001097983 */ /* 0x000ea80000300800 */
[----:B0-----:R-:W2:Y:S04]  /*3eb10*/  LDL.LU R6, [R1+0x1e8] ;  /* 0x0001e80001067983 */ /* 0x001ea80000300800 */
[----:B------:R-:W2:Y:S04]  /*3eb20*/  LDL.LU R7, [R1+0x1ec] ;  /* 0x0001ec0001077983 */ /* 0x000ea80000300800 */
[----:B------:R-:W3:Y:S04]  /*3eb30*/  LDL.LU R4, [R1+0x1f0] ;  /* 0x0001f00001047983 */ /* 0x000ee80000300800 */
[----:B------:R-:W3:Y:S04]  /*3eb40*/  LDL.LU R5, [R1+0x1f4] ;  /* 0x0001f40001057983 */ /* 0x000ee80000300800 */
[----:B--2---:R-:W-:Y:S04]  /*3eb50*/  STL.64 [R1+0x30d8], R6 ;  /* 0x0030d80601007387 */ /* 0x004fe80000100a00 */
[----:B---3--:R0:W-:Y:S04]  /*3eb60*/  STL.64 [R1+0x30d0], R4 ;  /* 0x0030d00401007387 */ /* 0x0081e80000100a00 */
[----:B0-----:R-:W2:Y:S04]  /*3eb70*/  LDL.LU R4, [R1+0x540] ;  /* 0x0005400001047983 */ /* 0x001ea80000300800 */
[----:B------:R-:W2:Y:S04]  /*3eb80*/  LDL.LU R5, [R1+0x544] ;  /* 0x0005440001057983 */ /* 0x000ea80000300800 */
[----:B------:R-:W3:Y:S04]  /*3eb90*/  LDL.LU R6, [R1+0x548] ;  /* 0x0005480001067983 */ /* 0x000ee80000300800 */
[----:B------:R-:W3:Y:S04]  /*3eba0*/  LDL.LU R7, [R1+0x54c] ;  /* 0x00054c0001077983 */ /* 0x000ee80000300800 */
[----:B------:R-:W2:Y:S04]  /*3ebb0*/  LDL.LU R20, [R1+0x1a0] ;  /* 0x0001a00001147983 */ /* 0x000ea80000300800 */
[----:B------:R-:W2:Y:S04]  /*3ebc0*/  LDL.LU R21, [R1+0x1a4] ;  /* 0x0001a40001157983 */ /* 0x000ea80000300800 */
[----:B------:R-:W2:Y:S04]  /*3ebd0*/  LDL.LU R18, [R1+0x1a8] ;  /* 0x0001a80001127983 */ /* 0x000ea80000300800 */
[----:B------:R-:W2:Y:S04]  /*3ebe0*/  LDL.LU R19, [R1+0x1ac] ;  /* 0x0001ac0001137983 */ /* 0x000ea80000300800 */
[----:B------:R-:W3:Y:S04]  /*3ebf0*/  LDL.LU R16, [R1+0x1c0] ;  /* 0x0001c00001107983 */ /* 0x000ee80000300800 */
[----:B--2---:R-:W-:Y:S04]  /*3ec00*/  STL.64 [R1+0x3118], R18 ;  /* 0x0031181201007387 */ /* 0x004fe80000100a00 */
[----:B---3--:R0:W-:Y:S04]  /*3ec10*/  STL.64 [R1+0x3110], R16 ;  /* 0x0031101001007387 */ /* 0x0081e80000100a00 */
[----:B0-----:R-:W2:Y:S04]  /*3ec20*/  LDL.LU R16, [R1+0x4c0] ;  /* 0x0004c00001107983 */ /* 0x001ea80000300800 */
[----:B------:R-:W2:Y:S04]  /*3ec30*/  LDL.LU R17, [R1+0x4c4] ;  /* 0x0004c40001117983 */ /* 0x000ea80000300800 */
[----:B------:R-:W2:Y:S04]  /*3ec40*/  LDL.LU R18, [R1+0x4c8] ;  /* 0x0004c80001127983 */ /* 0x000ea80000300800 */
[----:B------:R-:W2:Y:S04]  /*3ec50*/  LDL.LU R19, [R1+0x4cc] ;  /* 0x0004cc0001137983 */ /* 0x000ea80000300800 */
[----:B------:R-:W-:Y:S04]  /*3ec60*/  STL.64 [R1+0x30e8], R6 ;  /* 0x0030e80601007387 */ /* 0x000fe80000100a00 */
        /* <DEDUP_REMOVED lines=10> */
[----:B------:R-:W3:Y:S01]  /*3ed10*/  LDL.LU R7, [R1+0x50c] ;  /* 0x00050c0001077983 */ /* 0x000ee20000300800 */
[----:B------:R-:W-:-:S02]  /*3ed20*/  F2FP.F16.E5M2.UNPACK_B R22, R22.H1 ;  /* 0x00000016ff16723e */ /* 0x000fc400030004ff */
[----:B----4-:R-:W-:Y:S01]  /*3ed30*/  F2FP.F16.E5M2.UNPACK_B R23, R23.H1 ;  /* 0x00000017ff17723e */ /* 0x010fe200030004ff */
[----:B---3--:R-:W-:Y:S04]  /*3ed40*/  STL.64 [R1+0x3108], R6 ;  /* 0x0031080601007387 */ /* 0x008fe80000100a00 */
[----:B--2---:R0:W-:Y:S04]  /*3ed50*/  STL.64 [R1+0x3100], R4 ;  /* 0x0031000401007387 */ /* 0x0041e80000100a00 */
[----:B0-----:R-:W2:Y:S04]  /*3ed60*/  LDL.LU R4, [R1+0x4e0] ;  /* 0x0004e00001047983 */ /* 0x001ea80000300800 */
[----:B------:R-:W2:Y:S04]  /*3ed70*/  LDL.LU R5, [R1+0x4e4] ;  /* 0x0004e40001057983 */ /* 0x000ea80000300800 */
[----:B------:R-:W2:Y:S04]  /*3ed80*/  LDL.LU R6, [R1+0x4e8] ;  /* 0x0004e80001067983 */ /* 0x000ea80000300800 */
[----:B------:R-:W2:Y:S01]  /*3ed90*/  LDL.LU R7, [R1+0x4ec] ;  /* 0x0004ec0001077983 */ /* 0x000ea20000300800 */
[----:B------:R-:W-:-:S02]  /*3eda0*/  F2FP.F16.E5M2.UNPACK_B R20, R20.H1 ;  /* 0x00000014ff14723e */ /* 0x000fc400030004ff */
[----:B------:R-:W-:Y:S01]  /*3edb0*/  F2FP.F16.E5M2.UNPACK_B R21, R21.H1 ;  /* 0x00000015ff15723e */ /* 0x000fe200030004ff */
[----:B------:R-:W-:Y:S01]  /*3edc0*/  HMMA.16816.F32 R16, R12, R22, R16 ;  /* 0x000000160c10723c */ /* 0x000fe20000001810 */
[----:B------:R-:W3:Y:S04]  /*3edd0*/  LDL.LU R11, [R1+0x1cc] ;  /* 0x0001cc00010b7983 */ /* 0x000ee80000300800 */
[----:B------:R-:W4:Y:S04]  /*3ede0*/  LDL.LU R8, [R1+0x1e0] ;  /* 0x0001e00001087983 */ /* 0x000f280000300800 */
[----:B------:R-:W3:Y:S04]  /*3edf0*/  LDL.LU R2, [R1+0x1f8] ;  /* 0x0001f80001027983 */ /* 0x000ee80000300800 */
[----:B------:R-:W3:Y:S04]  /*3ee00*/  LDL.LU R24, [R1+0x11a0] ;  /* 0x0011a00001187983 */ /* 0x000ee80000300800 */
[----:B------:R-:W3:Y:S04]  /*3ee10*/  LDL.LU R25, [R1+0x11a4] ;  /* 0x0011a40001197983 */ /* 0x000ee80000300800 */
[----:B------:R-:W3:Y:S04]  /*3ee20*/  LDL.LU R26, [R1+0x11a8] ;  /* 0x0011a800011a7983 */ /* 0x000ee80000300800 */
[----:B------:R-:W3:Y:S01]  /*3ee30*/  LDL.LU R27, [R1+0x11ac] ;  /* 0x0011ac00011b7983 */ /* 0x000ee20000300800 */
[----:B------:R-:W-:-:S03]  /*3ee40*/  IMAD.MOV.U32 R0, RZ, RZ, R3 ;  /* 0x000000ffff007224 */ /* 0x000fc600078e0003 */
[----:B------:R-:W-:Y:S04]  /*3ee50*/  STL.64 [R1+0x4c0], R16 ;  /* 0x0004c01001007387 */ /* 0x000fe80000100a00 */
[----:B------:R0:W-:Y:S04]  /*3ee60*/  STL.64 [R1+0x4c8], R18 ;  /* 0x0004c81201007387 */ /* 0x0001e80000100a00 */
[----:B0-----:R-:W3:Y:S04]  /*3ee70*/  LDL.LU.64 R18, [R1+0x3118] ;  /* 0x0031180001127983 */ /* 0x001ee80000300a00 */
[----:B------:R-:W4:Y:S04]  /*3ee80*/  LDL.LU.64 R16, [R1+0x3110] ;  /* 0x0031100001107983 */ /* 0x000f280000300a00 */
[----:B------:R-:W4:Y:S01]  /*3ee90*/  LDL.LU R3, [R1+0x1fc] ;  /* 0x0001fc0001037983 */ /* 0x000f220000300800 */
[----:B--2---:R-:W-:-:S15]  /*3eea0*/  HMMA.16816.F32 R4, R12, R20, R4 ;  /* 0x000000140c04723c */ /* 0x004fde0000001804 */
[----:B------:R-:W-:-:S04]  /*3eeb0*/  NOP ;  /* 0x0000000000007918 */ /* 0x000fc80000000000 */
[----:B------:R-:W-:Y:S04]  /*3eec0*/  STL.64 [R1+0x4e0], R4 ;  /* 0x0004e00401007387 */ /* 0x000fe80000100a00 */
[----:B------:R0:W-:Y:S04]  /*3eed0*/  STL.64 [R1+0x4e8], R6 ;  /* 0x0004e80601007387 */ /* 0x0001e80000100a00 */
[----:B0-----:R-:W2:Y:S04]  /*3eee0*/  LDL.LU.64 R6, [R1+0x3108] ;  /* 0x0031080001067983 */ /* 0x001ea80000300a00 */
[----:B------:R-:W2:Y:S01]  /*3eef0*/  LDL.LU.64 R4, [R1+0x3100] ;  /* 0x0031000001047983 */ /* 0x000ea20000300a00 */
[----:B---3--:R-:W-:-:S02]  /*3ef00*/  F2FP.F16.E5M2.UNPACK_B R18, R18.H1 ;  /* 0x00000012ff12723e */ /* 0x008fc400030004ff */
[----:B------:R-:W-:Y:S01]  /*3ef10*/  F2FP.F16.E5M2.UNPACK_B R19, R19.H1 ;  /* 0x00000013ff13723e */ /* 0x000fe200030004ff */
[----:B------:R-:W-:Y:S04]  /*3ef20*/  STL.64 [R1+0x2e98], R22 ;  /* 0x002e981601007387 */ /* 0x000fe80000100a00 */
[----:B------:R0:W-:Y:S04]  /*3ef30*/  STL.64 [R1+0x2e90], R20 ;  /* 0x002e901401007387 */ /* 0x0001e80000100a00 */
[----:B0-----:R-:W3:Y:S04]  /*3ef40*/  LDL.LU R20, [R1+0x5f0] ;  /* 0x0005f00001147983 */ /* 0x001ee80000300800 */
[----:B------:R-:W3:Y:S04]  /*3ef50*/  LDL.LU R21, [R1+0x5f4] ;  /* 0x0005f40001157983 */ /* 0x000ee80000300800 */
        /* <DEDUP_REMOVED lines=8> */
[----:B----4-:R-:W-:-:S02]  /*3efe0*/  F2FP.F16.E5M2.UNPACK_B R16, R16.H1 ;  /* 0x00000010ff10723e */ /* 0x010fc400030004ff */
[----:B------:R-:W-:-:S07]  /*3eff0*/  F2FP.F16.E5M2.UNPACK_B R17, R17.H1 ;  /* 0x00000011ff11723e */ /* 0x000fce00030004ff */
        /* <DEDUP_REMOVED lines=8> */
[----:B------:R-:W-:Y:S04]  /*3f080*/  STL.64 [R1+0x2e78], R18 ;  /* 0x002e781201007387 */ /* 0x000fe80000100a00 */
[----:B------:R0:W-:Y:S04]  /*3f090*/  STL.64 [R1+0x2e70], R16 ;  /* 0x002e701001007387 */ /* 0x0001e80000100a00 */
[----:B0-----:R-:W4:Y:S04]  /*3f0a0*/  LDL.LU R16, [R1+0x560] ;  /* 0x0005600001107983 */ /* 0x001f280000300800 */
[----:B------:R-:W4:Y:S04]  /*3f0b0*/  LDL.LU R17, [R1+0x564] ;  /* 0x0005640001117983 */ /* 0x000f280000300800 */
[----:B------:R-:W4:Y:S04]  /*3f0c0*/  LDL.LU R18, [R1+0x568] ;  /* 0x0005680001127983 */ /* 0x000f280000300800 */
[----:B------:R-:W4:Y:S01]  /*3f0d0*/  LDL.LU R19, [R1+0x56c] ;  /* 0x00056c0001137983 */ /* 0x000f220000300800 */
[----:B--2---:R-:W-:-:S15]  /*3f0e0*/  HMMA.16816.F32 R4, R12, R10, R4 ;  /* 0x0000000a0c04723c */ /* 0x004fde0000001804 */
[----:B------:R-:W-:-:S04]  /*3f0f0*/  NOP ;  /* 0x0000000000007918 */ /* 0x000fc80000000000 */
[----:B------:R-:W-:Y:S04]  /*3f100*/  STL.64 [R1+0x540], R4 ;  /* 0x0005400401007387 */ /* 0x000fe80000100a00 */
[----:B------:R0:W-:Y:S04]  /*3f110*/  STL.64 [R1+0x548], R6 ;  /* 0x0005480601007387 */ /* 0x0001e80000100a00 */
[----:B0-----:R-:W2:Y:S04]  /*3f120*/  LDL.LU.64 R6, [R1+0x30d8] ;  /* 0x0030d80001067983 */ /* 0x001ea80000300a00 */
[----:B------:R-:W3:Y:S01]  /*3f130*/  LDL.LU.64 R4, [R1+0x30d0] ;  /* 0x0030d00001047983 */ /* 0x000ee20000300a00 */
[----:B------:R-:W-:-:S02]  /*3f140*/  F2FP.F16.E5M2.UNPACK_B R8, R8.H1 ;  /* 0x00000008ff08723e */ /* 0x000fc400030004ff */
[----:B------:R-:W-:Y:S01]  /*3f150*/  F2FP.F16.E5M2.UNPACK_B R9, R9.H1 ;  /* 0x00000009ff09723e */ /* 0x000fe200030004ff */
[----:B------:R-:W-:Y:S04]  /*3f160*/  STL.64 [R1+0x2e58], R10 ;  /* 0x002e580a01007387 */ /* 0x000fe80000100a00 */
[----:B------:R-:W-:Y:S02]  /*3f170*/  STL.64 [R1+0x2e50], R8 ;  /* 0x002e500801007387 */ /* 0x000fe40000100a00 */
[----:B----4-:R-:W-:Y:S01]  /*3f180*/  HMMA.16816.F32 R16, R12, R8, R16 ;  /* 0x000000080c10723c */ /* 0x010fe20000001810 */
[----:B------:R-:W-:-:S15]  /*3f190*/  F2FP.F16.E5M2.UNPACK_B R2, R2.H1 ;  /* 0x00000002ff02723e */ /* 0x000fde00030004ff */
[----:B------:R-:W-:-:S03]  /*3f1a0*/  NOP ;  /* 0x0000000000007918 */ /* 0x000fc60000000000 */
[----:B------:R-:W-:Y:S04]  /*3f1b0*/  STL.64 [R1+0x560], R16 ;  /* 0x0005601001007387 */ /* 0x000fe80000100a00 */
[----:B------:R0:W-:Y:S02]  /*3f1c0*/  STL.64 [R1+0x568], R18 ;  /* 0x0005681201007387 */ /* 0x0001e40000100a00 */
[----:B0-----:R-:W-:Y:S01]  /*3f1d0*/  IMAD.MOV.U32 R19, RZ, RZ, R0 ;  /* 0x000000ffff137224 */ /* 0x001fe200078e0000 */
[----:B--2---:R-:W-:Y:S02]  /*3f1e0*/  F2FP.F16.E5M2.UNPACK_B R6, R6.H1 ;  /* 0x00000006ff06723e */ /* 0x004fe400030004ff */
[----:B------:R-:W-:-:S07]  /*3f1f0*/  F2FP.F16.E5M2.UNPACK_B R7, R7.H1 ;  /* 0x00000007ff07723e */ /* 0x000fce00030004ff */
[----:B---3--:R-:W-:Y:S01]  /*3f200*/  HMMA.16816.F32 R8, R12, R6, R20 ;  /* 0x000000060c08723c */ /* 0x008fe20000001814 */
[----:B------:R-:W-:Y:S02]  /*3f210*/  F2FP.F16.E5M2.UNPACK_B R4, R4.H1 ;  /* 0x00000004ff04723e */ /* 0x000fe400030004ff */
[----:B------:R-:W-:-:S15]  /*3f220*/  F2FP.F16.E5M2.UNPACK_B R5, R5.H1 ;  /* 0x00000005ff05723e */ /* 0x000fde00030004ff */
[----:B------:R-:W-:Y:S01]  /*3f230*/  NOP ;  /* 0x0000000000007918 */ /* 0x000fe20000000000 */
[----:B------:R-:W-:Y:S04]  /*3f240*/  STL.64 [R1+0x5f0], R8 ;  /* 0x0005f00801007387 */ /* 0x000fe80000100a00 */
[----:B------:R0:W-:Y:S02]  /*3f250*/  STL.64 [R1+0x5f8], R10 ;  /* 0x0005f80a01007387 */ /* 0x0001e40000100a00 */
[----:B0-----:R-:W-:Y:S02]  /*3f260*/  HMMA.16816.F32 R8, R12, R4, R24 ;  /* 0x000000040c08723c */ /* 0x001fe40000001818 */
[----:B------:R-:W-:Y:S04]  /*3f270*/  STL [R1+0x3084], R2 ;  /* 0x0030840201007387 */ /* 0x000fe80000100800 */
[----:B------:R-:W-:Y:S04]  /*3f280*/  STL [R1+0x308c], R14 ;  /* 0x00308c0e01007387 */ /* 0x000fe80000100800 */
[----:B------:R-:W-:Y:S09]  /*3f290*/  STL [R1+0x3088], R15 ;  /* 0x0030880f01007387 */ /* 0x000ff20000100800 */
[----:B------:R0:W-:Y:S04]  /*3f2a0*/  STL.64 [R1+0x11a0], R8 ;  /* 0x0011a00801007387 */ /* 0x0001e80000100a00 */
[----:B------:R1:W-:Y:S04]  /*3f2b0*/  STL.64 [R1+0x11a8], R10 ;  /* 0x0011a80a01007387 */ /* 0x0003e80000100a00 */
[----:B------:R-:W-:Y:S04]  /*3f2c0*/  STL.64 [R1+0x2e38], R6 ;  /* 0x002e380601007387 */ /* 0x000fe80000100a00 */
[----:B------:R2:W-:Y:S04]  /*3f2d0*/  STL.64 [R1+0x2e30], R4 ;  /* 0x002e300401007387 */ /* 0x0005e80000100a00 */
[----:B------:R-:W3:Y:S04]  /*3f2e0*/  LDL R18, [R1] ;  /* 0x0000000001127983 */ /* 0x000ee80000100800 */
[----:B------:R-:W4:Y:S04]  /*3f2f0*/  LDL.LU R0, [R1+0x30c8] ;  /* 0x0030c80001007983 */ /* 0x000f280000300800 */
[----:B0-----:R-:W2:Y:S04]  /*3f300*/  LDL.LU R8, [R1+0x1060] ;  /* 0x0010600001087983 */ /* 0x001ea80000300800 */
[----:B------:R-:W2:Y:S04]  /*3f310*/  LDL.LU R9, [R1+0x1064] ;  /* 0x0010640001097983 */ /* 0x000ea80000300800 */
[----:B-1----:R-:W2:Y:S04]  /*3f320*/  LDL.LU R10, [R1+0x1068] ;  /* 0x00106800010a7983 */ /* 0x002ea80000300800 */
[----:B------:R-:W2:Y:S04]  /*3f330*/  LDL.LU R11, [R1+0x106c] ;  /* 0x00106c00010b7983 */ /* 0x000ea80000300800 */
[----:B--2---:R-:W-:Y:S04]  /*3f340*/  STL.64 [R1+0x2ec8], R10 ;  /* 0x002ec80a01007387 */ /* 0x004fe80000100a00 */
[----:B------:R-:W-:Y:S04]  /*3f350*/  STL.64 [R1+0x2ec0], R8 ;  /* 0x002ec00801007387 */ /* 0x000fe80000100a00 */
[----:B------:R-:W2:Y:S01]  /*3f360*/  LDL R16, [R1+0x8] ;  /* 0x0000080001107983 */ /* 0x000ea20000100800 */
[----:B----4-:R-:W-:-:S03]  /*3f370*/  IMAD.MOV.U32 R17, RZ, RZ, R0 ;  /* 0x000000ffff117224 */ /* 0x010fc600078e0000 */
[----:B------:R-:W4:Y:S04]  /*3f380*/  LDL.LU R0, [R1+0x30c4] ;  /* 0x0030c40001007983 */ /* 0x000f280000300800 */
[----:B---3--:R-:W-:Y:S04]  /*3f390*/  STL.64 [R1+0x2ed8], R18 ;  /* 0x002ed81201007387 */ /* 0x008fe80000100a00 */
[----:B--2---:R0:W-:Y:S04]  /*3f3a0*/  STL.64 [R1+0x2ed0], R16 ;  /* 0x002ed01001007387 */ /* 0x0041e80000100a00 */
[----:B------:R-:W2:Y:S04]  /*3f3b0*/  LDL.LU R4, [R1+0x1070] ;  /* 0x0010700001047983 */ /* 0x000ea80000300800 */
[----:B------:R-:W2:Y:S04]  /*3f3c0*/  LDL.LU R5, [R1+0x1074] ;  /* 0x0010740001057983 */ /* 0x000ea80000300800 */
[----:B------:R-:W3:Y:S04]  /*3f3d0*/  LDL.LU R6, [R1+0x1078] ;  /* 0x0010780001067983 */ /* 0x000ee80000300800 */
[----:B------:R-:W3:Y:S01]  /*3f3e0*/  LDL.LU R7, [R1+0x107c] ;  /* 0x00107c0001077983 */ /* 0x000ee20000300800 */
[----:B----4-:R-:W-:-:S03]  /*3f3f0*/  IMAD.MOV.U32 R25, RZ, RZ, R0 ;  /* 0x000000ffff197224 */ /* 0x010fc600078e0000 */
[----:B---3--:R1:W-:Y:S04]  /*3f400*/  STL.64 [R1+0x2ee8], R6 ;  /* 0x002ee80601007387 */ /* 0x0083e80000100a00 */
[----:B--2---:R-:W-:Y:S04]  /*3f410*/  STL.64 [R1+0x2ee0], R4 ;  /* 0x002ee00401007387 */ /* 0x004fe80000100a00 */
[----:B------:R-:W2:Y:S04]  /*3f420*/  LDL R26, [R1+0x10] ;  /* 0x00001000011a7983 */ /* 0x000ea80000100800 */
[----:B------:R-:W2:Y:S04]  /*3f430*/  LDL R27, [R1+0x14] ;  /* 0x00001400011b7983 */ /* 0x000ea80000100800 */
[----:B------:R-:W3:Y:S04]  /*3f440*/  LDL R24, [R1+0x18] ;  /* 0x0000180001187983 */ /* 0x000ee80000100800 */
[----:B------:R-:W1:Y:S04]  /*3f450*/  LDL.LU R0, [R1+0x30c0] ;  /* 0x0030c00001007983 */ /* 0x000e680000300800 */
[----:B--2---:R-:W-:Y:S04]  /*3f460*/  STL.64 [R1+0x2ef8], R26 ;  /* 0x002ef81a01007387 */ /* 0x004fe80000100a00 */
[----:B---3--:R2:W-:Y:S04]  /*3f470*/  STL.64 [R1+0x2ef0], R24 ;  /* 0x002ef01801007387 */ /* 0x0085e80000100a00 */
[----:B0-----:R-:W3:Y:S04]  /*3f480*/  LDL.LU R16, [R1+0x1090] ;  /* 0x0010900001107983 */ /* 0x001ee80000300800 */
[----:B------:R-:W3:Y:S04]  /*3f490*/  LDL.LU R17, [R1+0x1094] ;  /* 0x0010940001117983 */ /* 0x000ee80000300800 */
[----:B------:R-:W4:Y:S04]  /*3f4a0*/  LDL.LU R18, [R1+0x1098] ;  /* 0x0010980001127983 */ /* 0x000f280000300800 */
[----:B------:R-:W4:Y:S01]  /*3f4b0*/  LDL.LU R19, [R1+0x109c] ;  /* 0x00109c0001137983 */ /* 0x000f220000300800 */
[----:B-1----:R-:W-:-:S03]  /*3f4c0*/  IMAD.MOV.U32 R7, RZ, RZ, R0 ;  /* 0x000000ffff077224 */ /* 0x002fc600078e0000 */
[----:B----4-:R-:W-:Y:S04]  /*3f4d0*/  STL.64 [R1+0x2f08], R18 ;  /* 0x002f081201007387 */ /* 0x010fe80000100a00 */
[----:B---3--:R0:W-:Y:S04]  /*3f4e0*/  STL.64 [R1+0x2f00], R16 ;  /* 0x002f001001007387 */ /* 0x0081e80000100a00 */
[----:B------:R-:W3:Y:S04]  /*3f4f0*/  LDL R6, [R1+0x20] ;  /* 0x0000200001067983 */ /* 0x000ee80000100800 */
[----:B------:R-:W4:Y:S04]  /*3f500*/  LDL.LU R0, [R1+0x30bc] ;  /* 0x0030bc0001007983 */ /* 0x000f280000300800 */
[----:B--2---:R-:W2:Y:S04]  /*3f510*/  LDL.LU R24, [R1+0x10a0] ;  /* 0x0010a00001187983 */ /* 0x004ea80000300800 */
[----:B------:R-:W2:Y:S04]  /*3f520*/  LDL.LU R25, [R1+0x10a4] ;  /* 0x0010a40001197983 */ /* 0x000ea80000300800 */
[----:B------:R-:W2:Y:S04]  /*3f530*/  LDL.LU R26, [R1+0x10a8] ;  /* 0x0010a800011a7983 */ /* 0x000ea80000300800 */
[----:B------:R-:W2:Y:S04]  /*3f540*/  LDL.LU R27, [R1+0x10ac] ;  /* 0x0010ac00011b7983 */ /* 0x000ea80000300800 */
[----:B--2---:R-:W-:Y:S04]  /*3f550*/  STL.64 [R1+0x2f18], R26 ;  /* 0x002f181a01007387 */ /* 0x004fe80000100a00 */
[----:B------:R1:W-:Y:S04]  /*3f560*/  STL.64 [R1+0x2f10], R24 ;  /* 0x002f101801007387 */ /* 0x0003e80000100a00 */
[----:B------:R-:W2:Y:S01]  /*3f570*/  LDL R4, [R1+0x28] ;  /* 0x0000280001047983 */ /* 0x000ea20000100800 */
[----:B----4-:R-:W-:-:S03]  /*3f580*/  IMAD.MOV.U32 R5, RZ, RZ, R0 ;  /* 0x000000ffff057224 */ /* 0x010fc600078e0000 */
[----:B------:R-:W1:Y:S04]  /*3f590*/  LDL.LU R0, [R1+0x30b8] ;  /* 0x0030b80001007983 */ /* 0x000e680000300800 */
[----:B---3--:R-:W-:Y:S04]  /*3f5a0*/  STL.64 [R1+0x2f28], R6 ;  /* 0x002f280601007387 */ /* 0x008fe80000100a00 */
[----:B--2---:R-:W-:Y:S04]  /*3f5b0*/  STL.64 [R1+0x2f20], R4 ;  /* 0x002f200401007387 */ /* 0x004fe80000100a00 */
[----:B0-----:R-:W2:Y:S04]  /*3f5c0*/  LDL.LU R16, [R1+0x10b0] ;  /* 0x0010b00001107983 */ /* 0x001ea80000300800 */
[----:B------:R-:W2:Y:S04]  /*3f5d0*/  LDL.LU R17, [R1+0x10b4] ;  /* 0x0010b40001117983 */ /* 0x000ea80000300800 */
[----:B------:R-:W3:Y:S04]  /*3f5e0*/  LDL.LU R18, [R1+0x10b8] ;  /* 0x0010b80001127983 */ /* 0x000ee80000300800 */
[----:B------:R-:W3:Y:S01]  /*3f5f0*/  LDL.LU R19, [R1+0x10bc] ;  /* 0x0010bc0001137983 */ /* 0x000ee20000300800 */
[----:B-1----:R-:W-:-:S03]  /*3f600*/  IMAD.MOV.U32 R25, RZ, RZ, R0 ;  /* 0x000000ffff197224 */ /* 0x002fc600078e0000 */
[----:B---3--:R-:W-:Y:S04]  /*3f610*/  STL.64 [R1+0x2f38], R18 ;  /* 0x002f381201007387 */ /* 0x008fe80000100a00 */
[----:B--2---:R0:W-:Y:S04]  /*3f620*/  STL.64 [R1+0x2f30], R16 ;  /* 0x002f301001007387 */ /* 0x0041e80000100a00 */
[----:B------:R-:W2:Y:S04]  /*3f630*/  LDL R26, [R1+0x30] ;  /* 0x00003000011a7983 */ /* 0x000ea80000100800 */
[----:B------:R-:W2:Y:S04]  /*3f640*/  LDL R27, [R1+0x34] ;  /* 0x00003400011b7983 */ /* 0x000ea80000100800 */
[----:B------:R-:W3:Y:S04]  /*3f650*/  LDL R24, [R1+0x38] ;  /* 0x0000380001187983 */ /* 0x000ee80000100800 */
[----:B------:R-:W4:Y:S04]  /*3f660*/  LDL.LU R0, [R1+0x30b4] ;  /* 0x0030b40001007983 */ /* 0x000f280000300800 */
[----:B--2---:R1:W-:Y:S04]  /*3f670*/  STL.64 [R1+0x2f48], R26 ;  /* 0x002f481a01007387 */ /* 0x0043e80000100a00 */
[----:B---3--:R-:W-:Y:S04]  /*3f680*/  STL.64 [R1+0x2f40], R24 ;  /* 0x002f401801007387 */ /* 0x008fe80000100a00 */
[----:B0-----:R-:W2:Y:S04]  /*3f690*/  LDL.LU R16, [R1+0x10d0] ;  /* 0x0010d00001107983 */ /* 0x001ea80000300800 */
[----:B------:R-:W2:Y:S04]  /*3f6a0*/  LDL.LU R17, [R1+0x10d4] ;  /* 0x0010d40001117983 */ /* 0x000ea80000300800 */
[----:B------:R-:W3:Y:S04]  /*3f6b0*/  LDL.LU R18, [R1+0x10d8] ;  /* 0x0010d80001127983 */ /* 0x000ee80000300800 */
[----:B------:R-:W3:Y:S04]  /*3f6c0*/  LDL.LU R19, [R1+0x10dc] ;  /* 0x0010dc0001137983 */ /* 0x000ee80000300800 */
[----:B---3--:R-:W-:Y:S04]  /*3f6d0*/  STL.64 [R1+0x2f58], R18 ;  /* 0x002f581201007387 */ /* 0x008fe80000100a00 */
[----:B--2---:R0:W-:Y:S04]  /*3f6e0*/  STL.64 [R1+0x2f50], R16 ;  /* 0x002f501001007387 */ /* 0x0041e80000100a00 */
[----:B-1----:R-:W2:Y:S01]  /*3f6f0*/  LDL R26, [R1+0x40] ;  /* 0x00004000011a7983 */ /* 0x002ea20000100800 */
[----:B----4-:R-:W-:-:S03]  /*3f700*/  IMAD.MOV.U32 R27, RZ, RZ, R0 ;  /* 0x000000ffff1b7224 */ /* 0x010fc600078e0000 */
[----:B------:R-:W3:Y:S04]  /*3f710*/  LDL.LU R0, [R1+0x30b0] ;  /* 0x0030b00001007983 */ /* 0x000ee80000300800 */
[----:B--2---:R-:W-:Y:S04]  /*3f720*/  STL.64 [R1+0x2f60], R26 ;  /* 0x002f601a01007387 */ /* 0x004fe80000100a00 */
[----:B0-----:R-:W2:Y:S04]  /*3f730*/  LDL.LU R16, [R1+0x10e0] ;  /* 0x0010e00001107983 */ /* 0x001ea80000300800 */
[----:B------:R-:W2:Y:S04]  /*3f740*/  LDL.LU R17, [R1+0x10e4] ;  /* 0x0010e40001117983 */ /* 0x000ea80000300800 */
[----:B------:R-:W4:Y:S04]  /*3f750*/  LDL.LU R18, [R1+0x10e8] ;  /* 0x0010e80001127983 */ /* 0x000f280000300800 */
[----:B------:R-:W4:Y:S01]  /*3f760*/  LDL.LU R19, [R1+0x10ec] ;  /* 0x0010ec0001137983 */ /* 0x000f220000300800 */
[----:B---3--:R-:W-:-:S03]  /*3f770*/  IMAD.MOV.U32 R25, RZ, RZ, R0 ;  /* 0x000000ffff197224 */ /* 0x008fc600078e0000 */
[----:B----4-:R-:W-:Y:S04]  /*3f780*/  STL.64 [R1+0x2f70], R18 ;  /* 0x002f701201007387 */ /* 0x010fe80000100a00 */
[----:B--2---:R0:W-:Y:S04]  /*3f790*/  STL.64 [R1+0x2f68], R16 ;  /* 0x002f681001007387 */ /* 0x0041e80000100a00 */
[----:B------:R-:W2:Y:S04]  /*3f7a0*/  LDL R24, [R1+0x48] ;  /* 0x0000480001187983 */ /* 0x000ea80000100800 */
[----:B------:R-:W3:Y:S04]  /*3f7b0*/  LDL.LU R0, [R1+0x30ac] ;  /* 0x0030ac0001007983 */ /* 0x000ee80000300800 */
[----:B--2---:R1:W-:Y:S04]  /*3f7c0*/  STL.64 [R1+0x2f78], R24 ;  /* 0x002f781801007387 */ /* 0x0043e80000100a00 */
[----:B0-----:R-:W2:Y:S04]  /*3f7d0*/  LDL.LU R16, [R1+0x10f0] ;  /* 0x0010f00001107983 */ /* 0x001ea80000300800 */
[----:B------:R-:W2:Y:S04]  /*3f7e0*/  LDL.LU R17, [R1+0x10f4] ;  /* 0x0010f40001117983 */ /* 0x000ea80000300800 */
[----:B------:R-:W4:Y:S04]  /*3f7f0*/  LDL.LU R18, [R1+0x10f8] ;  /* 0x0010f80001127983 */ /* 0x000f280000300800 */
[----:B------:R-:W4:Y:S04]  /*3f800*/  LDL.LU R19, [R1+0x10fc] ;  /* 0x0010fc0001137983 */ /* 0x000f280000300800 */
[----:B----4-:R-:W-:Y:S04]  /*3f810*/  STL.64 [R1+0x2f88], R18 ;  /* 0x002f881201007387 */ /* 0x010fe80000100a00 */
[----:B--2---:R0:W-:Y:S04]  /*3f820*/  STL.64 [R1+0x2f80], R16 ;  /* 0x002f801001007387 */ /* 0x0041e80000100a00 */
[----:B------:R-:W2:Y:S04]  /*3f830*/  LDL R26, [R1+0x50] ;  /* 0x00005000011a7983 */ /* 0x000ea80000100800 */
[----:B------:R-:W2:Y:S04]  /*3f840*/  LDL R27, [R1+0x54] ;  /* 0x00005400011b7983 */ /* 0x000ea80000100800 */
[----:B-1----:R-:W4:Y:S01]  /*3f850*/  LDL R24, [R1+0x58] ;  /* 0x0000580001187983 */ /* 0x002f220000100800 */
[----:B---3--:R-:W-:-:S03]  /*3f860*/  IMAD.MOV.U32 R25, RZ, RZ, R0 ;  /* 0x000000ffff197224 */ /* 0x008fc600078e0000 */
[----:B------:R-:W3:Y:S04]  /*3f870*/  LDL.LU R0, [R1+0x30a8] ;  /* 0x0030a80001007983 */ /* 0x000ee80000300800 */
[----:B--2---:R1:W-:Y:S04]  /*3f880*/  STL.64 [R1+0x2f90], R26 ;  /* 0x002f901a01007387 */ /* 0x0043e80000100a00 */
[----:B----4-:R-:W-:Y:S04]  /*3f890*/  STL.64 [R1+0x2fa8], R24 ;  /* 0x002fa81801007387 */ /* 0x010fe80000100a00 */
[----:B0-----:R-:W2:Y:S04]  /*3f8a0*/  LDL.LU R16, [R1+0x1100] ;  /* 0x0011000001107983 */ /* 0x001ea80000300800 */
[----:B------:R-:W2:Y:S04]  /*3f8b0*/  LDL.LU R17, [R1+0x1104] ;  /* 0x0011040001117983 */ /* 0x000ea80000300800 */
[----:B------:R-:W4:Y:S04]  /*3f8c0*/  LDL.LU R18, [R1+0x1108] ;  /* 0x0011080001127983 */ /* 0x000f280000300800 */
[----:B------:R-:W4:Y:S04]  /*3f8d0*/  LDL.LU R19, [R1+0x110c] ;  /* 0x00110c0001137983 */ /* 0x000f280000300800 */
[----:B-1----:R-:W2:Y:S01]  /*3f8e0*/  LDL R26, [R1+0x60] ;  /* 0x00006000011a7983 */ /* 0x002ea20000100800 */
[----:B---3--:R-:W-:-:S03]  /*3f8f0*/  IMAD.MOV.U32 R27, RZ, RZ, R0 ;  /* 0x000000ffff1b7224 */ /* 0x008fc600078e0000 */
[----:B------:R-:W3:Y:S04]  /*3f900*/  LDL.LU R0, [R1+0x30a4] ;  /* 0x0030a40001007983 */ /* 0x000ee80000300800 */
[----:B--2---:R-:W-:Y:S04]  /*3f910*/  STL.64 [R1+0x2fc0], R26 ;  /* 0x002fc01a01007387 */ /* 0x004fe80000100a00 */
[----:B----4-:R-:W-:Y:S04]  /*3f920*/  STL.64 [R1+0x2fa0], R18 ;  /* 0x002fa01201007387 */ /* 0x010fe80000100a00 */
[----:B------:R0:W-:Y:S04]  /*3f930*/  STL.64 [R1+0x2f98], R16 ;  /* 0x002f981001007387 */ /* 0x0001e80000100a00 */
[----:B0-----:R-:W2:Y:S04]  /*3f940*/  LDL.LU R16, [R1+0x1110] ;  /* 0x0011100001107983 */ /* 0x001ea80000300800 */
[----:B------:R-:W2:Y:S04]  /*3f950*/  LDL.LU R17, [R1+0x1114] ;  /* 0x0011140001117983 */ /* 0x000ea80000300800 */
[----:B------:R-:W4:Y:S04]  /*3f960*/  LDL.LU R18, [R1+0x1118] ;  /* 0x0011180001127983 */ /* 0x000f280000300800 */
[----:B------:R-:W4:Y:S04]  /*3f970*/  LDL.LU R19, [R1+0x111c] ;  /* 0x00111c0001137983 */ /* 0x000f280000300800 */
[----:B------:R-:W2:Y:S01]  /*3f980*/  LDL R24, [R1+0x68] ;  /* 0x0000680001187983 */ /* 0x000ea20000100800 */
        /* <DEDUP_REMOVED lines=29> */
[----:B------:R-:W2:Y:S04]  /*3fb60*/  LDL R26, [R1+0x80] ;  /* 0x00008000011a7983 */ /* 0x000ea80000100800 */
[----:B------:R-:W2:Y:S04]  /*3fb70*/  LDL R27, [R1+0x84] ;  /* 0x00008400011b7983 */ /* 0x000ea80000100800 */
[----:B------:R-:W4:Y:S01]  /*3fb80*/  LDL R24, [R1+0x88] ;  /* 0x0000880001187983 */ /* 0x000f220000100800 */
[----:B---3--:R-:W-:-:S03]  /*3fb90*/  IMAD.MOV.U32 R25, RZ, RZ, R0 ;  /* 0x000000ffff197224 */ /* 0x008fc600078e0000 */
[----:B------:R-:W3:Y:S04]  /*3fba0*/  LDL.LU R0, [R1+0x3094] ;  /* 0x0030940001007983 */ /* 0x000ee80000300800 */
[----:B--2---:R-:W-:Y:S04]  /*3fbb0*/  STL.64 [R1+0x3020], R26 ;  /* 0x0030201a01007387 */ /* 0x004fe80000100a00 */
[----:B----4-:R-:W-:Y:S04]  /*3fbc0*/  STL.64 [R1+0x3038], R24 ;  /* 0x0030381801007387 */ /* 0x010fe80000100a00 */
[----:B------:R-:W-:Y:S04]  /*3fbd0*/  STL.64 [R1+0x3000], R18 ;  /* 0x0030001201007387 */ /* 0x000fe80000100a00 */
        /* <DEDUP_REMOVED lines=24> */
[----:B------:R-:W2:Y:S04]  /*3fd60*/  LDL.LU R15, [R1+0x1ed8] ;  /* 0x001ed800010f7983 */ /* 0x000ea80000300800 */
[----:B------:R-:W2:Y:S04]  /*3fd70*/  LDL.LU R27, [R1+0x1ed4] ;  /* 0x001ed400011b7983 */ /* 0x000ea80000300800 */
[----:B------:R-:W2:Y:S04]  /*3fd80*/  LDL.LU R2, [R1+0x1ee0] ;  /* 0x001ee00001027983 */ /* 0x000ea80000300800 */
[----:B------:R-:W2:Y:S01]  /*3fd90*/  LDL.LU R26, [R1+0x1edc] ;  /* 0x001edc00011a7983 */ /* 0x000ea20000300800 */
[----:B---3--:R-:W-:-:S03]  /*3fda0*/  IMAD.MOV.U32 R25, RZ, RZ, R0 ;  /* 0x000000ffff197224 */ /* 0x008fc600078e0000 */
[----:B------:R-:W3:Y:S04]  /*3fdb0*/  LDL.LU R28, [R1+0x1ee8] ;  /* 0x001ee800011c7983 */ /* 0x000ee80000300800 */
[----:B------:R-:W3:Y:S04]  /*3fdc0*/  LDL.LU R0, [R1+0x1ee4] ;  /* 0x001ee40001007983 */ /* 0x000ee80000300800 */
[----:B----4-:R-:W-:Y:S04]  /*3fdd0*/  STL.64 [R1+0x3048], R18 ;  /* 0x0030481201007387 */ /* 0x010fe80000100a00 */
[----:B--2---:R0:W-:Y:S04]  /*3fde0*/  STL.64 [R1+0x3040], R16 ;  /* 0x0030401001007387 */ /* 0x0041e80000100a00 */
[----:B0-----:R-:W2:Y:S04]  /*3fdf0*/  LDL.LU R16, [R1+0x1180] ;  /* 0x0011800001107983 */ /* 0x001ea80000300800 */
[----:B------:R-:W2:Y:S04]  /*3fe00*/  LDL.LU R17, [R1+0x1184] ;  /* 0x0011840001117983 */ /* 0x000ea80000300800 */
[----:B------:R-:W4:Y:S04]  /*3fe10*/  LDL.LU R18, [R1+0x1188] ;  /* 0x0011880001127983 */ /* 0x000f280000300800 */
[----:B------:R-:W4:Y:S04]  /*3fe20*/  LDL.LU R19, [R1+0x118c] ;  /* 0x00118c0001137983 */ /* 0x000f280000300800 */
[----:B----4-:R-:W-:Y:S04]  /*3fe30*/  STL.64 [R1+0x3060], R18 ;  /* 0x0030601201007387 */ /* 0x010fe80000100a00 */
[----:B--2---:R0:W-:Y:S04]  /*3fe40*/  STL.64 [R1+0x3058], R16 ;  /* 0x0030581001007387 */ /* 0x0041e80000100a00 */
[----:B0-----:R-:W2:Y:S04]  /*3fe50*/  LDL.LU R16, [R1+0x1190] ;  /* 0x0011900001107983 */ /* 0x001ea80000300800 */
[----:B------:R-:W2:Y:S04]  /*3fe60*/  LDL.LU R17, [R1+0x1194] ;  /* 0x0011940001117983 */ /* 0x000ea80000300800 */
[----:B------:R-:W4:Y:S04]  /*3fe70*/  LDL.LU R18, [R1+0x1198] ;  /* 0x0011980001127983 */ /* 0x000f280000300800 */
[----:B------:R-:W4:Y:S01]  /*3fe80*/  LDL.LU R19, [R1+0x119c] ;  /* 0x00119c0001137983 */ /* 0x000f220000300800 */
[----:B------:R-:W-:-:S02]  /*3fe90*/  IMAD R29, R29, 0x100, R14 ;  /* 0x000001001d1d7824 */ /* 0x000fc400078e020e */
[----:B------:R-:W-:Y:S02]  /*3fea0*/  IMAD R27, R27, 0x100, R15 ;  /* 0x000001001b1b7824 */ /* 0x000fe400078e020f */
[----:B------:R-:W-:Y:S01]  /*3feb0*/  IMAD R26, R26, 0x100, R2 ;  /* 0x000001001a1a7824 */ /* 0x000fe200078e0202 */
[----:B----4-:R-:W-:Y:S04]  /*3fec0*/  STL.64 [R1+0x3078], R18 ;  /* 0x0030781201007387 */ /* 0x010fe80000100a00 */
[----:B--2---:R0:W-:Y:S04]  /*3fed0*/  STL.64 [R1+0x3070], R16 ;  /* 0x0030701001007387 */ /* 0x0041e80000100a00 */
[----:B0-----:R-:W2:Y:S04]  /*3fee0*/  LDL.LU R16, [R1+0x5e0] ;  /* 0x0005e00001107983 */ /* 0x001ea80000300800 */
[----:B------:R-:W2:Y:S04]  /*3fef0*/  LDL.LU R17, [R1+0x5e4] ;  /* 0x0005e40001117983 */ /* 0x000ea80000300800 */
[----:B------:R-:W2:Y:S04]  /*3ff00*/  LDL.LU R18, [R1+0x5e8] ;  /* 0x0005e80001127983 */ /* 0x000ea80000300800 */
[----:B------:R-:W2:Y:S04]  /*3ff10*/  LDL.LU R19, [R1+0x5ec] ;  /* 0x0005ec0001137983 */ /* 0x000ea80000300800 */
[----:B------:R-:W4:Y:S04]  /*3ff20*/  LDL.LU R4, [R1+0x10c0] ;  /* 0x0010c00001047983 */ /* 0x000f280000300800 */
[----:B------:R-:W4:Y:S04]  /*3ff30*/  LDL.LU R5, [R1+0x10c4] ;  /* 0x0010c40001057983 */ /* 0x000f280000300800 */
[----:B------:R-:W4:Y:S04]  /*3ff40*/  LDL.LU R6, [R1+0x10c8] ;  /* 0x0010c80001067983 */ /* 0x000f280000300800 */
        /* <DEDUP_REMOVED lines=12> */
[----:B------:R-:W-:Y:S01]  /*40010*/  F2FP.F16.E5M2.UNPACK_B R3, R3.H1 ;  /* 0x00000003ff03723e */ /* 0x000fe200030004ff */
[----:B---3--:R-:W-:-:S02]  /*40020*/  IMAD R0, R0, 0x100, R28 ;  /* 0x0000010000007824 */ /* 0x008fc400078e021c */
[----:B------:R-:W3:Y:S04]  /*40030*/  LDL.LU R28, [R1+0x3080] ;  /* 0x00308000011c7983 */ /* 0x000ee80000300800 */
[----:B--2---:R-:W-:Y:S01]  /*40040*/  HMMA.16816.F32 R12, R12, R2, R16 ;  /* 0x000000020c0c723c */ /* 0x004fe20000001810 */
[----:B------:R-:W2:Y:S04]  /*40050*/  LDL.LU.64 R18, [R1+0x3078] ;  /* 0x0030780001127983 */ /* 0x000ea80000300a00 */
[----:B------:R-:W2:-:S14]  /*40060*/  LDL.LU.64 R16, [R1+0x3070] ;  /* 0x0030700001107983 */ /* 0x000e9c0000300a00 */
[----:B------:R0:W-:Y:S04]  /*40070*/  STL.64 [R1+0x5e0], R12 ;  /* 0x0005e00c01007387 */ /* 0x0001e80000100a00 */
[----:B------:R1:W-:Y:S01]  /*40080*/  STL.64 [R1+0x5e8], R14 ;  /* 0x0005e80e01007387 */ /* 0x0003e20000100a00 */
[----:B0-----:R-:W-:Y:S02]  /*40090*/  F2FP.F16.E5M2.UNPACK_B R12, R29 ;  /* 0x0000001dff0c723e */ /* 0x001fe400020004ff */
[----:B------:R-:W-:Y:S02]  /*400a0*/  F2FP.F16.E5M2.UNPACK_B R13, R27 ;  /* 0x0000001bff0d723e */ /* 0x000fe400020004ff */
[----:B-1----:R-:W-:Y:S02]  /*400b0*/  F2FP.F16.E5M2.UNPACK_B R14, R26 ;  /* 0x0000001aff0e723e */ /* 0x002fe400020004ff */
[----:B------:R-:W-:Y:S01]  /*400c0*/  F2FP.F16.E5M2.UNPACK_B R15, R0 ;  /* 0x00000000ff0f723e */ /* 0x000fe200020004ff */
[----:B------:R-:W3:Y:S06]  /*400d0*/  LDL.LU R29, [R1+0x3068] ;  /* 0x00306800011d7983 */ /* 0x000eec0000300800 */
        /* <DEDUP_REMOVED lines=72> */
[----:B------:R-:W2:Y:S02]  /*40560*/  LDL.LU.64 R24, [R1+0x2f40] ;  /* 0x002f400001187983 */ /* 0x000ea40000300a00 */
[C---:B--2---:R-:W-:Y:S08]  /*40570*/  HMMA.16816.F32 R16, R12.reuse, R24, R16 ;  /* 0x000000180c10723c */ /* 0x044ff00000001810 */
[C---:B----4-:R-:W-:Y:S11]  /*40580*/  HMMA.16816.F32 R24, R12.reuse, R26, R4 ;  /* 0x0000001a0c18723c */ /* 0x050ff60000001804 */
[----:B------:R-:W-:Y:S04]  /*40590*/  STL.64 [R1+0x10d0], R16 ;  /* 0x0010d01001007387 */ /* 0x000fe80000100a00 */
[----:B------:R0:W-:Y:S04]  /*405a0*/  STL.64 [R1+0x10d8], R18 ;  /* 0x0010d81201007387 */ /* 0x0001e80000100a00 */
[----:B0-----:R-:W2:Y:S04]  /*405b0*/  LDL.LU.64 R18, [R1+0x2f38] ;  /* 0x002f380001127983 */ /* 0x001ea80000300a00 */
[----:B------:R-:W2:Y:S04]  /*405c0*/  LDL.LU.64 R16, [R1+0x2f30] ;  /* 0x002f300001107983 */ /* 0x000ea80000300a00 */
[----:B------:R-:W4:Y:S04]  /*405d0*/  LDL.LU.64 R6, [R1+0x2f28] ;  /* 0x002f280001067983 */ /* 0x000f280000300a00 */
[----:B------:R-:W2:Y:S04]  /*405e0*/  LDL.LU.64 R4, [R1+0x2f20] ;  /* 0x002f200001047983 */ /* 0x000ea80000300a00 */
[----:B------:R-:W-:Y:S04]  /*405f0*/  STL.64 [R1+0x10c0], R24 ;  /* 0x0010c01801007387 */ /* 0x000fe80000100a00 */
[----:B------:R0:W-:Y:S04]  /*40600*/  STL.64 [R1+0x10c8], R26 ;  /* 0x0010c81a01007387 */ /* 0x0001e80000100a00 */
[----:B0-----:R-:W4:Y:S04]  /*40610*/  LDL.LU.64 R26, [R1+0x2f18] ;  /* 0x002f1800011a7983 */ /* 0x001f280000300a00 */
[----:B------:R-:W4:Y:S01]  /*40620*/  LDL.LU.64 R24, [R1+0x2f10] ;  /* 0x002f100001187983 */ /* 0x000f220000300a00 */
        /* <DEDUP_REMOVED lines=17> */
[----:B------:R-:W3:Y:S01]  /*40740*/  LDL.LU.64 R16, [R1+0x2ed0] ;  /* 0x002ed00001107983 */ /* 0x000ee20000300a00 */
[----:B----4-:R-:W-:Y:S03]  /*40750*/  HMMA.16816.F32 R24, R12, R26, R8 ;  /* 0x0000001a0c18723c */ /* 0x010fe60000001808 */
[----:B------:R-:W2:Y:S04]  /*40760*/  LDL.LU.64 R10, [R1+0x2ec8] ;  /* 0x002ec800010a7983 */ /* 0x000ea80000300a00 */
[----:B------:R-:W2:-:S12]  /*40770*/  LDL.LU.64 R8, [R1+0x2ec0] ;  /* 0x002ec00001087983 */ /* 0x000e980000300a00 */
        /* <DEDUP_REMOVED lines=8> */
[----:B------:R-:W3:Y:S01]  /*40800*/  LDL.LU R0, [R1+0x1f04] ;  /* 0x001f040001007983 */ /* 0x000ee20000300800 */
[C---:B--2---:R-:W-:Y:S08]  /*40810*/  HMMA.16816.F32 R4, R12.reuse, R18, R8 ;  /* 0x000000120c04723c */ /* 0x044ff00000001808 */
[C---:B------:R-:W-:Y:S11]  /*40820*/  HMMA.16816.F32 R8, R12.reuse, R28, R20 ;  /* 0x0000001c0c08723c */ /* 0x040ff60000001814 */
[----:B------:R0:W-:Y:S04]  /*40830*/  STL.64 [R1+0x1060], R4 ;  /* 0x0010600401007387 */ /* 0x0001e80000100a00 */
[----:B------:R1:W-:Y:S04]  /*40840*/  STL.64 [R1+0x1068], R6 ;  /* 0x0010680601007387 */ /* 0x0003e80000100a00 */
[----:B0-----:R-:W2:Y:S04]  /*40850*/  LDL.LU R4, [R1+0xfd0] ;  /* 0x000fd00001047983 */ /* 0x001ea80000300800 */
[----:B------:R-:W-:Y:S04]  /*40860*/  STL.64 [R1+0x1050], R8 ;  /* 0x0010500801007387 */ /* 0x000fe80000100a00 */
[----:B------:R-:W-:Y:S04]  /*40870*/  STL.64 [R1+0x1058], R10 ;  /* 0x0010580a01007387 */ /* 0x000fe80000100a00 */
[----:B------:R-:W2:Y:S04]  /*40880*/  LDL.LU R5, [R1+0xfd4] ;  /* 0x000fd40001057983 */ /* 0x000ea80000300800 */
[----:B-1----:R-:W2:Y:S04]  /*40890*/  LDL.LU R6, [R1+0xfd8] ;  /* 0x000fd80001067983 */ /* 0x002ea80000300800 */
[----:B------:R-:W2:Y:S04]  /*408a0*/  LDL.LU R7, [R1+0xfdc] ;  /* 0x000fdc0001077983 */ /* 0x000ea80000300800 */
[----:B------:R-:W2:Y:S04]  /*408b0*/  LDL.LU R20, [R1+0x1030] ;  /* 0x0010300001147983 */ /* 0x000ea80000300800 */
[----:B------:R-:W2:Y:S04]  /*408c0*/  LDL.LU R21, [R1+0x1034] ;  /* 0x0010340001157983 */ /* 0x000ea80000300800 */
[----:B------:R-:W2:Y:S04]  /*408d0*/  LDL.LU R22, [R1+0x1038] ;  /* 0x0010380001167983 */ /* 0x000ea80000300800 */
[----:B------:R-:W2:Y:S04]  /*408e0*/  LDL.LU R23, [R1+0x103c] ;  /* 0x00103c0001177983 */ /* 0x000ea80000300800 */
[----:B--2---:R-:W-:Y:S04]  /*408f0*/  STL.64 [R1+0x2ea8], R22 ;  /* 0x002ea81601007387 */ /* 0x004fe80000100a00 */
[----:B------:R0:W-:Y:S04]  /*40900*/  STL.64 [R1+0x2ea0], R20 ;  /* 0x002ea01401007387 */ /* 0x0001e80000100a00 */
[----:B0-----:R-:W4:Y:S04]  /*40910*/  LDL.LU R20, [R1+0x1040] ;  /* 0x0010400001147983 */ /* 0x001f280000300800 */
        /* <DEDUP_REMOVED lines=11> */
[C---:B----4-:R-:W-:Y:S03]  /*409d0*/  HMMA.16816.F32 R20, R12.reuse, R26, R20 ;  /* 0x0000001a0c14723c */ /* 0x050fe60000001814 */
[----:B--2---:R-:W-:Y:S04]  /*409e0*/  STL.64 [R1+0x2e88], R18 ;  /* 0x002e881201007387 */ /* 0x004fe80000100a00 */
[----:B------:R0:W-:Y:S04]  /*409f0*/  STL.64 [R1+0x2e80], R16 ;  /* 0x002e801001007387 */ /* 0x0001e80000100a00 */
[----:B0-----:R-:W2:Y:S04]  /*40a00*/  LDL.LU R16, [R1+0x1020] ;  /* 0x0010200001107983 */ /* 0x001ea80000300800 */
[----:B------:R-:W2:Y:S04]  /*40a10*/  LDL.LU R17, [R1+0x1024] ;  /* 0x0010240001117983 */ /* 0x000ea80000300800 */
[----:B------:R-:W2:Y:S04]  /*40a20*/  LDL.LU R18, [R1+0x1028] ;  /* 0x0010280001127983 */ /* 0x000ea80000300800 */
[----:B------:R-:W2:Y:S04]  /*40a30*/  LDL.LU R19, [R1+0x102c] ;  /* 0x00102c0001137983 */ /* 0x000ea80000300800 */
[----:B------:R-:W-:Y:S04]  /*40a40*/  STL.64 [R1+0x2e68], R10 ;  /* 0x002e680a01007387 */ /* 0x000fe80000100a00 */
[----:B------:R0:W-:Y:S04]  /*40a50*/  STL.64 [R1+0x2e60], R8 ;  /* 0x002e600801007387 */ /* 0x0001e80000100a00 */
[----:B0-----:R-:W4:Y:S04]  /*40a60*/  LDL.LU R8, [R1+0x1000] ;  /* 0x0010000001087983 */ /* 0x001f280000300800 */
[----:B------:R-:W4:Y:S04]  /*40a70*/  LDL.LU R9, [R1+0x1004] ;  /* 0x0010040001097983 */ /* 0x000f280000300800 */
[----:B------:R-:W4:Y:S04]  /*40a80*/  LDL.LU R10, [R1+0x1008] ;  /* 0x00100800010a7983 */ /* 0x000f280000300800 */
[----:B------:R-:W4:Y:S04]  /*40a90*/  LDL.LU R11, [R1+0x100c] ;  /* 0x00100c00010b7983 */ /* 0x000f280000300800 */
[----:B------:R-:W-:Y:S04]  /*40aa0*/  STL.64 [R1+0x2e48], R6 ;  /* 0x002e480601007387 */ /* 0x000fe80000100a00 */
[----:B------:R0:W-:Y:S04]  /*40ab0*/  STL.64 [R1+0x2e40], R4 ;  /* 0x002e400401007387 */ /* 0x0001e80000100a00 */
[----:B0-----:R-:W2:Y:S04]  /*40ac0*/  LDL.LU R4, [R1+0xfe0] ;  /* 0x000fe00001047983 */ /* 0x001ea80000300800 */
[----:B------:R-:W2:Y:S04]  /*40ad0*/  LDL.LU R5, [R1+0xfe4] ;  /* 0x000fe40001057983 */ /* 0x000ea80000300800 */
[----:B------:R-:W2:Y:S04]  /*40ae0*/  LDL.LU R6, [R1+0xfe8] ;  /* 0x000fe80001067983 */ /* 0x000ea80000300800 */
[----:B------:R-:W2:Y:S04]  /*40af0*/  LDL.LU R7, [R1+0xfec] ;  /* 0x000fec0001077983 */ /* 0x000ea80000300800 */
[----:B------:R0:W-:Y:S04]  /*40b00*/  STL [R1+0x2e1c], R28 ;  /* 0x002e1c1c01007387 */ /* 0x0001e80000100800 */
[----:B0-----:R-:W2:Y:S04]  /*40b10*/  LDL.LU R28, [R1+0x1ef4] ;  /* 0x001ef400011c7983 */ /* 0x001ea80000300800 */
[----:B------:R0:W-:Y:S04]  /*40b20*/  STL [R1+0x2e18], R29 ;  /* 0x002e181d01007387 */ /* 0x0001e80000100800 */
[----:B0-----:R-:W2:Y:S04]  /*40b30*/  LDL.LU R29, [R1+0x1efc] ;  /* 0x001efc00011d7983 */ /* 0x001ea80000300800 */
        /* <DEDUP_REMOVED lines=12> */
[----:B0-----:R-:W3:Y:S04]  /*40c00*/  LDL.LU R24, [R1+0x5d0] ;  /* 0x0005d00001187983 */ /* 0x001ee80000300800 */
[----:B------:R-:W3:Y:S04]  /*40c10*/  LDL.LU R25, [R1+0x5d4] ;  /* 0x0005d40001197983 */ /* 0x000ee80000300800 */
[----:B------:R-:W3:Y:S04]  /*40c20*/  LDL.LU R26, [R1+0x5d8] ;  /* 0x0005d800011a7983 */ /* 0x000ee80000300800 */
[----:B------:R-:W3:Y:S01]  /*40c30*/  LDL.LU R27, [R1+0x5dc] ;  /* 0x0005dc00011b7983 */ /* 0x000ee20000300800 */
[C---:B--2---:R-:W-:Y:S03]  /*40c40*/  HMMA.16816.F32 R16, R12.reuse, R22, R16 ;  /* 0x000000160c10723c */ /* 0x044fe60000001810 */
[----:B---3--:R-:W-:Y:S04]  /*40c50*/  STL.64 [R1+0x2e28], R26 ;  /* 0x002e281a01007387 */ /* 0x008fe80000100a00 */
[----:B------:R0:W-:Y:S04]  /*40c60*/  STL.64 [R1+0x2e20], R24 ;  /* 0x002e201801007387 */ /* 0x0001e80000100a00 */
[----:B0-----:R-:W2:Y:S04]  /*40c70*/  LDL.LU R24, [R1+0xfc0] ;  /* 0x000fc00001187983 */ /* 0x001ea80000300800 */
[----:B------:R-:W2:Y:S04]  /*40c80*/  LDL.LU R25, [R1+0xfc4] ;  /* 0x000fc40001197983 */ /* 0x000ea80000300800 */
[----:B------:R-:W2:Y:S04]  /*40c90*/  LDL.LU R26, [R1+0xfc8] ;  /* 0x000fc800011a7983 */ /* 0x000ea80000300800 */
[----:B------:R-:W2:Y:S04]  /*40ca0*/  LDL.LU R27, [R1+0xfcc] ;  /* 0x000fcc00011b7983 */ /* 0x000ea80000300800 */
        /* <DEDUP_REMOVED lines=9> */
[----:B------:R-:W3:Y:S04]  /*40d40*/  LDL.LU.64 R16, [R1+0x2e70] ;  /* 0x002e700001107983 */ /* 0x000ee80000300a00 */
[----:B------:R0:W-:Y:S04]  /*40d50*/  STL.64 [R1+0x2c08], R22 ;  /* 0x002c081601007387 */ /* 0x0001e80000100a00 */
[----:B0-----:R-:W2:Y:S04]  /*40d60*/  LDL.LU R22, [R1+0x1f00] ;  /* 0x001f000001167983 */ /* 0x001ea80000300800 */
[----:B------:R-:W2:Y:S04]  /*40d70*/  LDL.LU R23, [R1+0x1f08] ;  /* 0x001f080001177983 */ /* 0x000ea80000300800 */
[----:B------:R0:W-:Y:S04]  /*40d80*/  STL.64 [R1+0x2c00], R20 ;  /* 0x002c001401007387 */ /* 0x0001e80000100a00 */
[----:B0-----:R-:W2:Y:S04]  /*40d90*/  LDL.LU R20, [R1+0x1eec] ;  /* 0x001eec0001147983 */ /* 0x001ea80000300800 */
[----:B------:R-:W2:Y:S01]  /*40da0*/  LDL.LU R21, [R1+0x1ef8] ;  /* 0x001ef80001157983 */ /* 0x000ea20000300800 */
[----:B----4-:R-:W-:-:S15]  /*40db0*/  HMMA.16816.F32 R8, R12, R18, R8 ;  /* 0x000000120c08723c */ /* 0x010fde0000001808 */
        /* <DEDUP_REMOVED lines=9> */
[----:B0-----:R-:W3:Y:S04]  /*40e50*/  LDL.LU.64 R10, [R1+0x2e58] ;  /* 0x002e5800010a7983 */ /* 0x001ee80000300a00 */
[----:B------:R-:W4:Y:S04]  /*40e60*/  LDL.LU.64 R8, [R1+0x2e50] ;  /* 0x002e500001087983 */ /* 0x000f280000300a00 */
[----:B------:R0:W-:Y:S04]  /*40e70*/  STL.64 [R1+0x2c18], R18 ;  /* 0x002c181201007387 */ /* 0x0001e80000100a00 */
[----:B0-----:R-:W2:Y:S04]  /*40e80*/  LDL.LU R19, [R1+0x1ef0] ;  /* 0x001ef00001137983 */ /* 0x001ea80000300800 */
[----:B------:R-:W-:Y:S01]  /*40e90*/  STL.64 [R1+0x2c10], R16 ;  /* 0x002c101001007387 */ /* 0x000fe20000100a00 */
[----:B---3--:R-:W-:-:S15]  /*40ea0*/  HMMA.16816.F32 R4, R12, R10, R4 ;  /* 0x0000000a0c04723c */ /* 0x008fde0000001804 */
[----:B------:R-:W-:-:S04]  /*40eb0*/  NOP ;  /* 0x0000000000007918 */ /* 0x000fc80000000000 */
[----:B------:R-:W-:Y:S04]  /*40ec0*/  STL.64 [R1+0xfe0], R4 ;  /* 0x000fe00401007387 */ /* 0x000fe80000100a00 */
[----:B------:R0:W-:Y:S04]  /*40ed0*/  STL.64 [R1+0xfe8], R6 ;  /* 0x000fe80601007387 */ /* 0x0001e80000100a00 */
[----:B0-----:R-:W4:Y:S04]  /*40ee0*/  LDL.LU.64 R6, [R1+0x2e48] ;  /* 0x002e480001067983 */ /* 0x001f280000300a00 */
[----:B------:R-:W4:Y:S02]  /*40ef0*/  LDL.LU.64 R4, [R1+0x2e40] ;  /* 0x002e400001047983 */ /* 0x000f240000300a00 */
[----:B----4-:R-:W-:-:S15]  /*40f00*/  HMMA.16816.F32 R4, R12, R8, R4 ;  /* 0x000000080c04723c */ /* 0x010fde0000001804 */
        /* <DEDUP_REMOVED lines=19> */
[----:B------:R-:W-:-:S12]  /*41040*/  STL.64 [R1+0x2bc0], R4 ;  /* 0x002bc00401007387 */ /* 0x000fd80000100a00 */
[----:B------:R0:W-:Y:S02]  /*41050*/  STL.64 [R1+0xfb0], R8 ;  /* 0x000fb00801007387 */ /* 0x0001e40000100a00 */
[----:B0-----:R-:W-:Y:S02]  /*41060*/  IMAD R8, R20, 0x100, R19 ;  /* 0x0000010014087824 */ /* 0x001fe400078e0213 */
[----:B------:R-:W-:Y:S04]  /*41070*/  STL.64 [R1+0xfb8], R10 ;  /* 0x000fb80a01007387 */ /* 0x000fe80000100a00 */
[----:B------:R-:W3:Y:S01]  /*41080*/  LDL.LU R4, [R1+0xe30] ;  /* 0x000e300001047983 */ /* 0x000ee20000300800 */
[----:B--2---:R-:W-:-:S15]  /*41090*/  HMMA.16816.F32 R16, R12, R2, R24 ;  /* 0x000000020c10723c */ /* 0x004fde0000001818 */
[----:B------:R-:W-:-:S04]  /*410a0*/  NOP ;  /* 0x0000000000007918 */ /* 0x000fc80000000000 */
[----:B------:R0:W-:Y:S04]  /*410b0*/  STL.64 [R1+0x5d0], R16 ;  /* 0x0005d01001007387 */ /* 0x0001e80000100a00 */
[----:B------:R1:W-:Y:S04]  /*410c0*/  STL.64 [R1+0x5d8], R18 ;  /* 0x0005d81201007387 */ /* 0x0003e80000100a00 */
[----:B------:R-:W3:Y:S04]  /*410d0*/  LDL.LU R5, [R1+0xe34] ;  /* 0x000e340001057983 */ /* 0x000ee80000300800 */
[----:B------:R-:W2:Y:S04]  /*410e0*/  LDL.LU R6, [R1+0xe38] ;  /* 0x000e380001067983 */ /* 0x000ea80000300800 */
[----:B------:R-:W2:Y:S04]  /*410f0*/  LDL.LU R7, [R1+0xe3c] ;  /* 0x000e3c0001077983 */ /* 0x000ea80000300800 */
[----:B--2---:R2:W-:Y:S04]  /*41100*/  STL.64 [R1+0x2c38], R6 ;  /* 0x002c380601007387 */ /* 0x0045e80000100a00 */
[----:B---3--:R3:W-:Y:S04]  /*41110*/  STL.64 [R1+0x2c30], R4 ;  /* 0x002c300401007387 */ /* 0x0087e80000100a00 */
[----:B0-----:R-:W4:Y:S04]  /*41120*/  LDL.LU R16, [R1+0xe50] ;  /* 0x000e500001107983 */ /* 0x001f280000300800 */
[----:B------:R-:W4:Y:S04]  /*41130*/  LDL.LU R17, [R1+0xe54] ;  /* 0x000e540001117983 */ /* 0x000f280000300800 */
[----:B-1----:R-:W2:Y:S04]  /*41140*/  LDL.LU R18, [R1+0xe58] ;  /* 0x000e580001127983 */ /* 0x002ea80000300800 */
[----:B------:R-:W2:Y:S04]  /*41150*/  LDL.LU R19, [R1+0xe5c] ;  /* 0x000e5c0001137983 */ /* 0x000ea80000300800 */
[----:B--2---:R-:W-:Y:S04]  /*41160*/  STL.64 [R1+0x2c48], R18 ;  /* 0x002c481201007387 */ /* 0x004fe80000100a00 */
[----:B----4-:R-:W-:Y:S04]  /*41170*/  STL.64 [R1+0x2c40], R16 ;  /* 0x002c401001007387 */ /* 0x010fe80000100a00 */
[----:B------:R-:W2:Y:S04]  /*41180*/  LDL.LU R24, [R1+0xe60] ;  /* 0x000e600001187983 */ /* 0x000ea80000300800 */
[----:B------:R-:W2:Y:S04]  /*41190*/  LDL.LU R25, [R1+0xe64] ;  /* 0x000e640001197983 */ /* 0x000ea80000300800 */
[----:B------:R-:W4:Y:S04]  /*411a0*/  LDL.LU R26, [R1+0xe68] ;  /* 0x000e6800011a7983 */ /* 0x000f280000300800 */
[----:B------:R-:W4:Y:S04]  /*411b0*/  LDL.LU R27, [R1+0xe6c] ;  /* 0x000e6c00011b7983 */ /* 0x000f280000300800 */
[----:B----4-:R-:W-:Y:S04]  /*411c0*/  STL.64 [R1+0x2c58], R26 ;  /* 0x002c581a01007387 */ /* 0x010fe80000100a00 */
[----:B--2---:R0:W-:Y:S04]  /*411d0*/  STL.64 [R1+0x2c50], R24 ;  /* 0x002c501801007387 */ /* 0x0041e80000100a00 */
[----:B------:R-:W2:Y:S04]  /*411e0*/  LDL R6, [R1] ;  /* 0x0000000001067983 */ /* 0x000ea80000100800 */
[----:B------:R-:W2:Y:S04]  /*411f0*/  LDL R7, [R1+0x4] ;  /* 0x0000040001077983 */ /* 0x000ea80000100800 */
[----:B---3--:R-:W3:Y:S04]  /*41200*/  LDL R4, [R1+0x8] ;  /* 0x0000080001047983 */ /* 0x008ee80000100800 */
[----:B------:R-:W3:Y:S04]  /*41210*/  LDL R5, [R1+0xc] ;  /* 0x00000c0001057983 */ /* 0x000ee80000100800 */
        /* <DEDUP_REMOVED lines=8> */
[----:B-1----:R-:W2:Y:S04]  /*412a0*/  LDL R6, [R1+0x10] ;  /* 0x0000100001067983 */ /* 0x002ea80000100800 */
[----:B------:R-:W2:Y:S04]  /*412b0*/  LDL R7, [R1+0x14] ;  /* 0x0000140001077983 */ /* 0x000ea80000100800 */
[----:B--2---:R-:W-:Y:S04]  /*412c0*/  STL.64 [R1+0x2c80], R6 ;  /* 0x002c800601007387 */ /* 0x004fe80000100a00 */
[----:B0-----:R-:W2:Y:S04]  /*412d0*/  LDL.LU R24, [R1+0xe90] ;  /* 0x000e900001187983 */ /* 0x001ea80000300800 */
[----:B------:R-:W2:Y:S04]  /*412e0*/  LDL.LU R25, [R1+0xe94] ;  /* 0x000e940001197983 */ /* 0x000ea80000300800 */
[----:B------:R-:W3:Y:S04]  /*412f0*/  LDL.LU R26, [R1+0xe98] ;  /* 0x000e9800011a7983 */ /* 0x000ee80000300800 */
[----:B------:R-:W3:Y:S04]  /*41300*/  LDL.LU R27, [R1+0xe9c] ;  /* 0x000e9c00011b7983 */ /* 0x000ee80000300800 */
[----:B---3--:R-:W-:Y:S04]  /*41310*/  STL.64 [R1+0x2c90], R26 ;  /* 0x002c901a01007387 */ /* 0x008fe80000100a00 */
[----:B--2---:R0:W-:Y:S04]  /*41320*/  STL.64 [R1+0x2c88], R24 ;  /* 0x002c881801007387 */ /* 0x0041e80000100a00 */
[----:B------:R-:W2:Y:S04]  /*41330*/  LDL R4, [R1+0x18] ;  /* 0x0000180001047983 */ /* 0x000ea80000100800 */
[----:B------:R-:W2:Y:S04]  /*41340*/  LDL R5, [R1+0x1c] ;  /* 0x00001c0001057983 */ /* 0x000ea80000100800 */
[----:B--2---:R1:W-:Y:S04]  /*41350*/  STL.64 [R1+0x2c98], R4 ;  /* 0x002c980401007387 */ /* 0x0043e80000100a00 */
        /* <DEDUP_REMOVED lines=8> */
[----:B-1----:R-:W3:Y:S04]  /*413e0*/  LDL R4, [R1+0x28] ;  /* 0x0000280001047983 */ /* 0x002ee80000100800 */
[----:B------:R-:W3:Y:S04]  /*413f0*/  LDL R5, [R1+0x2c] ;  /* 0x00002c0001057983 */ /* 0x000ee80000100800 */
[----:B--2---:R1:W-:Y:S04]  /*41400*/  STL.64 [R1+0x2cb0], R6 ;  /* 0x002cb00601007387 */ /* 0x0043e80000100a00 */
[----:B---3--:R-:W-:Y:S04]  /*41410*/  STL.64 [R1+0x2cc8], R4 ;  /* 0x002cc80401007387 */ /* 0x008fe80000100a00 */
[----:B0-----:R-:W2:Y:S04]  /*41420*/  LDL.LU R24, [R1+0xeb0] ;  /* 0x000eb00001187983 */ /* 0x001ea80000300800 */
[----:B------:R-:W2:Y:S04]  /*41430*/  LDL.LU R25, [R1+0xeb4] ;  /* 0x000eb40001197983 */ /* 0x000ea80000300800 */
[----:B------:R-:W3:Y:S04]  /*41440*/  LDL.LU R26, [R1+0xeb8] ;  /* 0x000eb800011a7983 */ /* 0x000ee80000300800 */
[----:B------:R-:W3:Y:S04]  /*41450*/  LDL.LU R27, [R1+0xebc] ;  /* 0x000ebc00011b7983 */ /* 0x000ee80000300800 */
[----:B-1----:R-:W4:Y:S04]  /*41460*/  LDL R6, [R1+0x30] ;  /* 0x0000300001067983 */ /* 0x002f280000100800 */
[----:B------:R-:W4:Y:S04]  /*41470*/  LDL R7, [R1+0x34] ;  /* 0x0000340001077983 */ /* 0x000f280000100800 */
[----:B----4-:R-:W-:Y:S04]  /*41480*/  STL.64 [R1+0x2ce0], R6 ;  /* 0x002ce00601007387 */ /* 0x010fe80000100a00 */
[----:B---3--:R-:W-:Y:S04]  /*41490*/  STL.64 [R1+0x2cc0], R26 ;  /* 0x002cc01a01007387 */ /* 0x008fe80000100a00 */
[----:B--2---:R0:W-:Y:S04]  /*414a0*/  STL.64 [R1+0x2cb8], R24 ;  /* 0x002cb81801007387 */ /* 0x0041e80000100a00 */
[----:B0-----:R-:W2:Y:S04]  /*414b0*/  LDL.LU R24, [R1+0xec0] ;  /* 0x000ec00001187983 */ /* 0x001ea80000300800 */
[----:B------:R-:W2:Y:S04]  /*414c0*/  LDL.LU R25, [R1+0xec4] ;  /* 0x000ec40001197983 */ /* 0x000ea80000300800 */
[----:B------:R-:W3:Y:S04]  /*414d0*/  LDL.LU R26, [R1+0xec8] ;  /* 0x000ec800011a7983 */ /* 0x000ee80000300800 */
[----:B------:R-:W3:Y:S04]  /*414e0*/  LDL.LU R27, [R1+0xecc] ;  /* 0x000ecc00011b7983 */ /* 0x000ee80000300800 */
[----:B------:R-:W4:Y:S04]  /*414f0*/  LDL R4, [R1+0x38] ;  /* 0x0000380001047983 */ /* 0x000f280000100800 */
        /* <DEDUP_REMOVED lines=28> */
[----:B------:R-:W2:Y:S04]  /*416c0*/  LDL R4, [R1+0x58] ;  /* 0x0000580001047983 */ /* 0x000ea80000100800 */
[----:B------:R-:W2:Y:S04]  /*416d0*/  LDL R5, [R1+0x5c] ;  /* 0x00005c0001057983 */ /* 0x000ea80000100800 */
[----:B----4-:R-:W-:Y:S04]  /*416e0*/  STL.64 [R1+0x2d40], R6 ;  /* 0x002d400601007387 */ /* 0x010fe80000100a00 */
[----:B--2---:R-:W-:Y:S04]  /*416f0*/  STL.64 [R1+0x2d58], R4 ;  /* 0x002d580401007387 */ /* 0x004fe80000100a00 */
[----:B---3--:R-:W-:Y:S04]  /*41700*/  STL.64 [R1+0x2d20], R26 ;  /* 0x002d201a01007387 */ /* 0x008fe80000100a00 */
[----:B------:R0:W-:Y:S04]  /*41710*/  STL.64 [R1+0x2d18], R24 ;  /* 0x002d181801007387 */ /* 0x0001e80000100a00 */
        /* <DEDUP_REMOVED lines=63> */
[----:B---3--:R-:W-:Y:S04]  /*41b10*/  STL.64 [R1+0x2dc8], R26 ;  /* 0x002dc81a01007387 */ /* 0x008fe80000100a00 */
[----:B--2---:R0:W-:Y:S04]  /*41b20*/  STL.64 [R1+0x2dc0], R24 ;  /* 0x002dc01801007387 */ /* 0x0041e80000100a00 */
        /* <DEDUP_REMOVED lines=15> */
[----:B------:R-:W3:Y:S01]  /*41c20*/  LDL.LU R27, [R1+0xf9c] ;  /* 0x000f9c00011b7983 */ /* 0x000ee20000300800 */
[----:B------:R-:W-:-:S02]  /*41c30*/  IMAD R28, R28, 0x100, R21 ;  /* 0x000001001c1c7824 */ /* 0x000fc400078e0215 */
[----:B------:R-:W-:Y:S02]  /*41c40*/  IMAD R29, R29, 0x100, R22 ;  /* 0x000001001d1d7824 */ /* 0x000fe400078e0216 */
[----:B------:R-:W-:Y:S01]  /*41c50*/  IMAD R0, R0, 0x100, R23 ;  /* 0x0000010000007824 */ /* 0x000fe200078e0217 */
[----:B---3--:R-:W-:Y:S04]  /*41c60*/  STL.64 [R1+0x2e10], R26 ;  /* 0x002e101a01007387 */ /* 0x008fe80000100a00 */
[----:B--2---:R0:W-:Y:S04]  /*41c70*/  STL.64 [R1+0x2e08], R24 ;  /* 0x002e081801007387 */ /* 0x0041e80000100a00 */
[----:B0-----:R-:W4:Y:S04]  /*41c80*/  LDL.LU R24, [R1+0xfa0] ;  /* 0x000fa00001187983 */ /* 0x001f280000300800 */
[----:B------:R-:W4:Y:S04]  /*41c90*/  LDL.LU R25, [R1+0xfa4] ;  /* 0x000fa40001197983 */ /* 0x000f280000300800 */
[----:B------:R-:W4:Y:S04]  /*41ca0*/  LDL.LU R26, [R1+0xfa8] ;  /* 0x000fa800011a7983 */ /* 0x000f280000300800 */
[----:B------:R-:W4:Y:S01]  /*41cb0*/  LDL.LU R27, [R1+0xfac] ;  /* 0x000fac00011b7983 */ /* 0x000f220000300800 */
[----:B------:R-:W-:-:S02]  /*41cc0*/  F2FP.F16.E5M2.UNPACK_B R12, R8 ;  /* 0x00000008ff0c723e */ /* 0x000fc400020004ff */
[----:B------:R-:W-:Y:S02]  /*41cd0*/  F2FP.F16.E5M2.UNPACK_B R13, R28 ;  /* 0x0000001cff0d723e */ /* 0x000fe400020004ff */
[----:B------:R-:W-:Y:S02]  /*41ce0*/  F2FP.F16.E5M2.UNPACK_B R14, R29 ;  /* 0x0000001dff0e723e */ /* 0x000fe400020004ff */
[----:B------:R-:W-:Y:S01]  /*41cf0*/  F2FP.F16.E5M2.UNPACK_B R15, R0 ;  /* 0x00000000ff0f723e */ /* 0x000fe200020004ff */
[----:B------:R-:W2:Y:S04]  /*41d00*/  LDL.LU R16, [R1+0xe70] ;  /* 0x000e700001107983 */ /* 0x000ea80000300800 */
[----:B------:R-:W2:Y:S04]  /*41d10*/  LDL.LU R17, [R1+0xe74] ;  /* 0x000e740001117983 */ /* 0x000ea80000300800 */
[----:B------:R-:W2:Y:S04]  /*41d20*/  LDL.LU R18, [R1+0xe78] ;  /* 0x000e780001127983 */ /* 0x000ea80000300800 */
[----:B------:R-:W2:Y:S04]  /*41d30*/  LDL.LU R19, [R1+0xe7c] ;  /* 0x000e7c0001137983 */ /* 0x000ea80000300800 */
[----:B------:R-:W3:Y:S04]  /*41d40*/  LDL.LU R20, [R1+0xe40] ;  /* 0x000e400001147983 */ /* 0x000ee80000300800 */
[----:B------:R-:W3:Y:S04]  /*41d50*/  LDL.LU R21, [R1+0xe44] ;  /* 0x000e440001157983 */ /* 0x000ee80000300800 */
[----:B------:R-:W3:Y:S04]  /*41d60*/  LDL.LU R22, [R1+0xe48] ;  /* 0x000e480001167983 */ /* 0x000ee80000300800 */
[----:B------:R-:W3:Y:S04]  /*41d70*/  LDL.LU R23, [R1+0xe4c] ;  /* 0x000e4c0001177983 */ /* 0x000ee80000300800 */
[----:B------:R-:W2:Y:S04]  /*41d80*/  LDL.LU R8, [R1+0xe20] ;  /* 0x000e200001087983 */ /* 0x000ea80000300800 */
[----:B------:R-:W2:Y:S04]  /*41d90*/  LDL.LU R9, [R1+0xe24] ;  /* 0x000e240001097983 */ /* 0x000ea80000300800 */
[----:B------:R-:W2:Y:S04]  /*41da0*/  LDL.LU R10, [R1+0xe28] ;  /* 0x000e2800010a7983 */ /* 0x000ea80000300800 */
[----:B------:R-:W2:Y:S04]  /*41db0*/  LDL.LU R11, [R1+0xe2c] ;  /* 0x000e2c00010b7983 */ /* 0x000ea80000300800 */
[----:B------:R-:W2:Y:S04]  /*41dc0*/  LDL.LU R28, [R1+0x2e1c] ;  /* 0x002e1c00011c7983 */ /* 0x000ea80000300800 */
[----:B------:R-:W2:Y:S01]  /*41dd0*/  LDL.LU R29, [R1+0x2e18] ;  /* 0x002e1800011d7983 */ /* 0x000ea20000300800 */
        /* <DEDUP_REMOVED lines=113> */
[----:B0-----:R-:W4:Y:S04]  /*424f0*/  LDL.LU.64 R26, [R1+0x2c58] ;  /* 0x002c5800011a7983 */ /* 0x001f280000300a00 */
[----:B------:R-:W4:Y:S01]  /*42500*/  LDL.LU.64 R24, [R1+0x2c50] ;  /* 0x002c500001187983 */ /* 0x000f220000300a00 */
[----:B--2---:R-:W-:Y:S03]  /*42510*/  HMMA.16816.F32 R4, R12, R6, R16 ;  /* 0x000000060c04723c */ /* 0x004fe60000001810 */
[----:B------:R-:W2:Y:S04]  /*42520*/  LDL.LU.64 R18, [R1+0x2c48] ;  /* 0x002c480001127983 */ /* 0x000ea80000300a00 */
[----:B------:R-:W2:-:S12]  /*42530*/  LDL.LU.64 R16, [R1+0x2c40] ;  /* 0x002c400001107983 */ /* 0x000e980000300a00 */
[----:B------:R-:W-:Y:S04]  /*42540*/  STL.64 [R1+0xe70], R4 ;  /* 0x000e700401007387 */ /* 0x000fe80000100a00 */
[----:B------:R0:W-:Y:S04]  /*42550*/  STL.64 [R1+0xe78], R6 ;  /* 0x000e780601007387 */ /* 0x0001e80000100a00 */
[----:B0-----:R-:W2:Y:S04]  /*42560*/  LDL.LU.64 R6, [R1+0x2c38] ;  /* 0x002c380001067983 */ /* 0x001ea80000300a00 */
[----:B------:R-:W2:Y:S01]  /*42570*/  LDL.LU.64 R4, [R1+0x2c30] ;  /* 0x002c300001047983 */ /* 0x000ea20000300a00 */
[----:B----4-:R-:W-:-:S15]  /*42580*/  HMMA.16816.F32 R24, R12, R28, R24 ;  /* 0x0000001c0c18723c */ /* 0x010fde0000001818 */
[----:B------:R-:W-:-:S04]  /*42590*/  NOP ;  /* 0x0000000000007918 */ /* 0x000fc80000000000 */
[----:B------:R-:W-:Y:S04]  /*425a0*/  STL.64 [R1+0xe60], R24 ;  /* 0x000e601801007387 */ /* 0x000fe80000100a00 */
[----:B------:R0:W-:Y:S04]  /*425b0*/  STL.64 [R1+0xe68], R26 ;  /* 0x000e681a01007387 */ /* 0x0001e80000100a00 */
[----:B0-----:R-:W2:Y:S04]  /*425c0*/  LDL.LU.64 R26, [R1+0x2c28] ;  /* 0x002c2800011a7983 */ /* 0x001ea80000300a00 */
[----:B------:R-:W3:Y:S04]  /*425d0*/  LDL.LU.64 R24, [R1+0x2c20] ;  /* 0x002c200001187983 */ /* 0x000ee80000300a00 */
[----:B------:R-:W-:Y:S01]  /*425e0*/  STL.64 [R1+0x2ab8], R28 ;  /* 0x002ab81c01007387 */ /* 0x000fe20000100a00 */
        /* <DEDUP_REMOVED lines=11> */
[----:B------:R4:W-:Y:S04]  /*426a0*/  STL.64 [R1+0x2aa8], R24 ;  /* 0x002aa81801007387 */ /* 0x0009e80000100a00 */
[----:B------:R-:W3:Y:S01]  /*426b0*/  LDL.LU R0, [R1+0x1f24] ;  /* 0x001f240001007983 */ /* 0x000ee20000300800 */
[C---:B----4-:R-:W-:Y:S08]  /*426c0*/  HMMA.16816.F32 R24, R12.reuse, R22, R4 ;  /* 0x000000160c18723c */ /* 0x050ff00000001804 */
[C---:B--2---:R-:W-:Y:S11]  /*426d0*/  HMMA.16816.F32 R4, R12.reuse, R20, R8 ;  /* 0x000000140c04723c */ /* 0x044ff60000001808 */
[----:B------:R0:W-:Y:S04]  /*426e0*/  STL.64 [R1+0xe30], R24 ;  /* 0x000e301801007387 */ /* 0x0001e80000100a00 */
[----:B------:R1:W-:Y:S04]  /*426f0*/  STL.64 [R1+0xe38], R26 ;  /* 0x000e381a01007387 */ /* 0x0003e80000100a00 */
[----:B0-----:R-:W2:Y:S04]  /*42700*/  LDL.LU R24, [R1+0xda0] ;  /* 0x000da00001187983 */ /* 0x001ea80000300800 */
[----:B------:R0:W-:Y:S04]  /*42710*/  STL.64 [R1+0xe20], R4 ;  /* 0x000e200401007387 */ /* 0x0001e80000100a00 */
[----:B------:R4:W-:Y:S04]  /*42720*/  STL.64 [R1+0xe28], R6 ;  /* 0x000e280601007387 */ /* 0x0009e80000100a00 */
[----:B------:R-:W2:Y:S04]  /*42730*/  LDL.LU R25, [R1+0xda4] ;  /* 0x000da40001197983 */ /* 0x000ea80000300800 */
[----:B-1----:R-:W2:Y:S04]  /*42740*/  LDL.LU R26, [R1+0xda8] ;  /* 0x000da800011a7983 */ /* 0x002ea80000300800 */
[----:B------:R-:W2:Y:S04]  /*42750*/  LDL.LU R27, [R1+0xdac] ;  /* 0x000dac00011b7983 */ /* 0x000ea80000300800 */
[----:B0-----:R-:W2:Y:S04]  /*42760*/  LDL.LU R4, [R1+0xde0] ;  /* 0x000de00001047983 */ /* 0x001ea80000300800 */
[----:B------:R-:W2:Y:S04]  /*42770*/  LDL.LU R5, [R1+0xde4] ;  /* 0x000de40001057983 */ /* 0x000ea80000300800 */
[----:B----4-:R-:W4:Y:S04]  /*42780*/  LDL.LU R6, [R1+0xde8] ;  /* 0x000de80001067983 */ /* 0x010f280000300800 */
[----:B------:R-:W4:Y:S04]  /*42790*/  LDL.LU R7, [R1+0xdec] ;  /* 0x000dec0001077983 */ /* 0x000f280000300800 */
        /* <DEDUP_REMOVED lines=10> */
[----:B----4-:R-:W-:Y:S04]  /*42840*/  STL.64 [R1+0x2bd8], R6 ;  /* 0x002bd80601007387 */ /* 0x010fe80000100a00 */
        /* <DEDUP_REMOVED lines=17> */
[C---:B------:R-:W-:Y:S03]  /*42960*/  HMMA.16816.F32 R8, R12.reuse, R18, R8 ;  /* 0x000000120c08723c */ /* 0x040fe60000001808 */
[----:B--2---:R-:W-:Y:S04]  /*42970*/  STL.64 [R1+0x2bb8], R26 ;  /* 0x002bb81a01007387 */ /* 0x004fe80000100a00 */
[----:B------:R0:W-:Y:S04]  /*42980*/  STL.64 [R1+0x2bb0], R24 ;  /* 0x002bb01801007387 */ /* 0x0001e80000100a00 */
[----:B0-----:R-:W2:Y:S04]  /*42990*/  LDL.LU R24, [R1+0xdd0] ;  /* 0x000dd00001187983 */ /* 0x001ea80000300800 */
[----:B------:R-:W2:Y:S04]  /*429a0*/  LDL.LU R25, [R1+0xdd4] ;  /* 0x000dd40001197983 */ /* 0x000ea80000300800 */
[----:B------:R-:W2:Y:S04]  /*429b0*/  LDL.LU R26, [R1+0xdd8] ;  /* 0x000dd800011a7983 */ /* 0x000ea80000300800 */
[----:B------:R-:W2:Y:S04]  /*429c0*/  LDL.LU R27, [R1+0xddc] ;  /* 0x000ddc00011b7983 */ /* 0x000ea80000300800 */
[----:B------:R-:W2:Y:S04]  /*429d0*/  LDL.64 R28, [R1+0x90] ;  /* 0x00009000011c7983 */ /* 0x000ea80000100a00 */
[----:B------:R0:W-:Y:S04]  /*429e0*/  STL.64 [R1+0x2a90], R22 ;  /* 0x002a901601007387 */ /* 0x0001e80000100a00 */
[----:B0-----:R-:W2:Y:S04]  /*429f0*/  LDL.64 R22, [R1+0x98] ;  /* 0x0000980001167983 */ /* 0x001ea80000100a00 */
[----:B------:R0:W-:Y:S04]  /*42a00*/  STL.64 [R1+0x2a88], R20 ;  /* 0x002a881401007387 */ /* 0x0001e80000100a00 */
[----:B0-----:R-:W2:Y:S04]  /*42a10*/  LDL.LU R20, [R1+0x1f1c] ;  /* 0x001f1c0001147983 */ /* 0x001ea80000300800 */
        /* <DEDUP_REMOVED lines=11> */
[----:B------:R-:W-:Y:S04]  /*42ad0*/  STL.64 [R1+0x2a70], R18 ;  /* 0x002a701201007387 */ /* 0x000fe80000100a00 */
[----:B------:R0:W-:Y:S04]  /*42ae0*/  STL.64 [R1+0x2a68], R16 ;  /* 0x002a681001007387 */ /* 0x0001e80000100a00 */
[----:B0-----:R-:W2:Y:S04]  /*42af0*/  LDL.LU R16, [R1+0xdb0] ;  /* 0x000db00001107983 */ /* 0x001ea80000300800 */
[----:B------:R-:W2:Y:S04]  /*42b00*/  LDL.LU R17, [R1+0xdb4] ;  /* 0x000db40001117983 */ /* 0x000ea80000300800 */
[----:B------:R-:W2:Y:S04]  /*42b10*/  LDL.LU R18, [R1+0xdb8] ;  /* 0x000db80001127983 */ /* 0x000ea80000300800 */
        /* <DEDUP_REMOVED lines=15> */
[----:B------:R-:W3:Y:S04]  /*42c10*/  LDL.LU R11, [R1+0x1f20] ;  /* 0x001f2000010b7983 */ /* 0x000ee80000300800 */
[----:B------:R0:W-:Y:S04]  /*42c20*/  STL.64 [R1+0x2a48], R8 ;  /* 0x002a480801007387 */ /* 0x0001e80000100a00 */
[----:B0-----:R-:W3:Y:S04]  /*42c30*/  LDL.LU R8, [R1+0x1f0c] ;  /* 0x001f0c0001087983 */ /* 0x001ee80000300800 */
[----:B------:R-:W4:Y:S01]  /*42c40*/  LDL.LU R9, [R1+0x1f18] ;  /* 0x001f180001097983 */ /* 0x000f220000300800 */
        /* <DEDUP_REMOVED lines=11> */
[----:B------:R-:W2:Y:S04]  /*42d00*/  LDL.LU.64 R24, [R1+0x2ba0] ;  /* 0x002ba00001187983 */ /* 0x000ea80000300a00 */
[----:B------:R0:W-:Y:S04]  /*42d10*/  STL.64 [R1+0x2a40], R6 ;  /* 0x002a400601007387 */ /* 0x0001e80000100a00 */
[----:B0-----:R-:W3:Y:S04]  /*42d20*/  LDL.LU R7, [R1+0x1f10] ;  /* 0x001f100001077983 */ /* 0x001ee80000300800 */
[----:B------:R4:W-:Y:S01]  /*42d30*/  STL.64 [R1+0x2a38], R4 ;  /* 0x002a380401007387 */ /* 0x0009e20000100a00 */
[----:B------:R-:W-:-:S02]  /*42d40*/  IMAD R0, R0, 0x100, R21 ;  /* 0x0000010000007824 */ /* 0x000fc400078e0215 */
[----:B----4-:R-:W-:Y:S02]  /*42d50*/  IMAD R5, R10, 0x100, R9 ;  /* 0x000001000a057824 */ /* 0x010fe400078e0209 */
[----:B------:R-:W-:Y:S01]  /*42d60*/  IMAD R4, R20, 0x100, R11 ;  /* 0x0000010014047824 */ /* 0x000fe200078e020b */
[----:B--2---:R-:W-:Y:S01]  /*42d70*/  HMMA.16816.F32 R12, R12, R2, R24 ;  /* 0x000000020c0c723c */ /* 0x004fe20000001818 */
[----:B------:R-:W2:Y:S04]  /*42d80*/  LDL.LU.64 R26, [R1+0x2b98] ;  /* 0x002b9800011a7983 */ /* 0x000ea80000300a00 */
[----:B------:R-:W2:Y:S04]  /*42d90*/  LDL.LU.64 R24, [R1+0x2b90] ;  /* 0x002b900001187983 */ /* 0x000ea80000300a00 */
[----:B------:R-:W-:Y:S04]  /*42da0*/  STL [R1+0x29bc], R2 ;  /* 0x0029bc0201007387 */ /* 0x000fe80000100800 */
[----:B------:R-:W-:Y:S01]  /*42db0*/  STL [R1+0x29b8], R3 ;  /* 0x0029b80301007387 */ /* 0x000fe20000100800 */
[----:B---3--:R-:W-:-:S05]  /*42dc0*/  IMAD R8, R8, 0x100, R7 ;  /* 0x0000010008087824 */ /* 0x008fca00078e0207 */
[----:B------:R0:W-:Y:S04]  /*42dd0*/  STL.64 [R1+0x5c0], R12 ;  /* 0x0005c00c01007387 */ /* 0x0001e80000100a00 */
[----:B------:R1:W-:Y:S01]  /*42de0*/  STL.64 [R1+0x5c8], R14 ;  /* 0x0005c80e01007387 */ /* 0x0003e20000100a00 */
[----:B0-----:R-:W-:Y:S02]  /*42df0*/  F2FP.F16.E5M2.UNPACK_B R12, R8 ;  /* 0x00000008ff0c723e */ /* 0x001fe400020004ff */
[----:B------:R-:W-:Y:S02]  /*42e00*/  F2FP.F16.E5M2.UNPACK_B R13, R5 ;  /* 0x00000005ff0d723e */ /* 0x000fe400020004ff */
[----:B-1----:R-:W-:Y:S02]  /*42e10*/  F2FP.F16.E5M2.UNPACK_B R14, R4 ;  /* 0x00000004ff0e723e */ /* 0x002fe400020004ff */
[----:B------:R-:W-:-:S07]  /*42e20*/  F2FP.F16.E5M2.UNPACK_B R15, R0 ;  /* 0x00000000ff0f723e */ /* 0x000fce00020004ff */
[----:B------:R-:W-:Y:S01]  /*42e30*/  HMMA.16816.F32 R4, R12, R22, R16 ;  /* 0x000000160c04723c */ /* 0x000fe20000001810 */
[----:B------:R-:W-:Y:S02]  /*42e40*/  IMAD.MOV.U32 R0, RZ, RZ, R23 ;  /* 0x000000ffff007224 */ /* 0x000fe400078e0017 */
[----:B------:R-:W-:-:S15]  /*42e50*/  IMAD.MOV.U32 R2, RZ, RZ, R22 ;  /* 0x000000ffff027224 */ /* 0x000fde00078e0016 */
[----:B------:R-:W-:Y:S01]  /*42e60*/  NOP ;  /* 0x0000000000007918 */ /* 0x000fe20000000000 */
[----:B------:R-:W-:Y:S04]  /*42e70*/  STL.64 [R1+0xdb0], R4 ;  /* 0x000db00401007387 */ /* 0x000fe80000100a00 */
[----:B------:R0:W-:Y:S04]  /*42e80*/  STL.64 [R1+0xdb8], R6 ;  /* 0x000db80601007387 */ /* 0x0001e80000100a00 */
[----:B------:R-:W-:Y:S04]  /*42e90*/  STL [R1+0x29cc], R0 ;  /* 0x0029cc0001007387 */ /* 0x000fe80000100800 */
[----:B------:R-:W-:Y:S04]  /*42ea0*/  STL [R1+0x29c8], R2 ;  /* 0x0029c80201007387 */ /* 0x000fe80000100800 */
[----:B0-----:R-:W3:Y:S01]  /*42eb0*/  LDL.64 R6, [R1+0x68] ;  /* 0x0000680001067983 */ /* 0x001ee20000100a00 */
[----:B--2---:R-:W-:-:S15]  /*42ec0*/  HMMA.16816.F32 R8, R12, R28, R24 ;  /* 0x0000001c0c08723c */ /* 0x004fde0000001818 */
[----:B------:R-:W-:-:S04]  /*42ed0*/  NOP ;  /* 0x0000000000007918 */ /* 0x000fc80000000000 */
[----:B------:R0:W-:Y:S04]  /*42ee0*/  STL.64 [R1+0xda0], R8 ;  /* 0x000da00801007387 */ /* 0x0001e80000100a00 */
[----:B------:R1:W-:Y:S04]  /*42ef0*/  STL.64 [R1+0xda8], R10 ;  /* 0x000da80a01007387 */ /* 0x0003e80000100a00 */
[----:B---3--:R2:W-:Y:S04]  /*42f00*/  STL.64 [R1+0x2b58], R6 ;  /* 0x002b580601007387 */ /* 0x0085e80000100a00 */
[----:B0-----:R-:W3:Y:S04]  /*42f10*/  LDL.LU R8, [R1+0xd40] ;  /* 0x000d400001087983 */ /* 0x001ee80000300800 */
[----:B------:R-:W3:Y:S04]  /*42f20*/  LDL.LU R9, [R1+0xd44] ;  /* 0x000d440001097983 */ /* 0x000ee80000300800 */
[----:B-1----:R-:W4:Y:S04]  /*42f30*/  LDL.LU R10, [R1+0xd48] ;  /* 0x000d4800010a7983 */ /* 0x002f280000300800 */
[----:B------:R-:W4:Y:S04]  /*42f40*/  LDL.LU R11, [R1+0xd4c] ;  /* 0x000d4c00010b7983 */ /* 0x000f280000300800 */
[----:B------:R-:W3:Y:S04]  /*42f50*/  LDL.64 R4, [R1+0x70] ;  /* 0x0000700001047983 */ /* 0x000ee80000100a00 */
[----:B--2---:R-:W2:Y:S04]  /*42f60*/  LDL.64 R6, [R1+0x78] ;  /* 0x0000780001067983 */ /* 0x004ea80000100a00 */
[----:B--2---:R-:W-:Y:S04]  /*42f70*/  STL.64 [R1+0x2b78], R6 ;  /* 0x002b780601007387 */ /* 0x004fe80000100a00 */
[----:B---3--:R-:W-:Y:S04]  /*42f80*/  STL.64 [R1+0x2b70], R4 ;  /* 0x002b700401007387 */ /* 0x008fe80000100a00 */
[----:B----4-:R-:W-:Y:S04]  /*42f90*/  STL.64 [R1+0x2b40], R10 ;  /* 0x002b400a01007387 */ /* 0x010fe80000100a00 */
[----:B------:R0:W-:Y:S04]  /*42fa0*/  STL.64 [R1+0x2b38], R8 ;  /* 0x002b380801007387 */ /* 0x0001e80000100a00 */
[----:B0-----:R-:W2:Y:S04]  /*42fb0*/  LDL.LU R8, [R1+0xd50] ;  /* 0x000d500001087983 */ /* 0x001ea80000300800 */
[----:B------:R-:W2:Y:S04]  /*42fc0*/  LDL.LU R9, [R1+0xd54] ;  /* 0x000d540001097983 */ /* 0x000ea80000300800 */
[----:B------:R-:W3:Y:S04]  /*42fd0*/  LDL.LU R10, [R1+0xd58] ;  /* 0x000d5800010a7983 */ /* 0x000ee80000300800 */
[----:B------:R-:W3:Y:S04]  /*42fe0*/  LDL.LU R11, [R1+0xd5c] ;  /* 0x000d5c00010b7983 */ /* 0x000ee80000300800 */
[----:B------:R-:W4:Y:S04]  /*42ff0*/  LDL.LU R4, [R1+0xd80] ;  /* 0x000d800001047983 */ /* 0x000f280000300800 */
[----:B------:R-:W4:Y:S04]  /*43000*/  LDL.LU R5, [R1+0xd84] ;  /* 0x000d840001057983 */ /* 0x000f280000300800 */
[----:B------:R-:W2:Y:S04]  /*43010*/  LDL.LU R6, [R1+0xd88] ;  /* 0x000d880001067983 */ /* 0x000ea80000300800 */
[----:B------:R-:W2:Y:S04]  /*43020*/  LDL.LU R7, [R1+0xd8c] ;  /* 0x000d8c0001077983 */ /* 0x000ea80000300800 */
[----:B--2---:R-:W-:Y:S04]  /*43030*/  STL.64 [R1+0x2b88], R6 ;  /* 0x002b880601007387 */ /* 0x004fe80000100a00 */
[----:B----4-:R0:W-:Y:S04]  /*43040*/  STL.64 [R1+0x2b80], R4 ;  /* 0x002b800401007387 */ /* 0x0101e80000100a00 */
[----:B0-----:R-:W2:Y:S04]  /*43050*/  LDL.LU R4, [R1+0xd90] ;  /* 0x000d900001047983 */ /* 0x001ea80000300800 */
[----:B------:R-:W2:Y:S04]  /*43060*/  LDL.LU R5, [R1+0xd94] ;  /* 0x000d940001057983 */ /* 0x000ea80000300800 */
[----:B------:R-:W2:Y:S04]  /*43070*/  LDL.LU R6, [R1+0xd98] ;  /* 0x000d980001067983 */ /* 0x000ea80000300800 */
[----:B------:R-:W2:Y:S04]  /*43080*/  LDL.LU R7, [R1+0xd9c] ;  /* 0x000d9c0001077983 */ /* 0x000ea80000300800 */
[----:B---3--:R-:W-:Y:S04]  /*43090*/  STL.64 [R1+0x2b50], R10 ;  /* 0x002b500a01007387 */ /* 0x008fe80000100a00 */
[----:B------:R0:W-:Y:S04]  /*430a0*/  STL.64 [R1+0x2b48], R8 ;  /* 0x002b480801007387 */ /* 0x0001e80000100a00 */
[----:B0-----:R-:W3:Y:S04]  /*430b0*/  LDL.LU R8, [R1+0xd60] ;  /* 0x000d600001087983 */ /* 0x001ee80000300800 */
[----:B------:R-:W3:Y:S04]  /*430c0*/  LDL.LU R9, [R1+0xd64] ;  /* 0x000d640001097983 */ /* 0x000ee80000300800 */
[----:B------:R-:W4:Y:S04]  /*430d0*/  LDL.LU R10, [R1+0xd68] ;  /* 0x000d6800010a7983 */ /* 0x000f280000300800 */
[----:B------:R-:W4:Y:S01]  /*430e0*/  LDL.LU R11, [R1+0xd6c] ;  /* 0x000d6c00010b7983 */ /* 0x000f220000300800 */
[----:B------:R-:W-:-:S03]  /*430f0*/  IMAD.MOV.U32 R3, RZ, RZ, R29 ;  /* 0x000000ffff037224 */ /* 0x000fc600078e001d */
[----:B----4-:R-:W-:Y:S04]  /*43100*/  STL.64 [R1+0x2b68], R10 ;  /* 0x002b680a01007387 */ /* 0x010fe80000100a00 */
[----:B---3--:R0:W-:Y:S04]  /*43110*/  STL.64 [R1+0x2b60], R8 ;  /* 0x002b600801007387 */ /* 0x0081e80000100a00 */
[----:B0-----:R-:W3:Y:S04]  /*43120*/  LDL.LU R8, [R1+0xd70] ;  /* 0x000d700001087983 */ /* 0x001ee80000300800 */
[----:B------:R-:W3:Y:S04]  /*43130*/  LDL.LU R9, [R1+0xd74] ;  /* 0x000d740001097983 */ /* 0x000ee80000300800 */
[----:B------:R-:W3:Y:S04]  /*43140*/  LDL.LU R10, [R1+0xd78] ;  /* 0x000d7800010a7983 */ /* 0x000ee80000300800 */
[----:B------:R-:W3:Y:S04]  /*43150*/  LDL.LU R11, [R1+0xd7c] ;  /* 0x000d7c00010b7983 */ /* 0x000ee80000300800 */
[----:B------:R-:W4:Y:S04]  /*43160*/  LDL.64 R20, [R1+0x60] ;  /* 0x0000600001147983 */ /* 0x000f280000100a00 */
[----:B------:R-:W2:Y:S04]  /*43170*/  LDL.LU R16, [R1+0xd30] ;  /* 0x000d300001107983 */ /* 0x000ea80000300800 */
[----:B------:R-:W2:Y:S04]  /*43180*/  LDL.LU R17, [R1+0xd34] ;  /* 0x000d340001117983 */ /* 0x000ea80000300800 */
[----:B------:R-:W2:Y:S04]  /*43190*/  LDL.LU R18, [R1+0xd38] ;  /* 0x000d380001127983 */ /* 0x000ea80000300800 */
[----:B------:R-:W2:Y:S04]  /*431a0*/  LDL.LU R19, [R1+0xd3c] ;  /* 0x000d3c0001137983 */ /* 0x000ea80000300800 */
[----:B------:R-:W2:Y:S04]  /*431b0*/  LDL.64 R22, [R1+0x58] ;  /* 0x0000580001167983 */ /* 0x000ea80000100a00 */
[----:B------:R-:W2:Y:S04]  /*431c0*/  LDL.LU R24, [R1+0xd20] ;  /* 0x000d200001187983 */ /* 0x000ea80000300800 */
[----:B------:R-:W2:Y:S04]  /*431d0*/  LDL.LU R25, [R1+0xd24] ;  /* 0x000d240001197983 */ /* 0x000ea80000300800 */
[----:B------:R-:W2:Y:S04]  /*431e0*/  LDL.LU R26, [R1+0xd28] ;  /* 0x000d2800011a7983 */ /* 0x000ea80000300800 */
[----:B------:R-:W2:Y:S04]  /*431f0*/  LDL.LU R27, [R1+0xd2c] ;  /* 0x000d2c00011b7983 */ /* 0x000ea80000300800 */
[----:B------:R-:W2:Y:S04]  /*43200*/  LDL.64 R28, [R1+0x50] ;  /* 0x00005000011c7983 */ /* 0x000ea80000100a00 */
[----:B------:R0:W-:Y:S04]  /*43210*/  STL [R1+0x29d0], R3 ;  /* 0x0029d00301007387 */ /* 0x0001e80000100800 */
[----:B0-----:R-:W2:Y:S02]  /*43220*/  LDL.64 R2, [R1+0x88] ;  /* 0x0000880001027983 */ /* 0x001ea40000100a00 */
[----:B--2---:R-:W-:Y:S01]  /*43230*/  HMMA.16816.F32 R4, R12, R2, R4 ;  /* 0x000000020c04723c */ /* 0x004fe20000001804 */
[----:B------:R-:W-:-:S02]  /*43240*/  IMAD.MOV.U32 R0, RZ, RZ, R2 ;  /* 0x000000ffff007224 */ /* 0x000fc400078e0002 */
[----:B------:R-:W-:-:S15]  /*43250*/  IMAD.MOV.U32 R2, RZ, RZ, R3 ;  /* 0x000000ffff027224 */ /* 0x000fde00078e0003 */
[----:B------:R-:W-:Y:S01]  /*43260*/  NOP ;  /* 0x0000000000007918 */ /* 0x000fe20000000000 */
[----:B------:R-:W-:Y:S04]  /*43270*/  STL.64 [R1+0xd90], R4 ;  /* 0x000d900401007387 */ /* 0x000fe80000100a00 */
[----:B------:R0:W-:Y:S04]  /*43280*/  STL.64 [R1+0xd98], R6 ;  /* 0x000d980601007387 */ /* 0x0001e80000100a00 */
[----:B0-----:R-:W2:Y:S04]  /*43290*/  LDL.LU.64 R6, [R1+0x2b88] ;  /* 0x002b880001067983 */ /* 0x001ea80000300a00 */
[----:B------:R-:W2:Y:S04]  /*432a0*/  LDL.LU.64 R4, [R1+0x2b80] ;  /* 0x002b800001047983 */ /* 0x000ea80000300a00 */
[----:B------:R0:W-:Y:S04]  /*432b0*/  STL [R1+0x29d8], R2 ;  /* 0x0029d80201007387 */ /* 0x0001e80000100800 */
[----:B0-----:R-:W2:Y:S04]  /*432c0*/  LDL.64 R2, [R1+0x80] ;  /* 0x0000800001027983 */ /* 0x001ea80000100a00 */
[----:B------:R-:W-:Y:S01]  /*432d0*/  STL [R1+0x29d4], R0 ;  /* 0x0029d40001007387 */ /* 0x000fe20000100800 */
[----:B--2---:R-:W-:-:S15]  /*432e0*/  HMMA.16816.F32 R4, R12, R2, R4 ;  /* 0x000000020c04723c */ /* 0x004fde0000001804 */
[----:B------:R-:W-:-:S04]  /*432f0*/  NOP ;  /* 0x0000000000007918 */ /* 0x000fc80000000000 */
[----:B------:R-:W-:Y:S04]  /*43300*/  STL.64 [R1+0xd80], R4 ;  /* 0x000d800401007387 */ /* 0x000fe80000100a00 */
[----:B------:R0:W-:Y:S04]  /*43310*/  STL.64 [R1+0xd88], R6 ;  /* 0x000d880601007387 */ /* 0x0001e80000100a00 */
[----:B0-----:R-:W3:Y:S04]  /*43320*/  LDL.LU.64 R6, [R1+0x2b78] ;  /* 0x002b780001067983 */ /* 0x001ee80000300a00 */
[----:B------:R-:W2:Y:S04]  /*43330*/  LDL.LU.64 R4, [R1+0x2b70] ;  /* 0x002b700001047983 */ /* 0x000ea80000300a00 */
[----:B------:R-:W-:Y:S01]  /*43340*/  STL [R1+0x29dc], R3 ;  /* 0x0029dc0301007387 */ /* 0x000fe20000100800 */
[----:B---3--:R-:W-:-:S15]  /*43350*/  HMMA.16816.F32 R8, R12, R6, R8 ;  /* 0x000000060c08723c */ /* 0x008fde0000001808 */
[----:B------:R-:W-:-:S04]  /*43360*/  NOP ;  /* 0x0000000000007918 */ /* 0x000fc80000000000 */
[----:B------:R-:W-:Y:S04]  /*43370*/  STL.64 [R1+0xd70], R8 ;  /* 0x000d700801007387 */ /* 0x000fe80000100a00 */
[----:B------:R0:W-:Y:S04]  /*43380*/  STL.64 [R1+0xd78], R10 ;  /* 0x000d780a01007387 */ /* 0x0001e80000100a00 */
[----:B0-----:R-:W2:Y:S04]  /*43390*/  LDL.LU.64 R10, [R1+0x2b68] ;  /* 0x002b6800010a7983 */ /* 0x001ea80000300a00 */
[----:B------:R-:W2:Y:S01]  /*433a0*/  LDL.LU.64 R8, [R1+0x2b60] ;  /* 0x002b600001087983 */ /* 0x000ea20000300a00 */
[----:B------:R-:W-:-:S02]  /*433b0*/  IMAD.MOV.U32 R0, RZ, RZ, R7 ;  /* 0x000000ffff007224 */ /* 0x000fc400078e0007 */
[----:B------:R-:W-:Y:S02]  /*433c0*/  IMAD.MOV.U32 R2, RZ, RZ, R6 ;  /* 0x000000ffff027224 */ /* 0x000fe400078e0006 */
[----:B------:R-:W3:Y:S04]  /*433d0*/  LDL.LU.64 R6, [R1+0x2b58] ;  /* 0x002b580001067983 */ /* 0x000ee80000300a00 */
[----:B------:R-:W-:Y:S04]  /*433e0*/  STL [R1+0x29e4], R0 ;  /* 0x0029e40001007387 */ /* 0x000fe80000100800 */
[----:B------:R-:W-:Y:S01]  /*433f0*/  STL [R1+0x29e0], R2 ;  /* 0x0029e00201007387 */ /* 0x000fe20000100800 */
[----:B--2---:R-:W-:-:S15]  /*43400*/  HMMA.16816.F32 R8, R12, R4, R8 ;  /* 0x000000040c08723c */ /* 0x004fde0000001808 */
[----:B------:R-:W-:-:S04]  /*43410*/  NOP ;  /* 0x0000000000007918 */ /* 0x000fc80000000000 */
[----:B------:R-:W-:Y:S04]  /*43420*/  STL.64 [R1+0xd60], R8 ;  /* 0x000d600801007387 */ /* 0x000fe80000100a00 */
[----:B------:R0:W-:Y:S04]  /*43430*/  STL.64 [R1+0xd68], R10 ;  /* 0x000d680a01007387 */ /* 0x0001e80000100a00 */
[----:B0-----:R-:W3:Y:S04]  /*43440*/  LDL.LU.64 R10, [R1+0x2b50] ;  /* 0x002b5000010a7983 */ /* 0x001ee80000300a00 */
[----:B------:R-:W3:Y:S01]  /*43450*/  LDL.LU.64 R8, [R1+0x2b48] ;  /* 0x002b480001087983 */ /* 0x000ee20000300a00 */
[----:B------:R-:W-:-:S05]  /*43460*/  IMAD.MOV.U32 R3, RZ, RZ, R5 ;  /* 0x000000ffff037224 */ /* 0x000fca00078e0005 */
        /* <DEDUP_REMOVED lines=9> */
[----:B----4-:R-:W-:-:S03]  /*43500*/  IMAD.MOV.U32 R3, RZ, RZ, R21 ;  /* 0x000000ffff037224 */ /* 0x010fc600078e0015 */
[----:B------:R0:W-:Y:S04]  /*43510*/  STL [R1+0x29f0], R2 ;  /* 0x0029f00201007387 */ /* 0x0001e80000100800 */
[----:B------:R1:W-:Y:S04]  /*43520*/  STL [R1+0x29ec], R0 ;  /* 0x0029ec0001007387 */ /* 0x0003e80000100800 */
[----:B------:R-:W-:Y:S01]  /*43530*/  STL [R1+0x29f4], R3 ;  /* 0x0029f40301007387 */ /* 0x000fe20000100800 */
[----:B0-----:R-:W-:Y:S02]  /*43540*/  IMAD.MOV.U32 R2, RZ, RZ, R22 ;  /* 0x000000ffff027224 */ /* 0x001fe400078e0016 */
[----:B-1----:R-:W-:Y:S01]  /*43550*/  IMAD.MOV.U32 R0, RZ, RZ, R23 ;  /* 0x000000ffff007224 */ /* 0x002fe200078e0017 */
[----:B--2---:R-:W-:-:S15]  /*43560*/  HMMA.16816.F32 R4, R12, R20, R8 ;  /* 0x000000140c04723c */ /* 0x004fde0000001808 */
[----:B------:R-:W-:-:S04]  /*43570*/  NOP ;  /* 0x0000000000007918 */ /* 0x000fc80000000000 */
[----:B------:R-:W-:Y:S04]  /*43580*/  STL.64 [R1+0xd40], R4 ;  /* 0x000d400401007387 */ /* 0x000fe80000100a00 */
[----:B------:R0:W-:Y:S02]  /*43590*/  STL.64 [R1+0xd48], R6 ;  /* 0x000d480601007387 */ /* 0x0001e40000100a00 */
[----:B0-----:R-:W-:-:S15]  /*435a0*/  HMMA.16816.F32 R4, R12, R22, R16 ;  /* 0x000000160c04723c */ /* 0x001fde0000001810 */
[----:B------:R-:W-:-:S04]  /*435b0*/  NOP ;  /* 0x0000000000007918 */ /* 0x000fc80000000000 */
[----:B------:R-:W-:Y:S04]  /*435c0*/  STL.64 [R1+0xd30], R4 ;  /* 0x000d300401007387 */ /* 0x000fe80000100a00 */
[----:B------:R0:W-:Y:S04]  /*435d0*/  STL.64 [R1+0xd38], R6 ;  /* 0x000d380601007387 */ /* 0x0001e80000100a00 */
[----:B------:R-:W-:Y:S04]  /*435e0*/  STL [R1+0x29fc], R0 ;  /* 0x0029fc0001007387 */ /* 0x000fe80000100800 */
[----:B------:R-:W-:Y:S04]  /*435f0*/  STL [R1+0x29f8], R2 ;  /* 0x0029f80201007387 */ /* 0x000fe80000100800 */
[----:B0-----:R-:W2:Y:S01]  /*43600*/  LDL.64 R6, [R1+0x28] ;  /* 0x0000280001067983 */ /* 0x001ea20000100a00 */
[----:B------:R-:W-:-:S15]  /*43610*/  HMMA.16816.F32 R8, R12, R28, R24 ;  /* 0x0000001c0c08723c */ /* 0x000fde0000001818 */
[----:B------:R-:W-:-:S04]  /*43620*/  NOP ;  /* 0x0000000000007918 */ /* 0x000fc80000000000 */
[----:B------:R0:W-:Y:S04]  /*43630*/  STL.64 [R1+0xd20], R8 ;  /* 0x000d200801007387 */ /* 0x0001e80000100a00 */
[----:B------:R1:W-:Y:S04]  /*43640*/  STL.64 [R1+0xd28], R10 ;  /* 0x000d280a01007387 */ /* 0x0003e80000100a00 */
[----:B--2---:R2:W-:Y:S04]  /*43650*/  STL.64 [R1+0x2b00], R6 ;  /* 0x002b000601007387 */ /* 0x0045e80000100a00 */
        /* <DEDUP_REMOVED lines=108> */
[----:B------:R0:W-:Y:S02]  /*43d20*/  STL.64 [R1+0xcb8], R6 ;  /* 0x000cb80601007387 */ /* 0x0001e40000100a00 */
[----:B0-----:R-:W-:Y:S02]  /*43d30*/  HMMA.16816.F32 R4, R12, R28, R24 ;  /* 0x0000001c0c04723c */ /* 0x001fe40000001818 */
[----:B------:R-:W-:Y:S04]  /*43d40*/  STL [R1+0x2a2c], R0 ;  /* 0x002a2c0001007387 */ /* 0x000fe80000100800 */
[----:B------:R-:W-:Y:S04]  /*43d50*/  STL [R1+0x2a28], R2 ;  /* 0x002a280201007387 */ /* 0x000fe80000100800 */
[----:B------:R-:W2:Y:S09]  /*43d60*/  LDL.LU R16, [R1+0xc30] ;  /* 0x000c300001107983 */ /* 0x000eb20000300800 */
[----:B------:R-:W-:Y:S04]  /*43d70*/  STL.64 [R1+0xca0], R4 ;  /* 0x000ca00401007387 */ /* 0x000fe80000100a00 */
[----:B------:R-:W-:Y:S04]  /*43d80*/  STL.64 [R1+0xca8], R6 ;  /* 0x000ca80601007387 */ /* 0x000fe80000100a00 */
[----:B------:R-:W2:Y:S04]  /*43d90*/  LDL.LU R17, [R1+0xc34] ;  /* 0x000c340001117983 */ /* 0x000ea80000300800 */
[----:B------:R-:W3:Y:S04]  /*43da0*/  LDL.LU R18, [R1+0xc38] ;  /* 0x000c380001127983 */ /* 0x000ee80000300800 */
[----:B------:R-:W3:Y:S04]  /*43db0*/  LDL.LU R19, [R1+0xc3c] ;  /* 0x000c3c0001137983 */ /* 0x000ee80000300800 */
        /* <DEDUP_REMOVED lines=14> */
[----:B------:R-:W-:-:S03]  /*43ea0*/  IMAD.MOV.U32 R3, RZ, RZ, R29 ;  /* 0x000000ffff037224 */ /* 0x000fc600078e001d */
[----:B--2---:R-:W-:Y:S04]  /*43eb0*/  STL.64 [R1+0x2ad8], R26 ;  /* 0x002ad81a01007387 */ /* 0x004fe80000100a00 */
[----:B------:R0:W-:Y:S04]  /*43ec0*/  STL.64 [R1+0x2ad0], R24 ;  /* 0x002ad01801007387 */ /* 0x0001e80000100a00 */
[----:B0-----:R-:W2:Y:S04]  /*43ed0*/  LDL.LU R24, [R1+0xc90] ;  /* 0x000c900001187983 */ /* 0x001ea80000300800 */
[----:B------:R-:W2:Y:S04]  /*43ee0*/  LDL.LU R25, [R1+0xc94] ;  /* 0x000c940001197983 */ /* 0x000ea80000300800 */
[----:B------:R-:W2:Y:S04]  /*43ef0*/  LDL.LU R26, [R1+0xc98] ;  /* 0x000c9800011a7983 */ /* 0x000ea80000300800 */
[----:B------:R-:W2:Y:S04]  /*43f00*/  LDL.LU R27, [R1+0xc9c] ;  /* 0x000c9c00011b7983 */ /* 0x000ea80000300800 */
[----:B------:R-:W2:Y:S04]  /*43f10*/  LDL.64 R28, [R1] ;  /* 0x00000000011c7983 */ /* 0x000ea80000100a00 */
[----:B------:R-:W-:Y:S04]  /*43f20*/  STL.64 [R1+0x2aa0], R22 ;  /* 0x002aa01601007387 */ /* 0x000fe80000100a00 */
[----:B----4-:R0:W-:Y:S04]  /*43f30*/  STL.64 [R1+0x2a98], R20 ;  /* 0x002a981401007387 */ /* 0x0101e80000100a00 */
[----:B0-----:R-:W4:Y:S04]  /*43f40*/  LDL.LU R20, [R1+0xc60] ;  /* 0x000c600001147983 */ /* 0x001f280000300800 */
[----:B------:R-:W4:Y:S04]  /*43f50*/  LDL.LU R21, [R1+0xc64] ;  /* 0x000c640001157983 */ /* 0x000f280000300800 */
[----:B------:R-:W4:Y:S04]  /*43f60*/  LDL.LU R22, [R1+0xc68] ;  /* 0x000c680001167983 */ /* 0x000f280000300800 */
[----:B------:R-:W4:Y:S04]  /*43f70*/  LDL.LU R23, [R1+0xc6c] ;  /* 0x000c6c0001177983 */ /* 0x000f280000300800 */
[----:B---3--:R-:W-:Y:S04]  /*43f80*/  STL.64 [R1+0x2a80], R18 ;  /* 0x002a801201007387 */ /* 0x008fe80000100a00 */
[----:B------:R0:W-:Y:S04]  /*43f90*/  STL.64 [R1+0x2a78], R16 ;  /* 0x002a781001007387 */ /* 0x0001e80000100a00 */
[----:B0-----:R-:W3:Y:S04]  /*43fa0*/  LDL.LU R16, [R1+0xc40] ;  /* 0x000c400001107983 */ /* 0x001ee80000300800 */
[----:B------:R-:W3:Y:S04]  /*43fb0*/  LDL.LU R17, [R1+0xc44] ;  /* 0x000c440001117983 */ /* 0x000ee80000300800 */
[----:B------:R-:W3:Y:S04]  /*43fc0*/  LDL.LU R18, [R1+0xc48] ;  /* 0x000c480001127983 */ /* 0x000ee80000300800 */
[----:B------:R-:W3:Y:S04]  /*43fd0*/  LDL.LU R19, [R1+0xc4c] ;  /* 0x000c4c0001137983 */ /* 0x000ee80000300800 */
        /* <DEDUP_REMOVED lines=14> */
[----:B------:R0:W-:Y:S04]  /*440c0*/  STL [R1+0x2a30], R3 ;  /* 0x002a300301007387 */ /* 0x0001e80000100800 */
[----:B0-----:R-:W2:Y:S02]  /*440d0*/  LDL.64 R2, [R1+0x8] ;  /* 0x0000080001027983 */ /* 0x001ea40000100a00 */
        /* <DEDUP_REMOVED lines=8> */
[----:B------:R-:W-:Y:S01]  /*44160*/  IMAD.MOV.U32 R3, RZ, RZ, R29 ;  /* 0x000000ffff037224 */ /* 0x000fe200078e001d */
[----:B--2---:R-:W-:-:S15]  /*44170*/  HMMA.16816.F32 R24, R12, R28, R24 ;  /* 0x0000001c0c18723c */ /* 0x004fde0000001818 */
[----:B------:R-:W-:-:S04]  /*44180*/  NOP ;  /* 0x0000000000007918 */ /* 0x000fc80000000000 */
[----:B------:R-:W-:Y:S04]  /*44190*/  STL.64 [R1+0xc80], R24 ;  /* 0x000c801801007387 */ /* 0x000fe80000100a00 */
[----:B------:R0:W-:Y:S04]  /*441a0*/  STL.64 [R1+0xc88], R26 ;  /* 0x000c881a01007387 */ /* 0x0001e80000100a00 */
[----:B0-----:R-:W2:Y:S04]  /*441b0*/  LDL.LU.64 R26, [R1+0x2ac8] ;  /* 0x002ac800011a7983 */ /* 0x001ea80000300a00 */
[----:B------:R-:W2:Y:S04]  /*441c0*/  LDL.LU.64 R24, [R1+0x2ac0] ;  /* 0x002ac00001187983 */ /* 0x000ea80000300a00 */
[----:B------:R-:W2:Y:S02]  /*441d0*/  LDL.LU.64 R28, [R1+0x2ab8] ;  /* 0x002ab800011c7983 */ /* 0x000ea40000300a00 */
[----:B--2---:R-:W-:-:S15]  /*441e0*/  HMMA.16816.F32 R24, R12, R28, R24 ;  /* 0x0000001c0c18723c */ /* 0x004fde0000001818 */
[----:B------:R-:W-:-:S04]  /*441f0*/  NOP ;  /* 0x0000000000007918 */ /* 0x000fc80000000000 */
[----:B------:R-:W-:Y:S04]  /*44200*/  STL.64 [R1+0xc70], R24 ;  /* 0x000c701801007387 */ /* 0x000fe80000100a00 */
[----:B------:R0:W-:Y:S04]  /*44210*/  STL.64 [R1+0xc78], R26 ;  /* 0x000c781a01007387 */ /* 0x0001e80000100a00 */
[----:B0-----:R-:W4:Y:S04]  /*44220*/  LDL.LU.64 R26, [R1+0x2ab0] ;  /* 0x002ab000011a7983 */ /* 0x001f280000300a00 */
[----:B------:R-:W2:Y:S04]  /*44230*/  LDL.LU.64 R24, [R1+0x2aa8] ;  /* 0x002aa80001187983 */ /* 0x000ea80000300a00 */
[----:B------:R-:W-:Y:S04]  /*44240*/  STL [R1+0x29c0], R28 ;  /* 0x0029c01c01007387 */ /* 0x000fe80000100800 */
[----:B------:R-:W-:Y:S01]  /*44250*/  STL [R1+0x29a0], R29 ;  /* 0x0029a01d01007387 */ /* 0x000fe20000100800 */
[----:B----4-:R-:W-:-:S15]  /*44260*/  HMMA.16816.F32 R20, R12, R26, R20 ;  /* 0x0000001a0c14723c */ /* 0x010fde0000001814 */
[----:B------:R-:W-:-:S04]  /*44270*/  NOP ;  /* 0x0000000000007918 */ /* 0x000fc80000000000 */
        /* <DEDUP_REMOVED lines=8> */
[----:B0-----:R-:W3:Y:S04]  /*44300*/  LDL.LU.64 R22, [R1+0x2a90] ;  /* 0x002a900001167983 */ /* 0x001ee80000300a00 */
[----:B------:R-:W2:Y:S04]  /*44310*/  LDL.LU.64 R20, [R1+0x2a88] ;  /* 0x002a880001147983 */ /* 0x000ea80000300a00 */
[----:B------:R-:W-:Y:S04]  /*44320*/  STL.64 [R1+0x27f0], R26 ;  /* 0x0027f01a01007387 */ /* 0x000fe80000100a00 */
[----:B------:R0:W-:Y:S04]  /*44330*/  STL.64 [R1+0x27e8], R24 ;  /* 0x0027e81801007387 */ /* 0x0001e80000100a00 */
[----:B0-----:R-:W4:Y:S04]  /*44340*/  LDL.LU R24, [R1+0xbd0] ;  /* 0x000bd00001187983 */ /* 0x001f280000300800 */
[----:B------:R-:W4:Y:S04]  /*44350*/  LDL.LU R25, [R1+0xbd4] ;  /* 0x000bd40001197983 */ /* 0x000f280000300800 */
[----:B------:R-:W4:Y:S04]  /*44360*/  LDL.LU R26, [R1+0xbd8] ;  /* 0x000bd800011a7983 */ /* 0x000f280000300800 */
[----:B------:R-:W4:Y:S01]  /*44370*/  LDL.LU R27, [R1+0xbdc] ;  /* 0x000bdc00011b7983 */ /* 0x000f220000300800 */
[----:B---3--:R-:W-:-:S15]  /*44380*/  HMMA.16816.F32 R16, R12, R22, R16 ;  /* 0x000000160c10723c */ /* 0x008fde0000001810 */
        /* <DEDUP_REMOVED lines=40> */
[----:B------:R-:W4:Y:S01]  /*44610*/  LDL.LU.64 R4, [R1+0x2a38] ;  /* 0x002a380001047983 */ /* 0x000f220000300a00 */
[----:B---3--:R-:W-:Y:S03]  /*44620*/  HMMA.16816.F32 R16, R12, R8, R16 ;  /* 0x000000080c10723c */ /* 0x008fe60000001810 */
[----:B------:R-:W-:Y:S04]  /*44630*/  STL.64 [R1+0x2790], R10 ;  /* 0x0027900a01007387 */ /* 0x000fe80000100a00 */
[----:B------:R-:W-:-:S12]  /*44640*/  STL.64 [R1+0x2788], R8 ;  /* 0x0027880801007387 */ /* 0x000fd80000100a00 */
[----:B------:R-:W-:Y:S04]  /*44650*/  STL.64 [R1+0xbf0], R16 ;  /* 0x000bf01001007387 */ /* 0x000fe80000100a00 */
[----:B------:R2:W-:Y:S04]  /*44660*/  STL.64 [R1+0xbf8], R18 ;  /* 0x000bf81201007387 */ /* 0x0005e80000100a00 */
[----:B------:R-:W-:Y:S01]  /*44670*/  STL [R1+0x29c4], R15 ;  /* 0x0029c40f01007387 */ /* 0x000fe20000100800 */
[C---:B--2---:R-:W-:Y:S08]  /*44680*/  HMMA.16816.F32 R16, R12.reuse, R6, R20 ;  /* 0x000000060c10723c */ /* 0x044ff00000001814 */
[----:B----4-:R-:W-:Y:S11]  /*44690*/  HMMA.16816.F32 R8, R12, R4, R24 ;  /* 0x000000040c08723c */ /* 0x010ff60000001818 */
[----:B------:R-:W-:Y:S04]  /*446a0*/  STL.64 [R1+0xbe0], R16 ;  /* 0x000be01001007387 */ /* 0x000fe80000100a00 */
[----:B------:R0:W-:Y:S04]  /*446b0*/  STL.64 [R1+0xbe8], R18 ;  /* 0x000be81201007387 */ /* 0x0001e80000100a00 */
[----:B------:R-:W2:Y:S04]  /*446c0*/  LDL.LU R20, [R1+0xa80] ;  /* 0x000a800001147983 */ /* 0x000ea80000300800 */
[----:B------:R1:W-:Y:S04]  /*446d0*/  STL.64 [R1+0xbd0], R8 ;  /* 0x000bd00801007387 */ /* 0x0003e80000100a00 */
[----:B------:R3:W-:Y:S04]  /*446e0*/  STL.64 [R1+0xbd8], R10 ;  /* 0x000bd80a01007387 */ /* 0x0007e80000100a00 */
[----:B------:R-:W2:Y:S04]  /*446f0*/  LDL.LU R21, [R1+0xa84] ;  /* 0x000a840001157983 */ /* 0x000ea80000300800 */
[----:B------:R-:W4:Y:S04]  /*44700*/  LDL.LU R22, [R1+0xa88] ;  /* 0x000a880001167983 */ /* 0x000f280000300800 */
[----:B------:R-:W4:Y:S04]  /*44710*/  LDL.LU R23, [R1+0xa8c] ;  /* 0x000a8c0001177983 */ /* 0x000f280000300800 */
[----:B----4-:R-:W-:Y:S04]  /*44720*/  STL.64 [R1+0x2800], R22 ;  /* 0x0028001601007387 */ /* 0x010fe80000100a00 */
[----:B--2---:R2:W-:Y:S04]  /*44730*/  STL.64 [R1+0x27f8], R20 ;  /* 0x0027f81401007387 */ /* 0x0045e80000100a00 */
[----:B0-----:R-:W4:Y:S01]  /*44740*/  LDL R18, [R1] ;  /* 0x0000000001127983 */ /* 0x001f220000100800 */
[----:B------:R-:W-:-:S02]  /*44750*/  IMAD.MOV.U32 R19, RZ, RZ, R3 ;  /* 0x000000ffff137224 */ /* 0x000fc400078e0003 */
[----:B------:R-:W-:Y:S02]  /*44760*/  IMAD.MOV.U32 R16, RZ, RZ, R0 ;  /* 0x000000ffff107224 */ /* 0x000fe400078e0000 */
[----:B------:R-:W-:Y:S01]  /*44770*/  IMAD.MOV.U32 R17, RZ, RZ, R2 ;  /* 0x000000ffff117224 */ /* 0x000fe200078e0002 */
[----:B------:R-:W2:Y:S04]  /*44780*/  LDL.LU R3, [R1+0x2a30] ;  /* 0x002a300001037983 */ /* 0x000ea80000300800 */
[----:B------:R-:W2:Y:S04]  /*44790*/  LDL.LU R0, [R1+0x2a2c] ;  /* 0x002a2c0001007983 */ /* 0x000ea80000300800 */
[----:B------:R-:W2:Y:S04]  /*447a0*/  LDL.LU R2, [R1+0x2a28] ;  /* 0x002a280001027983 */ /* 0x000ea80000300800 */
[----:B----4-:R-:W-:Y:S04]  /*447b0*/  STL.64 [R1+0x2810], R18 ;  /* 0x0028101201007387 */ /* 0x010fe80000100a00 */
[----:B------:R0:W-:Y:S04]  /*447c0*/  STL.64 [R1+0x2808], R16 ;  /* 0x0028081001007387 */ /* 0x0001e80000100a00 */
[----:B-1----:R-:W4:Y:S04]  /*447d0*/  LDL.LU R8, [R1+0xa90] ;  /* 0x000a900001087983 */ /* 0x002f280000300800 */
[----:B------:R-:W4:Y:S04]  /*447e0*/  LDL.LU R9, [R1+0xa94] ;  /* 0x000a940001097983 */ /* 0x000f280000300800 */
[----:B---3--:R-:W3:Y:S04]  /*447f0*/  LDL.LU R10, [R1+0xa98] ;  /* 0x000a9800010a7983 */ /* 0x008ee80000300800 */
[----:B------:R-:W3:Y:S01]  /*44800*/  LDL.LU R11, [R1+0xa9c] ;  /* 0x000a9c00010b7983 */ /* 0x000ee20000300800 */
[----:B--2---:R-:W-:-:S03]  /*44810*/  IMAD.MOV.U32 R27, RZ, RZ, R3 ;  /* 0x000000ffff1b7224 */ /* 0x004fc600078e0003 */
[----:B---3--:R1:W-:Y:S04]  /*44820*/  STL.64 [R1+0x2820], R10 ;  /* 0x0028200a01007387 */ /* 0x0083e80000100a00 */
[----:B----4-:R2:W-:Y:S04]  /*44830*/  STL.64 [R1+0x2818], R8 ;  /* 0x0028180801007387 */ /* 0x0105e80000100a00 */
[----:B------:R-:W3:Y:S04]  /*44840*/  LDL R26, [R1+0x10] ;  /* 0x00001000011a7983 */ /* 0x000ee80000100800 */
[----:B------:R-:W1:Y:S04]  /*44850*/  LDL.LU R3, [R1+0x2a24] ;  /* 0x002a240001037983 */ /* 0x000e680000300800 */
[----:B------:R-:W4:Y:S04]  /*44860*/  LDL.LU R20, [R1+0xab0] ;  /* 0x000ab00001147983 */ /* 0x000f280000300800 */
[----:B------:R-:W4:Y:S04]  /*44870*/  LDL.LU R21, [R1+0xab4] ;  /* 0x000ab40001157983 */ /* 0x000f280000300800 */
[----:B------:R-:W2:Y:S04]  /*44880*/  LDL.LU R22, [R1+0xab8] ;  /* 0x000ab80001167983 */ /* 0x000ea80000300800 */
[----:B------:R-:W2:Y:S01]  /*44890*/  LDL.LU R23, [R1+0xabc] ;  /* 0x000abc0001177983 */ /* 0x000ea20000300800 */
[----:B------:R-:W-:-:S02]  /*448a0*/  IMAD.MOV.U32 R24, RZ, RZ, R2 ;  /* 0x000000ffff187224 */ /* 0x000fc400078e0002 */
[----:B------:R-:W-:Y:S01]  /*448b0*/  IMAD.MOV.U32 R25, RZ, RZ, R0 ;  /* 0x000000ffff197224 */ /* 0x000fe200078e0000 */
[----:B--2---:R-:W-:Y:S04]  /*448c0*/  STL.64 [R1+0x2830], R22 ;  /* 0x0028301601007387 */ /* 0x004fe80000100a00 */
[----:B----4-:R-:W-:Y:S04]  /*448d0*/  STL.64 [R1+0x2828], R20 ;  /* 0x0028281401007387 */ /* 0x010fe80000100a00 */
[----:B------:R-:W2:Y:S04]  /*448e0*/  LDL.LU R2, [R1+0x2a20] ;  /* 0x002a200001027983 */ /* 0x000ea80000300800 */
[----:B------:R-:W4:Y:S04]  /*448f0*/  LDL.LU R0, [R1+0x2a1c] ;  /* 0x002a1c0001007983 */ /* 0x000f280000300800 */
[----:B---3--:R-:W-:Y:S04]  /*44900*/  STL.64 [R1+0x2840], R26 ;  /* 0x0028401a01007387 */ /* 0x008fe80000100a00 */
[----:B------:R3:W-:Y:S04]  /*44910*/  STL.64 [R1+0x2838], R24 ;  /* 0x0028381801007387 */ /* 0x0007e80000100a00 */
[----:B0-----:R-:W2:Y:S04]  /*44920*/  LDL.LU R16, [R1+0xac0] ;  /* 0x000ac00001107983 */ /* 0x001ea80000300800 */
[----:B------:R-:W2:Y:S04]  /*44930*/  LDL.LU R17, [R1+0xac4] ;  /* 0x000ac40001117983 */ /* 0x000ea80000300800 */
[----:B------:R-:W2:Y:S04]  /*44940*/  LDL.LU R18, [R1+0xac8] ;  /* 0x000ac80001127983 */ /* 0x000ea80000300800 */
[----:B------:R-:W2:Y:S01]  /*44950*/  LDL.LU R19, [R1+0xacc] ;  /* 0x000acc0001137983 */ /* 0x000ea20000300800 */
[----:B-1----:R-:W-:-:S03]  /*44960*/  IMAD.MOV.U32 R11, RZ, RZ, R3 ;  /* 0x000000ffff0b7224 */ /* 0x002fc600078e0003 */
[----:B--2---:R0:W-:Y:S04]  /*44970*/  STL.64 [R1+0x2850], R18 ;  /* 0x0028501201007387 */ /* 0x0041e80000100a00 */
[----:B------:R-:W-:Y:S04]  /*44980*/  STL.64 [R1+0x2848], R16 ;  /* 0x0028481001007387 */ /* 0x000fe80000100a00 */
[----:B------:R-:W2:Y:S01]  /*44990*/  LDL R10, [R1+0x20] ;  /* 0x00002000010a7983 */ /* 0x000ea20000100800 */
[----:B----4-:R-:W-:Y:S02]  /*449a0*/  IMAD.MOV.U32 R8, RZ, RZ, R0 ;  /* 0x000000ffff087224 */ /* 0x010fe400078e0000 */
[----:B------:R-:W-:Y:S01]  /*449b0*/  IMAD.MOV.U32 R9, RZ, RZ, R2 ;  /* 0x000000ffff097224 */ /* 0x000fe200078e0002 */
[----:B------:R-:W0:Y:S04]  /*449c0*/  LDL.LU R3, [R1+0x2a18] ;  /* 0x002a180001037983 */ /* 0x000e280000300800 */
[----:B------:R-:W4:Y:S04]  /*449d0*/  LDL.LU R0, [R1+0x2a14] ;  /* 0x002a140001007983 */ /* 0x000f280000300800 */
[----:B------:R-:W4:Y:S04]  /*449e0*/  LDL.LU R2, [R1+0x2a10] ;  /* 0x002a100001027983 */ /* 0x000f280000300800 */
[----:B--2---:R-:W-:Y:S04]  /*449f0*/  STL.64 [R1+0x2860], R10 ;  /* 0x0028600a01007387 */ /* 0x004fe80000100a00 */
[----:B------:R1:W-:Y:S04]  /*44a00*/  STL.64 [R1+0x2858], R8 ;  /* 0x0028580801007387 */ /* 0x0003e80000100a00 */
[----:B---3--:R-:W2:Y:S04]  /*44a10*/  LDL.LU R24, [R1+0xae0] ;  /* 0x000ae00001187983 */ /* 0x008ea80000300800 */
[----:B------:R-:W2:Y:S04]  /*44a20*/  LDL.LU R25, [R1+0xae4] ;  /* 0x000ae40001197983 */ /* 0x000ea80000300800 */
[----:B------:R-:W3:Y:S04]  /*44a30*/  LDL.LU R26, [R1+0xae8] ;  /* 0x000ae800011a7983 */ /* 0x000ee80000300800 */
[----:B------:R-:W3:Y:S01]  /*44a40*/  LDL.LU R27, [R1+0xaec] ;  /* 0x000aec00011b7983 */ /* 0x000ee20000300800 */
[----:B0-----:R-:W-:-:S03]  /*44a50*/  IMAD.MOV.U32 R19, RZ, RZ, R3 ;  /* 0x000000ffff137224 */ /* 0x001fc600078e0003 */
[----:B---3--:R-:W-:Y:S04]  /*44a60*/  STL.64 [R1+0x2870], R26 ;  /* 0x0028701a01007387 */ /* 0x008fe80000100a00 */
[----:B--2---:R0:W-:Y:S04]  /*44a70*/  STL.64 [R1+0x2868], R24 ;  /* 0x0028681801007387 */ /* 0x0041e80000100a00 */
[----:B------:R-:W2:Y:S04]  /*44a80*/  LDL R18, [R1+0x30] ;  /* 0x0000300001127983 */ /* 0x000ea80000100800 */
[----:B------:R-:W3:Y:S04]  /*44a90*/  LDL.LU R3, [R1+0x2a0c] ;  /* 0x002a0c0001037983 */ /* 0x000ee80000300800 */
[----:B-1----:R-:W2:Y:S04]  /*44aa0*/  LDL.LU R8, [R1+0xaf0] ;  /* 0x000af00001087983 */ /* 0x002ea80000300800 */
[----:B------:R-:W2:Y:S04]  /*44ab0*/  LDL.LU R9, [R1+0xaf4] ;  /* 0x000af40001097983 */ /* 0x000ea80000300800 */
[----:B------:R-:W2:Y:S04]  /*44ac0*/  LDL.LU R10, [R1+0xaf8] ;  /* 0x000af800010a7983 */ /* 0x000ea80000300800 */
[----:B------:R-:W2:Y:S01]  /*44ad0*/  LDL.LU R11, [R1+0xafc] ;  /* 0x000afc00010b7983 */ /* 0x000ea20000300800 */
[----:B----4-:R-:W-:-:S02]  /*44ae0*/  IMAD.MOV.U32 R16, RZ, RZ, R2 ;  /* 0x000000ffff107224 */ /* 0x010fc400078e0002 */
[----:B------:R-:W-:Y:S01]  /*44af0*/  IMAD.MOV.U32 R17, RZ, RZ, R0 ;  /* 0x000000ffff117224 */ /* 0x000fe200078e0000 */
[----:B--2---:R3:W-:Y:S04]  /*44b00*/  STL.64 [R1+0x2880], R10 ;  /* 0x0028800a01007387 */ /* 0x0047e80000100a00 */
[----:B------:R1:W-:Y:S04]  /*44b10*/  STL.64 [R1+0x2878], R8 ;  /* 0x0028780801007387 */ /* 0x0003e80000100a00 */
[----:B------:R-:W2:Y:S04]  /*44b20*/  LDL.LU R2, [R1+0x2a08] ;  /* 0x002a080001027983 */ /* 0x000ea80000300800 */
[----:B------:R-:W1:Y:S04]  /*44b30*/  LDL.LU R0, [R1+0x2a04] ;  /* 0x002a040001007983 */ /* 0x000e680000300800 */
[----:B------:R-:W-:Y:S04]  /*44b40*/  STL.64 [R1+0x2890], R18 ;  /* 0x0028901201007387 */ /* 0x000fe80000100a00 */
[----:B------:R-:W-:Y:S04]  /*44b50*/  STL.64 [R1+0x2888], R16 ;  /* 0x0028881001007387 */ /* 0x000fe80000100a00 */
[----:B0-----:R-:W4:Y:S04]  /*44b60*/  LDL.LU R24, [R1+0xb00] ;  /* 0x000b000001187983 */ /* 0x001f280000300800 */
[----:B------:R-:W4:Y:S04]  /*44b70*/  LDL.LU R25, [R1+0xb04] ;  /* 0x000b040001197983 */ /* 0x000f280000300800 */
[----:B------:R-:W2:Y:S04]  /*44b80*/  LDL.LU R26, [R1+0xb08] ;  /* 0x000b0800011a7983 */ /* 0x000ea80000300800 */
[----:B------:R-:W2:Y:S01]  /*44b90*/  LDL.LU R27, [R1+0xb0c] ;  /* 0x000b0c00011b7983 */ /* 0x000ea20000300800 */
[----:B---3--:R-:W-:-:S03]  /*44ba0*/  IMAD.MOV.U32 R11, RZ, RZ, R3 ;  /* 0x000000ffff0b7224 */ /* 0x008fc600078e0003 */
[----:B--2---:R-:W-:Y:S04]  /*44bb0*/  STL.64 [R1+0x28a0], R26 ;  /* 0x0028a01a01007387 */ /* 0x004fe80000100a00 */
[----:B----4-:R0:W-:Y:S04]  /*44bc0*/  STL.64 [R1+0x2898], R24 ;  /* 0x0028981801007387 */ /* 0x0101e80000100a00 */
[----:B------:R-:W2:Y:S01]  /*44bd0*/  LDL R10, [R1+0x40] ;  /* 0x00004000010a7983 */ /* 0x000ea20000100800 */
[----:B-1----:R-:W-:Y:S02]  /*44be0*/  IMAD.MOV.U32 R8, RZ, RZ, R0 ;  /* 0x000000ffff087224 */ /* 0x002fe400078e0000 */
[----:B------:R-:W-:Y:S01]  /*44bf0*/  IMAD.MOV.U32 R9, RZ, RZ, R2 ;  /* 0x000000ffff097224 */ /* 0x000fe200078e0002 */
[----:B------:R-:W3:Y:S04]  /*44c00*/  LDL.LU R3, [R1+0x2a00] ;  /* 0x002a000001037983 */ /* 0x000ee80000300800 */
[----:B------:R-:W4:Y:S04]  /*44c10*/  LDL.LU R0, [R1+0x29fc] ;  /* 0x0029fc0001007983 */ /* 0x000f280000300800 */
[----:B------:R-:W3:Y:S04]  /*44c20*/  LDL.LU R2, [R1+0x29f8] ;  /* 0x0029f80001027983 */ /* 0x000ee80000300800 */
[----:B--2---:R1:W-:Y:S04]  /*44c30*/  STL.64 [R1+0x28b0], R10 ;  /* 0x0028b00a01007387 */ /* 0x0043e80000100a00 */
[----:B------:R-:W-:Y:S04]  /*44c40*/  STL.64 [R1+0x28a8], R8 ;  /* 0x0028a80801007387 */ /* 0x000fe80000100a00 */
[----:B0-----:R-:W2:Y:S04]  /*44c50*/  LDL.LU R24, [R1+0xb20] ;  /* 0x000b200001187983 */ /* 0x001ea80000300800 */
[----:B------:R-:W2:Y:S04]  /*44c60*/  LDL.LU R25, [R1+0xb24] ;  /* 0x000b240001197983 */ /* 0x000ea80000300800 */
[----:B------:R-:W2:Y:S04]  /*44c70*/  LDL.LU R26, [R1+0xb28] ;  /* 0x000b2800011a7983 */ /* 0x000ea80000300800 */
[----:B------:R-:W2:Y:S04]  /*44c80*/  LDL.LU R27, [R1+0xb2c] ;  /* 0x000b2c00011b7983 */ /* 0x000ea80000300800 */
[----:B--2---:R-:W-:Y:S04]  /*44c90*/  STL.64 [R1+0x28c0], R26 ;  /* 0x0028c01a01007387 */ /* 0x004fe80000100a00 */
[----:B------:R0:W-:Y:S04]  /*44ca0*/  STL.64 [R1+0x28b8], R24 ;  /* 0x0028b81801007387 */ /* 0x0001e80000100a00 */
[----:B-1----:R-:W2:Y:S01]  /*44cb0*/  LDL R10, [R1+0x50] ;  /* 0x00005000010a7983 */ /* 0x002ea20000100800 */
[----:B---3--:R-:W-:-:S03]  /*44cc0*/  IMAD.MOV.U32 R11, RZ, RZ, R3 ;  /* 0x000000ffff0b7224 */ /* 0x008fc600078e0003 */
[----:B------:R-:W3:Y:S04]  /*44cd0*/  LDL.LU R3, [R1+0x29f4] ;  /* 0x0029f40001037983 */ /* 0x000ee80000300800 */
[----:B--2---:R-:W-:Y:S04]  /*44ce0*/  STL.64 [R1+0x28c8], R10 ;  /* 0x0028c80a01007387 */ /* 0x004fe80000100a00 */
[----:B0-----:R-:W2:Y:S04]  /*44cf0*/  LDL.LU R24, [R1+0xb30] ;  /* 0x000b300001187983 */ /* 0x001ea80000300800 */
[----:B------:R-:W2:Y:S04]  /*44d00*/  LDL.LU R25, [R1+0xb34] ;  /* 0x000b340001197983 */ /* 0x000ea80000300800 */
[----:B------:R-:W2:Y:S04]  /*44d10*/  LDL.LU R26, [R1+0xb38] ;  /* 0x000b3800011a7983 */ /* 0x000ea80000300800 */
[----:B------:R-:W2:Y:S01]  /*44d20*/  LDL.LU R27, [R1+0xb3c] ;  /* 0x000b3c00011b7983 */ /* 0x000ea20000300800 */
[----:B------:R-:W-:-:S02]  /*44d30*/  IMAD.MOV.U32 R8, RZ, RZ, R2 ;  /* 0x000000ffff087224 */ /* 0x000fc400078e0002 */
[----:B----4-:R-:W-:Y:S01]  /*44d40*/  IMAD.MOV.U32 R9, RZ, RZ, R0 ;  /* 0x000000ffff097224 */ /* 0x010fe200078e0000 */
[----:B--2---:R-:W-:Y:S04]  /*44d50*/  STL.64 [R1+0x28d8], R26 ;  /* 0x0028d81a01007387 */ /* 0x004fe80000100a00 */
[----:B------:R0:W-:Y:S04]  /*44d60*/  STL.64 [R1+0x28d0], R24 ;  /* 0x0028d01801007387 */ /* 0x0001e80000100a00 */
[----:B------:R-:W2:Y:S04]  /*44d70*/  LDL.LU R2, [R1+0x29f0] ;  /* 0x0029f00001027983 */ /* 0x000ea80000300800 */
[----:B------:R-:W4:Y:S04]  /*44d80*/  LDL.LU R0, [R1+0x29ec] ;  /* 0x0029ec0001007983 */ /* 0x000f280000300800 */
[----:B------:R4:W-:Y:S04]  /*44d90*/  STL.64 [R1+0x28e0], R8 ;  /* 0x0028e00801007387 */ /* 0x0009e80000100a00 */
[----:B0-----:R-:W2:Y:S04]  /*44da0*/  LDL.LU R24, [R1+0xb40] ;  /* 0x000b400001187983 */ /* 0x001ea80000300800 */
[----:B------:R-:W2:Y:S04]  /*44db0*/  LDL.LU R25, [R1+0xb44] ;  /* 0x000b440001197983 */ /* 0x000ea80000300800 */
[----:B------:R-:W2:Y:S04]  /*44dc0*/  LDL.LU R26, [R1+0xb48] ;  /* 0x000b4800011a7983 */ /* 0x000ea80000300800 */
[----:B------:R-:W2:Y:S01]  /*44dd0*/  LDL.LU R27, [R1+0xb4c] ;  /* 0x000b4c00011b7983 */ /* 0x000ea20000300800 */
[----:B---3--:R-:W-:-:S03]  /*44de0*/  IMAD.MOV.U32 R11, RZ, RZ, R3 ;  /* 0x000000ffff0b7224 */ /* 0x008fc600078e0003 */
[----:B--2---:R-:W-:Y:S04]  /*44df0*/  STL.64 [R1+0x28f0], R26 ;  /* 0x0028f01a01007387 */ /* 0x004fe80000100a00 */
[----:B------:R0:W-:Y:S04]  /*44e00*/  STL.64 [R1+0x28e8], R24 ;  /* 0x0028e81801007387 */ /* 0x0001e80000100a00 */
[----:B------:R-:W2:Y:S01]  /*44e10*/  LDL R10, [R1+0x60] ;  /* 0x00006000010a7983 */ /* 0x000ea20000100800 */
[----:B----4-:R-:W-:Y:S02]  /*44e20*/  IMAD.MOV.U32 R8, RZ, RZ, R0 ;  /* 0x000000ffff087224 */ /* 0x010fe400078e0000 */
        /* <DEDUP_REMOVED lines=10> */
[----:B-1----:R-:W2:Y:S01]  /*44ed0*/  LDL R10, [R1+0x70] ;  /* 0x00007000010a7983 */ /* 0x002ea20000100800 */
[----:B---3--:R-:W-:-:S03]  /*44ee0*/  IMAD.MOV.U32 R11, RZ, RZ, R3 ;  /* 0x000000ffff0b7224 */ /* 0x008fc600078e0003 */
[----:B------:R-:W3:Y:S04]  /*44ef0*/  LDL.LU R3, [R1+0x29dc] ;  /* 0x0029dc0001037983 */ /* 0x000ee80000300800 */
[----:B--2---:R-:W-:Y:S04]  /*44f00*/  STL.64 [R1+0x2928], R10 ;  /* 0x0029280a01007387 */ /* 0x004fe80000100a00 */
[----:B------:R-:W-:Y:S04]  /*44f10*/  STL.64 [R1+0x2908], R26 ;  /* 0x0029081a01007387 */ /* 0x000fe80000100a00 */
[----:B------:R0:W-:Y:S04]  /*44f20*/  STL.64 [R1+0x2900], R24 ;  /* 0x0029001801007387 */ /* 0x0001e80000100a00 */
[----:B0-----:R-:W2:Y:S04]  /*44f30*/  LDL.LU R24, [R1+0xb60] ;  /* 0x000b600001187983 */ /* 0x001ea80000300800 */
[----:B------:R-:W2:Y:S04]  /*44f40*/  LDL.LU R25, [R1+0xb64] ;  /* 0x000b640001197983 */ /* 0x000ea80000300800 */
[----:B------:R-:W2:Y:S04]  /*44f50*/  LDL.LU R26, [R1+0xb68] ;  /* 0x000b6800011a7983 */ /* 0x000ea80000300800 */
[----:B------:R-:W2:Y:S01]  /*44f60*/  LDL.LU R27, [R1+0xb6c] ;  /* 0x000b6c00011b7983 */ /* 0x000ea20000300800 */
[----:B------:R-:W-:-:S02]  /*44f70*/  IMAD.MOV.U32 R8, RZ, RZ, R2 ;  /* 0x000000ffff087224 */ /* 0x000fc400078e0002 */
[----:B----4-:R-:W-:Y:S01]  /*44f80*/  IMAD.MOV.U32 R9, RZ, RZ, R0 ;  /* 0x000000ffff097224 */ /* 0x010fe200078e0000 */
[----:B------:R-:W4:Y:S04]  /*44f90*/  LDL.LU R2, [R1+0x29d8] ;  /* 0x0029d80001027983 */ /* 0x000f280000300800 */
[----:B------:R-:W3:Y:S04]  /*44fa0*/  LDL.LU R0, [R1+0x29d4] ;  /* 0x0029d40001007983 */ /* 0x000ee80000300800 */
[----:B------:R-:W-:Y:S04]  /*44fb0*/  STL.64 [R1+0x2940], R8 ;  /* 0x0029400801007387 */ /* 0x000fe80000100a00 */
[----:B--2---:R-:W-:Y:S04]  /*44fc0*/  STL.64 [R1+0x2920], R26 ;  /* 0x0029201a01007387 */ /* 0x004fe80000100a00 */
[----:B------:R0:W-:Y:S04]  /*44fd0*/  STL.64 [R1+0x2918], R24 ;  /* 0x0029181801007387 */ /* 0x0001e80000100a00 */
[----:B0-----:R-:W2:Y:S04]  /*44fe0*/  LDL.LU R24, [R1+0xb70] ;  /* 0x000b700001187983 */ /* 0x001ea80000300800 */
[----:B------:R-:W2:Y:S04]  /*44ff0*/  LDL.LU R25, [R1+0xb74] ;  /* 0x000b740001197983 */ /* 0x000ea80000300800 */
[----:B------:R-:W2:Y:S04]  /*45000*/  LDL.LU R26, [R1+0xb78] ;  /* 0x000b7800011a7983 */ /* 0x000ea80000300800 */
[----:B------:R-:W2:Y:S04]  /*45010*/  LDL.LU R27, [R1+0xb7c] ;  /* 0x000b7c00011b7983 */ /* 0x000ea80000300800 */
[----:B------:R-:W2:Y:S01]  /*45020*/  LDL R10, [R1+0x80] ;  /* 0x00008000010a7983 */ /* 0x000ea20000100800 */
        /* <DEDUP_REMOVED lines=21> */
[----:B---3--:R-:W-:-:S05]  /*45180*/  IMAD.MOV.U32 R11, RZ, RZ, R3 ;  /* 0x000000ffff0b7224 */ /* 0x008fca00078e0003 */
[----:B--2---:R-:W-:Y:S04]  /*45190*/  STL.64 [R1+0x2988], R10 ;  /* 0x0029880a01007387 */ /* 0x004fe80000100a00 */
[----:B------:R-:W-:Y:S04]  /*451a0*/  STL.64 [R1+0x2968], R26 ;  /* 0x0029681a01007387 */ /* 0x000fe80000100a00 */
[----:B------:R0:W-:Y:S04]  /*451b0*/  STL.64 [R1+0x2960], R24 ;  /* 0x0029601801007387 */ /* 0x0001e80000100a00 */
[----:B0-----:R-:W2:Y:S04]  /*451c0*/  LDL.LU R24, [R1+0xba0] ;  /* 0x000ba00001187983 */ /* 0x001ea80000300800 */
[----:B------:R-:W2:Y:S04]  /*451d0*/  LDL.LU R25, [R1+0xba4] ;  /* 0x000ba40001197983 */ /* 0x000ea80000300800 */
[----:B------:R-:W3:Y:S04]  /*451e0*/  LDL.LU R26, [R1+0xba8] ;  /* 0x000ba800011a7983 */ /* 0x000ee80000300800 */
[----:B------:R-:W3:Y:S04]  /*451f0*/  LDL.LU R27, [R1+0xbac] ;  /* 0x000bac00011b7983 */ /* 0x000ee80000300800 */
[----:B------:R-:W2:Y:S04]  /*45200*/  LDL.LU R15, [R1+0x1f30] ;  /* 0x001f3000010f7983 */ /* 0x000ea80000300800 */
[----:B------:R-:W2:Y:S04]  /*45210*/  LDL.LU R29, [R1+0x1f2c] ;  /* 0x001f2c00011d7983 */ /* 0x000ea80000300800 */
[----:B------:R-:W2:Y:S01]  /*45220*/  LDL.LU R28, [R1+0x1f38] ;  /* 0x001f3800011c7983 */ /* 0x000ea20000300800 */
[----:B------:R-:W-:-:S03]  /*45230*/  IMAD.MOV.U32 R8, RZ, RZ, R2 ;  /* 0x000000ffff087224 */ /* 0x000fc600078e0002 */
[----:B------:R-:W2:Y:S04]  /*45240*/  LDL.LU R11, [R1+0x1f34] ;  /* 0x001f3400010b7983 */ /* 0x000ea80000300800 */
[----:B------:R-:W2:Y:S04]  /*45250*/  LDL.LU R2, [R1+0x1f40] ;  /* 0x001f400001027983 */ /* 0x000ea80000300800 */
[----:B------:R-:W2:Y:S01]  /*45260*/  LDL.LU R10, [R1+0x1f3c] ;  /* 0x001f3c00010a7983 */ /* 0x000ea20000300800 */
[----:B----4-:R-:W-:-:S03]  /*45270*/  IMAD.MOV.U32 R9, RZ, RZ, R0 ;  /* 0x000000ffff097224 */ /* 0x010fc600078e0000 */
        /* <DEDUP_REMOVED lines=16> */
[----:B------:R-:W-:Y:S02]  /*45380*/  IMAD R10, R10, 0x100, R2 ;  /* 0x000001000a0a7824 */ /* 0x000fe400078e0202 */
[----:B----4-:R-:W-:Y:S01]  /*45390*/  IMAD R0, R0, 0x100, R3 ;  /* 0x0000010000007824 */ /* 0x010fe200078e0203 */
        /* <DEDUP_REMOVED lines=10> */
[----:B------:R-:W4:Y:S04]  /*45440*/  LDL.LU R20, [R1+0xad0] ;  /* 0x000ad00001147983 */ /* 0x000f280000300800 */
        /* <DEDUP_REMOVED lines=12> */
[----:B------:R-:W2:Y:S02]  /*45510*/  LDL.LU R3, [R1+0x29b8] ;  /* 0x0029b80001037983 */ /* 0x000ea40000300800 */
[----:B--2---:R-:W-:Y:S02]  /*45520*/  HMMA.16816.F32 R12, R12, R2, R24 ;  /* 0x000000020c0c723c */ /* 0x004fe40000001818 */
[----:B------:R-:W2:Y:S04]  /*45530*/  LDL.LU.64 R26, [R1+0x29b0] ;  /* 0x0029b000011a7983 */ /* 0x000ea80000300a00 */
[----:B------:R-:W2:-:S13]  /*45540*/  LDL.LU.64 R24, [R1+0x29a8] ;  /* 0x0029a80001187983 */ /* 0x000e9a0000300a00 */
        /* <DEDUP_REMOVED lines=67> */
[----:B------:R-:W2:Y:S02]  /*45980*/  LDL.LU.64 R8, [R1+0x28a8] ;  /* 0x0028a80001087983 */ /* 0x000ea40000300a00 */
[C---:B--2---:R-:W-:Y:S08]  /*45990*/  HMMA.16816.F32 R24, R12.reuse, R8, R24 ;  /* 0x000000080c18723c */ /* 0x044ff00000001818 */
[C---:B---3--:R-:W-:Y:S11]  /*459a0*/  HMMA.16816.F32 R8, R12.reuse, R10, R16 ;  /* 0x0000000a0c08723c */ /* 0x048ff60000001810 */
[----:B------:R-:W-:Y:S04]  /*459b0*/  STL.64 [R1+0xb20], R24 ;  /* 0x000b201801007387 */ /* 0x000fe80000100a00 */
[----:B------:R0:W-:Y:S04]  /*459c0*/  STL.64 [R1+0xb28], R26 ;  /* 0x000b281a01007387 */ /* 0x0001e80000100a00 */
[----:B0-----:R-:W2:Y:S04]  /*459d0*/  LDL.LU.64 R26, [R1+0x28a0] ;  /* 0x0028a000011a7983 */ /* 0x001ea80000300a00 */
[----:B------:R-:W2:Y:S04]  /*459e0*/  LDL.LU.64 R24, [R1+0x2898] ;  /* 0x0028980001187983 */ /* 0x000ea80000300a00 */
[----:B------:R-:W3:Y:S04]  /*459f0*/  LDL.LU.64 R18, [R1+0x2890] ;  /* 0x0028900001127983 */ /* 0x000ee80000300a00 */
[----:B------:R-:W2:Y:S04]  /*45a00*/  LDL.LU.64 R16, [R1+0x2888] ;  /* 0x0028880001107983 */ /* 0x000ea80000300a00 */
[----:B------:R-:W-:Y:S04]  /*45a10*/  STL.64 [R1+0xb10], R8 ;  /* 0x000b100801007387 */ /* 0x000fe80000100a00 */
[----:B------:R0:W-:Y:S04]  /*45a20*/  STL.64 [R1+0xb18], R10 ;  /* 0x000b180a01007387 */ /* 0x0001e80000100a00 */
[----:B0-----:R-:W3:Y:S04]  /*45a30*/  LDL.LU.64 R10, [R1+0x2880] ;  /* 0x00288000010a7983 */ /* 0x001ee80000300a00 */
[----:B------:R-:W3:Y:S01]  /*45a40*/  LDL.LU.64 R8, [R1+0x2878] ;  /* 0x0028780001087983 */ /* 0x000ee20000300a00 */
[C---:B--2---:R-:W-:Y:S08]  /*45a50*/  HMMA.16816.F32 R24, R12.reuse, R16, R24 ;  /* 0x000000100c18723c */ /* 0x044ff00000001818 */
[C---:B---3--:R-:W-:Y:S11]  /*45a60*/  HMMA.16816.F32 R16, R12.reuse, R18, R8 ;  /* 0x000000120c10723c */ /* 0x048ff60000001808 */
        /* <DEDUP_REMOVED lines=27> */
[----:B0-----:R-:W4:Y:S04]  /*45c20*/  LDL.LU.64 R18, [R1+0x2810] ;  /* 0x0028100001127983 */ /* 0x001f280000300a00 */
[----:B------:R-:W3:Y:S01]  /*45c30*/  LDL.LU.64 R16, [R1+0x2808] ;  /* 0x0028080001107983 */ /* 0x000ee20000300a00 */
[----:B--2---:R-:W-:Y:S03]  /*45c40*/  HMMA.16816.F32 R24, R12, R26, R20 ;  /* 0x0000001a0c18723c */ /* 0x004fe60000001814 */
[----:B------:R-:W2:Y:S04]  /*45c50*/  LDL.LU.64 R22, [R1+0x2800] ;  /* 0x0028000001167983 */ /* 0x000ea80000300a00 */
[----:B------:R-:W2:-:S12]  /*45c60*/  LDL.LU.64 R20, [R1+0x27f8] ;  /* 0x0027f80001147983 */ /* 0x000e980000300a00 */
[----:B------:R-:W-:Y:S04]  /*45c70*/  STL.64 [R1+0xab0], R24 ;  /* 0x000ab01801007387 */ /* 0x000fe80000100a00 */
[----:B------:R0:W-:Y:S04]  /*45c80*/  STL.64 [R1+0xab8], R26 ;  /* 0x000ab81a01007387 */ /* 0x0001e80000100a00 */
[----:B0-----:R-:W2:Y:S04]  /*45c90*/  LDL.LU.64 R26, [R1+0x27f0] ;  /* 0x0027f000011a7983 */ /* 0x001ea80000300a00 */
[----:B------:R-:W2:Y:S01]  /*45ca0*/  LDL.LU.64 R24, [R1+0x27e8] ;  /* 0x0027e80001187983 */ /* 0x000ea20000300a00 */
[----:B---3--:R-:W-:-:S15]  /*45cb0*/  HMMA.16816.F32 R4, R12, R16, R4 ;  /* 0x000000100c04723c */ /* 0x008fde0000001804 */
[----:B------:R-:W-:-:S04]  /*45cc0*/  NOP ;  /* 0x0000000000007918 */ /* 0x000fc80000000000 */
        /* <DEDUP_REMOVED lines=8> */
[----:B------:R-:W-:Y:S04]  /*45d50*/  STL.64 [R1+0xa80], R8 ;  /* 0x000a800801007387 */ /* 0x000fe80000100a00 */
[----:B------:R-:W-:Y:S04]  /*45d60*/  STL.64 [R1+0xa88], R10 ;  /* 0x000a880a01007387 */ /* 0x000fe80000100a00 */
[----:B------:R-:W2:Y:S04]  /*45d70*/  LDL.LU R5, [R1+0xa04] ;  /* 0x000a040001057983 */ /* 0x000ea80000300800 */
[----:B-1----:R-:W4:Y:S04]  /*45d80*/  LDL.LU R6, [R1+0xa08] ;  /* 0x000a080001067983 */ /* 0x002f280000300800 */
        /* <DEDUP_REMOVED lines=30> */
[----:B------:R-:W3:Y:S04]  /*45f70*/  LDL.LU R10, [R1+0xa38] ;  /* 0x000a3800010a7983 */ /* 0x000ee80000300800 */
[----:B------:R-:W3:Y:S04]  /*45f80*/  LDL.LU R11, [R1+0xa3c] ;  /* 0x000a3c00010b7983 */ /* 0x000ee80000300800 */
[----:B----4-:R-:W-:Y:S04]  /*45f90*/  STL.64 [R1+0x2780], R6 ;  /* 0x0027800601007387 */ /* 0x010fe80000100a00 */
[----:B------:R0:W-:Y:S04]  /*45fa0*/  STL.64 [R1+0x2778], R4 ;  /* 0x0027780401007387 */ /* 0x0001e80000100a00 */
[----:B0-----:R-:W4:Y:S04]  /*45fb0*/  LDL.LU R4, [R1+0xa10] ;  /* 0x000a100001047983 */ /* 0x001f280000300800 */
[----:B------:R-:W4:Y:S04]  /*45fc0*/  LDL.LU R5, [R1+0xa14] ;  /* 0x000a140001057983 */ /* 0x000f280000300800 */
[----:B------:R-:W4:Y:S04]  /*45fd0*/  LDL.LU R6, [R1+0xa18] ;  /* 0x000a180001067983 */ /* 0x000f280000300800 */
[----:B------:R-:W4:Y:S04]  /*45fe0*/  LDL.LU R7, [R1+0xa1c] ;  /* 0x000a1c0001077983 */ /* 0x000f280000300800 */
        /* <DEDUP_REMOVED lines=36> */
[----:B------:R-:W2:Y:S04]  /*46230*/  LDL.LU.64 R16, [R1+0x27a8] ;  /* 0x0027a80001107983 */ /* 0x000ea80000300a00 */
[----:B------:R0:W-:Y:S04]  /*46240*/  STL.64 [R1+0x2540], R22 ;  /* 0x0025401601007387 */ /* 0x0001e80000100a00 */
[----:B0-----:R-:W2:Y:S04]  /*46250*/  LDL.LU R22, [R1+0x1f60] ;  /* 0x001f600001167983 */ /* 0x001ea80000300800 */
[----:B------:R-:W2:Y:S04]  /*46260*/  LDL.LU R23, [R1+0x1f68] ;  /* 0x001f680001177983 */ /* 0x000ea80000300800 */
[----:B------:R0:W-:Y:S04]  /*46270*/  STL.64 [R1+0x2538], R20 ;  /* 0x0025381401007387 */ /* 0x0001e80000100a00 */
[----:B0-----:R-:W2:Y:S04]  /*46280*/  LDL.LU R20, [R1+0x1f4c] ;  /* 0x001f4c0001147983 */ /* 0x001ea80000300800 */
[----:B------:R-:W2:Y:S01]  /*46290*/  LDL.LU R21, [R1+0x1f58] ;  /* 0x001f580001157983 */ /* 0x000ea20000300800 */
        /* <DEDUP_REMOVED lines=10> */
[----:B0-----:R-:W4:Y:S04]  /*46340*/  LDL.LU.64 R10, [R1+0x2790] ;  /* 0x00279000010a7983 */ /* 0x001f280000300a00 */
[----:B------:R-:W2:Y:S04]  /*46350*/  LDL.LU.64 R8, [R1+0x2788] ;  /* 0x0027880001087983 */ /* 0x000ea80000300a00 */
[----:B------:R0:W-:Y:S04]  /*46360*/  STL.64 [R1+0x2550], R18 ;  /* 0x0025501201007387 */ /* 0x0001e80000100a00 */
[----:B0-----:R-:W3:Y:S04]  /*46370*/  LDL.LU R19, [R1+0x1f50] ;  /* 0x001f500001137983 */ /* 0x001ee80000300800 */
[----:B------:R-:W-:Y:S01]  /*46380*/  STL.64 [R1+0x2548], R16 ;  /* 0x0025481001007387 */ /* 0x000fe20000100a00 */
        /* <DEDUP_REMOVED lines=23> */
[----:B------:R-:W2:Y:S01]  /*46500*/  LDL.LU.64 R24, [R1+0x2758] ;  /* 0x0027580001187983 */ /* 0x000ea20000300a00 */
[----:B----4-:R-:W-:Y:S03]  /*46510*/  HMMA.16816.F32 R8, R12, R4, R8 ;  /* 0x000000040c08723c */ /* 0x010fe60000001808 */
[----:B------:R-:W-:Y:S04]  /*46520*/  STL.64 [R1+0x2500], R6 ;  /* 0x0025000601007387 */ /* 0x000fe80000100a00 */
[----:B------:R-:W-:-:S12]  /*46530*/  STL.64 [R1+0x24f8], R4 ;  /* 0x0024f80401007387 */ /* 0x000fd80000100a00 */
[----:B------:R3:W-:Y:S02]  /*46540*/  STL.64 [R1+0x9e0], R8 ;  /* 0x0009e00801007387 */ /* 0x0007e40000100a00 */
[----:B---3--:R-:W-:Y:S02]  /*46550*/  IMAD R8, R20, 0x100, R19 ;  /* 0x0000010014087824 */ /* 0x008fe400078e0213 */
        /* <DEDUP_REMOVED lines=408> */
[----:B0-----:R-:W2:Y:S04]  /*47ee0*/  LDL.LU.64 R22, [R1+0x98] ;  /* 0x0000980001167983 */ /* 0x001ea80000300a00 */
        /* <DEDUP_REMOVED lines=75> */
[----:B0-----:R-:W3:Y:S01]  /*483a0*/  LDL.LU.64 R6, [R1+0x68] ;  /* 0x0000680001067983 */ /* 0x001ee20000300a00 */
        /* <DEDUP_REMOVED lines=9> */
[----:B--2---:R-:W2:Y:S04]  /*48440*/  LDL.LU.64 R6, [R1+0x78] ;  /* 0x0000780001067983 */ /* 0x004ea80000300a00 */
[----:B------:R-:W3:Y:S04]  /*48450*/  LDL.64 R4, [R1+0x70] ;  /* 0x0000700001047983 */ /* 0x000ee80000100a00 */
        /* <DEDUP_REMOVED lines=36> */
[----:B------:R-:W2:Y:S04]  /*486a0*/  LDL.LU.64 R22, [R1+0x58] ;  /* 0x0000580001167983 */ /* 0x000ea80000300a00 */
[----:B------:R-:W2:Y:S04]  /*486b0*/  LDL.LU R24, [R1+0x750] ;  /* 0x0007500001187983 */ /* 0x000ea80000300800 */
[----:B------:R-:W2:Y:S04]  /*486c0*/  LDL.LU R25, [R1+0x754] ;  /* 0x0007540001197983 */ /* 0x000ea80000300800 */
[----:B------:R-:W2:Y:S04]  /*486d0*/  LDL.LU R26, [R1+0x758] ;  /* 0x00075800011a7983 */ /* 0x000ea80000300800 */
[----:B------:R-:W2:Y:S04]  /*486e0*/  LDL.LU R27, [R1+0x75c] ;  /* 0x00075c00011b7983 */ /* 0x000ea80000300800 */
[----:B------:R-:W2:Y:S04]  /*486f0*/  LDL.64 R28, [R1+0x50] ;  /* 0x00005000011c7983 */ /* 0x000ea80000100a00 */
[----:B------:R0:W-:Y:S04]  /*48700*/  STL [R1+0x230c], R3 ;  /* 0x00230c0301007387 */ /* 0x0001e80000100800 */
[----:B0-----:R-:W2:Y:S02]  /*48710*/  LDL.LU.64 R2, [R1+0x88] ;  /* 0x0000880001027983 */ /* 0x001ea40000300a00 */
        /* <DEDUP_REMOVED lines=61> */
[----:B0-----:R-:W2:Y:S01]  /*48af0*/  LDL.LU.64 R6, [R1+0x28] ;  /* 0x0000280001067983 */ /* 0x001ea20000300a00 */
        /* <DEDUP_REMOVED lines=119> */
[----:B------:R0:W-:Y:S04]  /*49270*/  STL.64 [R1+0x6d8], R6 ;  /* 0x0006d80601007387 */ /* 0x0001e80000100a00 */
        /* <DEDUP_REMOVED lines=11> */
[----:B0-----:R-:W3:Y:S04]  /*49330*/  LDL.LU.64 R6, [R1+0x8] ;  /* 0x0000080001067983 */ /* 0x001ee80000300a00 */
        /* <DEDUP_REMOVED lines=9> */
[----:B0-----:R-:W3:Y:S04]  /*493d0*/  LDL.LU R24, [R1+0x6c0] ;  /* 0x0006c00001187983 */ /* 0x001ee80000300800 */
[----:B------:R-:W3:Y:S04]  /*493e0*/  LDL.LU R25, [R1+0x6c4] ;  /* 0x0006c40001197983 */ /* 0x000ee80000300800 */
[----:B------:R-:W3:Y:S04]  /*493f0*/  LDL.LU R26, [R1+0x6c8] ;  /* 0x0006c800011a7983 */ /* 0x000ee80000300800 */
[----:B------:R-:W3:Y:S04]  /*49400*/  LDL.LU R27, [R1+0x6cc] ;  /* 0x0006cc00011b7983 */ /* 0x000ee80000300800 */
[----:B------:R-:W2:Y:S04]  /*49410*/  LDL.64 R28, [R1] ;  /* 0x00000000011c7983 */ /* 0x000ea80000100a00 */
[----:B------:R-:W-:Y:S04]  /*49420*/  STL.64 [R1+0x23d8], R22 ;  /* 0x0023d81601007387 */ /* 0x000fe80000100a00 */
[----:B----4-:R0:W-:Y:S04]  /*49430*/  STL.64 [R1+0x23d0], R20 ;  /* 0x0023d01401007387 */ /* 0x0101e80000100a00 */
[----:B0-----:R-:W4:Y:S04]  /*49440*/  LDL.LU R20, [R1+0x690] ;  /* 0x0006900001147983 */ /* 0x001f280000300800 */
[----:B------:R-:W4:Y:S04]  /*49450*/  LDL.LU R21, [R1+0x694] ;  /* 0x0006940001157983 */ /* 0x000f280000300800 */
[----:B------:R-:W4:Y:S04]  /*49460*/  LDL.LU R22, [R1+0x698] ;  /* 0x0006980001167983 */ /* 0x000f280000300800 */
[----:B------:R-:W4:Y:S04]  /*49470*/  LDL.LU R23, [R1+0x69c] ;  /* 0x00069c0001177983 */ /* 0x000f280000300800 */
[----:B------:R-:W2:Y:S04]  /*49480*/  LDL.LU R16, [R1+0x660] ;  /* 0x0006600001107983 */ /* 0x000ea80000300800 */
[----:B------:R-:W2:Y:S04]  /*49490*/  LDL.LU R17, [R1+0x664] ;  /* 0x0006640001117983 */ /* 0x000ea80000300800 */
[----:B------:R-:W2:Y:S04]  /*494a0*/  LDL.LU R18, [R1+0x668] ;  /* 0x0006680001127983 */ /* 0x000ea80000300800 */
[----:B------:R-:W2:Y:S01]  /*494b0*/  LDL.LU R19, [R1+0x66c] ;  /* 0x00066c0001137983 */ /* 0x000ea20000300800 */
[----:B---3--:R-:W-:Y:S03]  /*494c0*/  HMMA.16816.F32 R24, R12, R6, R24 ;  /* 0x000000060c18723c */ /* 0x008fe60000001818 */
        /* <DEDUP_REMOVED lines=12> */
[----:B------:R-:W-:Y:S04]  /*49590*/  STL [R1+0x236c], R3 ;  /* 0x00236c0301007387 */ /* 0x000fe80000100800 */
[----:B------:R-:W-:Y:S04]  /*495a0*/  STL.64 [R1+0x6c0], R24 ;  /* 0x0006c01801007387 */ /* 0x000fe80000100a00 */
[----:B------:R0:W-:Y:S04]  /*495b0*/  STL.64 [R1+0x6c8], R26 ;  /* 0x0006c81a01007387 */ /* 0x0001e80000100a00 */
[----:B0-----:R-:W2:Y:S04]  /*495c0*/  LDL.LU.64 R26, [R1+0x2410] ;  /* 0x00241000011a7983 */ /* 0x001ea80000300a00 */
[----:B------:R-:W2:Y:S04]  /*495d0*/  LDL.LU.64 R24, [R1+0x2408] ;  /* 0x0024080001187983 */ /* 0x000ea80000300a00 */
[----:B------:R-:W3:Y:S01]  /*495e0*/  LDL.LU R4, [R1+0x630] ;  /* 0x0006300001047983 */ /* 0x000ee20000300800 */
[----:B------:R-:W-:-:S03]  /*495f0*/  IMAD.MOV.U32 R0, RZ, RZ, R6 ;  /* 0x000000ffff007224 */ /* 0x000fc600078e0006 */
[----:B------:R-:W3:Y:S01]  /*49600*/  LDL.LU R5, [R1+0x634] ;  /* 0x0006340001057983 */ /* 0x000ee20000300800 */
[----:B------:R-:W-:-:S03]  /*49610*/  IMAD.MOV.U32 R2, RZ, RZ, R7 ;  /* 0x000000ffff027224 */ /* 0x000fc600078e0007 */
        /* <DEDUP_REMOVED lines=16> */
[----:B------:R0:W-:Y:S04]  /*49720*/  STL [R1+0x2300], R28 ;  /* 0x0023001c01007387 */ /* 0x0001e80000100800 */
[----:B0-----:R-:W2:Y:S04]  /*49730*/  LDL.LU R28, [R1+0x1f8c] ;  /* 0x001f8c00011c7983 */ /* 0x001ea80000300800 */
[----:B------:R0:W-:Y:S04]  /*49740*/  STL [R1+0x22e4], R29 ;  /* 0x0022e41d01007387 */ /* 0x0001e80000100800 */
[----:B0-----:R-:W2:Y:S01]  /*49750*/  LDL.LU R29, [R1+0x1f90] ;  /* 0x001f9000011d7983 */ /* 0x001ea20000300800 */
        /* <DEDUP_REMOVED lines=59> */
[----:B------:R-:W2:Y:S01]  /*49b10*/  LDL.LU.64 R4, [R1+0x2370] ;  /* 0x0023700001047983 */ /* 0x000ea20000300a00 */
[----:B---3--:R-:W-:Y:S03]  /*49b20*/  HMMA.16816.F32 R16, R12, R8, R16 ;  /* 0x000000080c10723c */ /* 0x008fe60000001810 */
[----:B------:R-:W-:Y:S04]  /*49b30*/  STL.64 [R1+0x20b8], R10 ;  /* 0x0020b80a01007387 */ /* 0x000fe80000100a00 */
[----:B------:R-:W-:-:S12]  /*49b40*/  STL.64 [R1+0x20b0], R8 ;  /* 0x0020b00801007387 */ /* 0x000fd80000100a00 */
[----:B------:R-:W-:Y:S04]  /*49b50*/  STL.64 [R1+0x620], R16 ;  /* 0x0006201001007387 */ /* 0x000fe80000100a00 */
[----:B------:R4:W-:Y:S02]  /*49b60*/  STL.64 [R1+0x628], R18 ;  /* 0x0006281201007387 */ /* 0x0009e40000100a00 */
[C---:B----4-:R-:W-:Y:S08]  /*49b70*/  HMMA.16816.F32 R16, R12.reuse, R6, R20 ;  /* 0x000000060c10723c */ /* 0x050ff00000001814 */
[----:B--2---:R-:W-:Y:S01]  /*49b80*/  HMMA.16816.F32 R8, R12, R4, R24 ;  /* 0x000000040c08723c */ /* 0x004fe20000001818 */
[----:B------:R-:W-:Y:S10]  /*49b90*/  STL.64 [R1+0x2098], R6 ;  /* 0x0020980601007387 */ /* 0x000ff40000100a00 */
[----:B------:R-:W-:Y:S04]  /*49ba0*/  STL.64 [R1+0x610], R16 ;  /* 0x0006101001007387 */ /* 0x000fe80000100a00 */
[----:B------:R-:W-:Y:S04]  /*49bb0*/  STL.64 [R1+0x618], R18 ;  /* 0x0006181201007387 */ /* 0x000fe80000100a00 */
[----:B------:R-:W-:Y:S04]  /*49bc0*/  STL.64 [R1+0x2090], R4 ;  /* 0x0020900401007387 */ /* 0x000fe80000100a00 */
[----:B------:R0:W-:Y:S04]  /*49bd0*/  STL.64 [R1+0x600], R8 ;  /* 0x0006000801007387 */ /* 0x0001e80000100a00 */
[----:B------:R1:W-:Y:S04]  /*49be0*/  STL.64 [R1+0x608], R10 ;  /* 0x0006080a01007387 */ /* 0x0003e80000100a00 */
[----:B0-----:R-:W2:Y:S04]  /*49bf0*/  LDL.LU R8, [R1+0x2d0] ;  /* 0x0002d00001087983 */ /* 0x001ea80000300800 */
[----:B------:R-:W2:Y:S04]  /*49c00*/  LDL.LU R9, [R1+0x2d4] ;  /* 0x0002d40001097983 */ /* 0x000ea80000300800 */
[----:B-1----:R-:W3:Y:S04]  /*49c10*/  LDL.LU R10, [R1+0x2d8] ;  /* 0x0002d800010a7983 */ /* 0x002ee80000300800 */
[----:B------:R-:W3:Y:S04]  /*49c20*/  LDL.LU R11, [R1+0x2dc] ;  /* 0x0002dc00010b7983 */ /* 0x000ee80000300800 */
[----:B---3--:R-:W-:Y:S04]  /*49c30*/  STL.64 [R1+0x2120], R10 ;  /* 0x0021200a01007387 */ /* 0x008fe80000100a00 */
[----:B--2---:R-:W-:Y:S04]  /*49c40*/  STL.64 [R1+0x2118], R8 ;  /* 0x0021180801007387 */ /* 0x004fe80000100a00 */
[----:B------:R-:W2:Y:S04]  /*49c50*/  LDL.LU R4, [R1+0x2f0] ;  /* 0x0002f00001047983 */ /* 0x000ea80000300800 */
[----:B------:R-:W2:Y:S04]  /*49c60*/  LDL.LU R5, [R1+0x2f4] ;  /* 0x0002f40001057983 */ /* 0x000ea80000300800 */
[----:B------:R-:W3:Y:S04]  /*49c70*/  LDL.LU R6, [R1+0x2f8] ;  /* 0x0002f80001067983 */ /* 0x000ee80000300800 */
[----:B------:R-:W3:Y:S01]  /*49c80*/  LDL.LU R7, [R1+0x2fc] ;  /* 0x0002fc0001077983 */ /* 0x000ee20000300800 */
[----:B------:R-:W-:-:S03]  /*49c90*/  IMAD.MOV.U32 R27, RZ, RZ, R3 ;  /* 0x000000ffff1b7224 */ /* 0x000fc600078e0003 */
[----:B---3--:R0:W-:Y:S04]  /*49ca0*/  STL.64 [R1+0x2130], R6 ;  /* 0x0021300601007387 */ /* 0x0081e80000100a00 */
[----:B--2---:R-:W-:Y:S04]  /*49cb0*/  STL.64 [R1+0x2128], R4 ;  /* 0x0021280401007387 */ /* 0x004fe80000100a00 */
[----:B------:R-:W2:Y:S04]  /*49cc0*/  LDL.LU R26, [R1] ;  /* 0x00000000011a7983 */ /* 0x000ea80000300800 */
[----:B------:R-:W3:Y:S04]  /*49cd0*/  LDL.LU R3, [R1+0x236c] ;  /* 0x00236c0001037983 */ /* 0x000ee80000300800 */
[----:B------:R-:W4:Y:S04]  /*49ce0*/  LDL.LU R20, [R1+0x310] ;  /* 0x0003100001147983 */ /* 0x000f280000300800 */
[----:B------:R-:W4:Y:S04]  /*49cf0*/  LDL.LU R21, [R1+0x314] ;  /* 0x0003140001157983 */ /* 0x000f280000300800 */
[----:B------:R-:W2:Y:S04]  /*49d00*/  LDL.LU R22, [R1+0x318] ;  /* 0x0003180001167983 */ /* 0x000ea80000300800 */
[----:B------:R-:W2:Y:S01]  /*49d10*/  LDL.LU R23, [R1+0x31c] ;  /* 0x00031c0001177983 */ /* 0x000ea20000300800 */
[----:B------:R-:W-:-:S02]  /*49d20*/  IMAD.MOV.U32 R24, RZ, RZ, R0 ;  /* 0x000000ffff187224 */ /* 0x000fc400078e0000 */
[----:B------:R-:W-:Y:S01]  /*49d30*/  IMAD.MOV.U32 R25, RZ, RZ, R2 ;  /* 0x000000ffff197224 */ /* 0x000fe200078e0002 */
[----:B--2---:R-:W-:Y:S04]  /*49d40*/  STL.64 [R1+0x2140], R22 ;  /* 0x0021401601007387 */ /* 0x004fe80000100a00 */
[----:B----4-:R1:W-:Y:S04]  /*49d50*/  STL.64 [R1+0x2138], R20 ;  /* 0x0021381401007387 */ /* 0x0103e80000100a00 */
[----:B------:R-:W2:Y:S04]  /*49d60*/  LDL.LU R0, [R1+0x2368] ;  /* 0x0023680001007983 */ /* 0x000ea80000300800 */
[----:B------:R-:W4:Y:S04]  /*49d70*/  LDL.LU R2, [R1+0x2364] ;  /* 0x0023640001027983 */ /* 0x000f280000300800 */
[----:B------:R-:W-:Y:S04]  /*49d80*/  STL.64 [R1+0x2150], R26 ;  /* 0x0021501a01007387 */ /* 0x000fe80000100a00 */
[----:B------:R1:W-:Y:S04]  /*49d90*/  STL.64 [R1+0x2148], R24 ;  /* 0x0021481801007387 */ /* 0x0003e80000100a00 */
[----:B0-----:R-:W4:Y:S01]  /*49da0*/  LDL.LU R6, [R1+0x10] ;  /* 0x0000100001067983 */ /* 0x001f220000300800 */
[----:B---3--:R-:W-:-:S03]  /*49db0*/  IMAD.MOV.U32 R7, RZ, RZ, R3 ;  /* 0x000000ffff077224 */ /* 0x008fc600078e0003 */
[----:B------:R-:W3:Y:S04]  /*49dc0*/  LDL.LU R3, [R1+0x2360] ;  /* 0x0023600001037983 */ /* 0x000ee80000300800 */
[----:B-1----:R-:W3:Y:S04]  /*49dd0*/  LDL.LU R20, [R1+0x350] ;  /* 0x0003500001147983 */ /* 0x002ee80000300800 */
[----:B------:R-:W3:Y:S04]  /*49de0*/  LDL.LU R21, [R1+0x354] ;  /* 0x0003540001157983 */ /* 0x000ee80000300800 */
[----:B------:R-:W3:Y:S04]  /*49df0*/  LDL.LU R22, [R1+0x358] ;  /* 0x0003580001167983 */ /* 0x000ee80000300800 */
[----:B------:R-:W3:Y:S01]  /*49e00*/  LDL.LU R23, [R1+0x35c] ;  /* 0x00035c0001177983 */ /* 0x000ee20000300800 */
[----:B--2---:R-:W-:-:S02]  /*49e10*/  IMAD.MOV.U32 R5, RZ, RZ, R0 ;  /* 0x000000ffff057224 */ /* 0x004fc400078e0000 */
[----:B----4-:R-:W-:Y:S01]  /*49e20*/  IMAD.MOV.U32 R4, RZ, RZ, R2 ;  /* 0x000000ffff047224 */ /* 0x010fe200078e0002 */
[----:B---3--:R0:W-:Y:S04]  /*49e30*/  STL.64 [R1+0x2160], R22 ;  /* 0x0021601601007387 */ /* 0x0081e80000100a00 */
[----:B------:R-:W-:Y:S04]  /*49e40*/  STL.64 [R1+0x2158], R20 ;  /* 0x0021581401007387 */ /* 0x000fe80000100a00 */
[----:B------:R-:W2:Y:S04]  /*49e50*/  LDL.LU R2, [R1+0x235c] ;  /* 0x00235c0001027983 */ /* 0x000ea80000300800 */
[----:B------:R-:W3:Y:S04]  /*49e60*/  LDL.LU R0, [R1+0x2358] ;  /* 0x0023580001007983 */ /* 0x000ee80000300800 */
[----:B------:R-:W-:Y:S04]  /*49e70*/  STL.64 [R1+0x2170], R6 ;  /* 0x0021700601007387 */ /* 0x000fe80000100a00 */
[----:B------:R1:W-:Y:S04]  /*49e80*/  STL.64 [R1+0x2168], R4 ;  /* 0x0021680401007387 */ /* 0x0003e80000100a00 */
[----:B------:R-:W4:Y:S04]  /*49e90*/  LDL.LU R24, [R1+0x370] ;  /* 0x0003700001187983 */ /* 0x000f280000300800 */
[----:B------:R-:W4:Y:S04]  /*49ea0*/  LDL.LU R25, [R1+0x374] ;  /* 0x0003740001197983 */ /* 0x000f280000300800 */
[----:B------:R-:W2:Y:S04]  /*49eb0*/  LDL.LU R26, [R1+0x378] ;  /* 0x00037800011a7983 */ /* 0x000ea80000300800 */
[----:B------:R-:W2:Y:S01]  /*49ec0*/  LDL.LU R27, [R1+0x37c] ;  /* 0x00037c00011b7983 */ /* 0x000ea20000300800 */
[----:B0-----:R-:W-:-:S03]  /*49ed0*/  IMAD.MOV.U32 R23, RZ, RZ, R3 ;  /* 0x000000ffff177224 */ /* 0x001fc600078e0003 */
[----:B--2---:R-:W-:Y:S04]  /*49ee0*/  STL.64 [R1+0x2180], R26 ;  /* 0x0021801a01007387 */ /* 0x004fe80000100a00 */
[----:B----4-:R-:W-:Y:S04]  /*49ef0*/  STL.64 [R1+0x2178], R24 ;  /* 0x0021781801007387 */ /* 0x010fe80000100a00 */
[----:B------:R-:W2:Y:S04]  /*49f00*/  LDL.LU R22, [R1+0x20] ;  /* 0x0000200001167983 */ /* 0x000ea80000300800 */
[----:B------:R-:W4:Y:S04]  /*49f10*/  LDL.LU R3, [R1+0x2354] ;  /* 0x0023540001037983 */ /* 0x000f280000300800 */
[----:B-1----:R-:W2:Y:S04]  /*49f20*/  LDL.LU R4, [R1+0x390] ;  /* 0x0003900001047983 */ /* 0x002ea80000300800 */
[----:B------:R-:W2:Y:S04]  /*49f30*/  LDL.LU R5, [R1+0x394] ;  /* 0x0003940001057983 */ /* 0x000ea80000300800 */
[----:B------:R-:W2:Y:S04]  /*49f40*/  LDL.LU R6, [R1+0x398] ;  /* 0x0003980001067983 */ /* 0x000ea80000300800 */
[----:B------:R-:W2:Y:S01]  /*49f50*/  LDL.LU R7, [R1+0x39c] ;  /* 0x00039c0001077983 */ /* 0x000ea20000300800 */
[----:B---3--:R-:W-:-:S02]  /*49f60*/  IMAD.MOV.U32 R20, RZ, RZ, R0 ;  /* 0x000000ffff147224 */ /* 0x008fc400078e0000 */
[----:B------:R-:W-:Y:S01]  /*49f70*/  IMAD.MOV.U32 R21, RZ, RZ, R2 ;  /* 0x000000ffff157224 */ /* 0x000fe200078e0002 */
[----:B--2---:R0:W-:Y:S04]  /*49f80*/  STL.64 [R1+0x2190], R6 ;  /* 0x0021900601007387 */ /* 0x0041e80000100a00 */
[----:B------:R-:W-:Y:S04]  /*49f90*/  STL.64 [R1+0x2188], R4 ;  /* 0x0021880401007387 */ /* 0x000fe80000100a00 */
[----:B------:R-:W2:Y:S04]  /*49fa0*/  LDL.LU R0, [R1+0x2350] ;  /* 0x0023500001007983 */ /* 0x000ea80000300800 */
[----:B------:R-:W3:Y:S04]  /*49fb0*/  LDL.LU R2, [R1+0x234c] ;  /* 0x00234c0001027983 */ /* 0x000ee80000300800 */
[----:B------:R-:W-:Y:S04]  /*49fc0*/  STL.64 [R1+0x21a0], R22 ;  /* 0x0021a01601007387 */ /* 0x000fe80000100a00 */
[----:B------:R1:W-:Y:S04]  /*49fd0*/  STL.64 [R1+0x2198], R20 ;  /* 0x0021981401007387 */ /* 0x0003e80000100a00 */
[----:B0-----:R-:W2:Y:S01]  /*49fe0*/  LDL.LU R6, [R1+0x30] ;  /* 0x0000300001067983 */ /* 0x001ea20000300800 */
[----:B----4-:R-:W-:-:S03]  /*49ff0*/  IMAD.MOV.U32 R7, RZ, RZ, R3 ;  /* 0x000000ffff077224 */ /* 0x010fc600078e0003 */
[----:B------:R-:W4:Y:S04]  /*4a000*/  LDL.LU R3, [R1+0x2348] ;  /* 0x0023480001037983 */ /* 0x000f280000300800 */
[----:B--2---:R-:W-:Y:S04]  /*4a010*/  STL.64 [R1+0x21a8], R6 ;  /* 0x0021a80601007387 */ /* 0x004fe80000100a00 */
[----:B-1----:R-:W2:Y:S04]  /*4a020*/  LDL.LU R20, [R1+0x3d0] ;  /* 0x0003d00001147983 */ /* 0x002ea80000300800 */
[----:B------:R-:W2:Y:S04]  /*4a030*/  LDL.LU R21, [R1+0x3d4] ;  /* 0x0003d40001157983 */ /* 0x000ea80000300800 */
[----:B------:R-:W2:Y:S04]  /*4a040*/  LDL.LU R22, [R1+0x3d8] ;  /* 0x0003d80001167983 */ /* 0x000ea80000300800 */
[----:B------:R-:W2:Y:S01]  /*4a050*/  LDL.LU R23, [R1+0x3dc] ;  /* 0x0003dc0001177983 */ /* 0x000ea20000300800 */
[----:B---3--:R-:W-:-:S02]  /*4a060*/  IMAD.MOV.U32 R4, RZ, RZ, R2 ;  /* 0x000000ffff047224 */ /* 0x008fc400078e0002 */
[----:B------:R-:W-:Y:S01]  /*4a070*/  IMAD.MOV.U32 R5, RZ, RZ, R0 ;  /* 0x000000ffff057224 */ /* 0x000fe200078e0000 */
[----:B--2---:R-:W-:Y:S04]  /*4a080*/  STL.64 [R1+0x21b8], R22 ;  /* 0x0021b81601007387 */ /* 0x004fe80000100a00 */
[----:B------:R0:W-:Y:S04]  /*4a090*/  STL.64 [R1+0x21b0], R20 ;  /* 0x0021b01401007387 */ /* 0x0001e80000100a00 */
[----:B------:R-:W2:Y:S04]  /*4a0a0*/  LDL.LU R2, [R1+0x2344] ;  /* 0x0023440001027983 */ /* 0x000ea80000300800 */
[----:B------:R-:W3:Y:S04]  /*4a0b0*/  LDL.LU R0, [R1+0x2340] ;  /* 0x0023400001007983 */ /* 0x000ee80000300800 */
[----:B------:R-:W-:Y:S04]  /*4a0c0*/  STL.64 [R1+0x21c0], R4 ;  /* 0x0021c00401007387 */ /* 0x000fe80000100a00 */
[----:B0-----:R-:W2:Y:S04]  /*4a0d0*/  LDL.LU R20, [R1+0x3f0] ;  /* 0x0003f00001147983 */ /* 0x001ea80000300800 */
[----:B------:R-:W2:Y:S04]  /*4a0e0*/  LDL.LU R21, [R1+0x3f4] ;  /* 0x0003f40001157983 */ /* 0x000ea80000300800 */
[----:B------:R-:W2:Y:S04]  /*4a0f0*/  LDL.LU R22, [R1+0x3f8] ;  /* 0x0003f80001167983 */ /* 0x000ea80000300800 */
[----:B------:R-:W2:Y:S01]  /*4a100*/  LDL.LU R23, [R1+0x3fc] ;  /* 0x0003fc0001177983 */ /* 0x000ea20000300800 */
[----:B----4-:R-:W-:-:S03]  /*4a110*/  IMAD.MOV.U32 R7, RZ, RZ, R3 ;  /* 0x000000ffff077224 */ /* 0x010fc600078e0003 */
[----:B--2---:R-:W-:Y:S04]  /*4a120*/  STL.64 [R1+0x21d0], R22 ;  /* 0x0021d01601007387 */ /* 0x004fe80000100a00 */
[----:B------:R0:W-:Y:S04]  /*4a130*/  STL.64 [R1+0x21c8], R20 ;  /* 0x0021c81401007387 */ /* 0x0001e80000100a00 */
[----:B------:R-:W2:Y:S04]  /*4a140*/  LDL.LU R6, [R1+0x40] ;  /* 0x0000400001067983 */ /* 0x000ea80000300800 */
[----:B------:R-:W4:Y:S04]  /*4a150*/  LDL.LU R3, [R1+0x233c] ;  /* 0x00233c0001037983 */ /* 0x000f280000300800 */
[----:B--2---:R1:W-:Y:S04]  /*4a160*/  STL.64 [R1+0x21d8], R6 ;  /* 0x0021d80601007387 */ /* 0x0043e80000100a00 */
[----:B0-----:R-:W2:Y:S04]  /*4a170*/  LDL.LU R20, [R1+0x410] ;  /* 0x0004100001147983 */ /* 0x001ea80000300800 */
        /* <DEDUP_REMOVED lines=9> */
[----:B-1----:R-:W2:Y:S01]  /*4a210*/  LDL.LU R6, [R1+0x50] ;  /* 0x0000500001067983 */ /* 0x002ea20000300800 */
[----:B----4-:R-:W-:-:S03]  /*4a220*/  IMAD.MOV.U32 R7, RZ, RZ, R3 ;  /* 0x000000ffff077224 */ /* 0x010fc600078e0003 */
[----:B------:R-:W4:Y:S04]  /*4a230*/  LDL.LU R3, [R1+0x2330] ;  /* 0x0023300001037983 */ /* 0x000f280000300800 */
[----:B------:R3:W-:Y:S04]  /*4a240*/  STL.64 [R1+0x21f0], R4 ;  /* 0x0021f00401007387 */ /* 0x0007e80000100a00 */
[----:B--2---:R-:W-:Y:S04]  /*4a250*/  STL.64 [R1+0x2208], R6 ;  /* 0x0022080601007387 */ /* 0x004fe80000100a00 */
[----:B0-----:R-:W2:Y:S04]  /*4a260*/  LDL.LU R20, [R1+0x430] ;  /* 0x0004300001147983 */ /* 0x001ea80000300800 */
[----:B------:R-:W2:Y:S04]  /*4a270*/  LDL.LU R21, [R1+0x434] ;  /* 0x0004340001157983 */ /* 0x000ea80000300800 */
[----:B------:R-:W2:Y:S04]  /*4a280*/  LDL.LU R22, [R1+0x438] ;  /* 0x0004380001167983 */ /* 0x000ea80000300800 */
[----:B------:R-:W2:Y:S01]  /*4a290*/  LDL.LU R23, [R1+0x43c] ;  /* 0x00043c0001177983 */ /* 0x000ea20000300800 */
[----:B---3--:R-:W-:-:S02]  /*4a2a0*/  IMAD.MOV.U32 R4, RZ, RZ, R2 ;  /* 0x000000ffff047224 */ /* 0x008fc400078e0002 */
[----:B------:R-:W-:Y:S01]  /*4a2b0*/  IMAD.MOV.U32 R5, RZ, RZ, R0 ;  /* 0x000000ffff057224 */ /* 0x000fe200078e0000 */
[----:B------:R-:W3:Y:S04]  /*4a2c0*/  LDL.LU R2, [R1+0x232c] ;  /* 0x00232c0001027983 */ /* 0x000ee80000300800 */
        /* <DEDUP_REMOVED lines=8> */
[----:B------:R-:W2:Y:S01]  /*4a350*/  LDL.LU R6, [R1+0x60] ;  /* 0x0000600001067983 */ /* 0x000ea20000300800 */
[----:B----4-:R-:W-:-:S03]  /*4a360*/  IMAD.MOV.U32 R7, RZ, RZ, R3 ;  /* 0x000000ffff077224 */ /* 0x010fc600078e0003 */
[----:B------:R-:W4:Y:S04]  /*4a370*/  LDL.LU R3, [R1+0x2324] ;  /* 0x0023240001037983 */ /* 0x000f280000300800 */
[----:B--2---:R-:W-:Y:S04]  /*4a380*/  STL.64 [R1+0x2238], R6 ;  /* 0x0022380601007387 */ /* 0x004fe80000100a00 */
[----:B------:R-:W-:Y:S04]  /*4a390*/  STL.64 [R1+0x2218], R22 ;  /* 0x0022181601007387 */ /* 0x000fe80000100a00 */
[----:B------:R0:W-:Y:S04]  /*4a3a0*/  STL.64 [R1+0x2210], R20 ;  /* 0x0022101401007387 */ /* 0x0001e80000100a00 */
        /* <DEDUP_REMOVED lines=17> */
[----:B------:R-:W4:Y:S01]  /*4a4c0*/  LDL.LU R3, [R1+0x2318] ;  /* 0x0023180001037983 */ /* 0x000f220000300800 */
[----:B---3--:R-:W-:Y:S02]  /*4a4d0*/  IMAD.MOV.U32 R4, RZ, RZ, R2 ;  /* 0x000000ffff047224 */ /* 0x008fe400078e0002 */
[----:B------:R-:W-:Y:S01]  /*4a4e0*/  IMAD.MOV.U32 R5, RZ, RZ, R0 ;  /* 0x000000ffff057224 */ /* 0x000fe200078e0000 */
        /* <DEDUP_REMOVED lines=10> */
[----:B----4-:R-:W-:-:S03]  /*4a590*/  IMAD.MOV.U32 R7, RZ, RZ, R3 ;  /* 0x000000ffff077224 */ /* 0x010fc600078e0003 */
[----:B------:R-:W4:Y:S04]  /*4a5a0*/  LDL.LU R3, [R1+0x230c] ;  /* 0x00230c0001037983 */ /* 0x000f280000300800 */
[----:B------:R-:W-:Y:S04]  /*4a5b0*/  STL.64 [R1+0x2280], R4 ;  /* 0x0022800401007387 */ /* 0x000fe80000100a00 */
[----:B--2---:R-:W-:Y:S04]  /*4a5c0*/  STL.64 [R1+0x2298], R6 ;  /* 0x0022980601007387 */ /* 0x004fe80000100a00 */
[----:B---3--:R-:W-:Y:S04]  /*4a5d0*/  STL.64 [R1+0x2260], R22 ;  /* 0x0022601601007387 */ /* 0x008fe80000100a00 */
[----:B------:R0:W-:Y:S04]  /*4a5e0*/  STL.64 [R1+0x2258], R20 ;  /* 0x0022581401007387 */ /* 0x0001e80000100a00 */
[----:B0-----:R-:W2:Y:S04]  /*4a5f0*/  LDL.LU R20, [R1+0x4d0] ;  /* 0x0004d00001147983 */ /* 0x001ea80000300800 */
[----:B------:R-:W2:Y:S04]  /*4a600*/  LDL.LU R21, [R1+0x4d4] ;  /* 0x0004d40001157983 */ /* 0x000ea80000300800 */
[----:B------:R-:W3:Y:S04]  /*4a610*/  LDL.LU R22, [R1+0x4d8] ;  /* 0x0004d80001167983 */ /* 0x000ee80000300800 */
[----:B------:R-:W3:Y:S01]  /*4a620*/  LDL.LU R23, [R1+0x4dc] ;  /* 0x0004dc0001177983 */ /* 0x000ee20000300800 */
[----:B------:R-:W-:-:S02]  /*4a630*/  IMAD.MOV.U32 R4, RZ, RZ, R0 ;  /* 0x000000ffff047224 */ /* 0x000fc400078e0000 */
[----:B------:R-:W-:Y:S01]  /*4a640*/  IMAD.MOV.U32 R5, RZ, RZ, R2 ;  /* 0x000000ffff057224 */ /* 0x000fe200078e0002 */
[----:B------:R-:W2:Y:S04]  /*4a650*/  LDL.LU R0, [R1+0x2308] ;  /* 0x0023080001007983 */ /* 0x000ea80000300800 */
[----:B------:R-:W4:Y:S04]  /*4a660*/  LDL.LU R2, [R1+0x2304] ;  /* 0x0023040001027983 */ /* 0x000f280000300800 */
[----:B------:R-:W-:Y:S04]  /*4a670*/  STL.64 [R1+0x22b0], R4 ;  /* 0x0022b00401007387 */ /* 0x000fe80000100a00 */
[----:B---3--:R-:W-:Y:S04]  /*4a680*/  STL.64 [R1+0x2278], R22 ;  /* 0x0022781601007387 */ /* 0x008fe80000100a00 */
[----:B--2---:R0:W-:Y:S04]  /*4a690*/  STL.64 [R1+0x2270], R20 ;  /* 0x0022701401007387 */ /* 0x0041e80000100a00 */
[----:B0-----:R-:W2:Y:S04]  /*4a6a0*/  LDL.LU R20, [R1+0x4f0] ;  /* 0x0004f00001147983 */ /* 0x001ea80000300800 */
[----:B------:R-:W2:Y:S04]  /*4a6b0*/  LDL.LU R21, [R1+0x4f4] ;  /* 0x0004f40001157983 */ /* 0x000ea80000300800 */
[----:B------:R-:W3:Y:S04]  /*4a6c0*/  LDL.LU R22, [R1+0x4f8] ;  /* 0x0004f80001167983 */ /* 0x000ee80000300800 */
[----:B------:R-:W3:Y:S04]  /*4a6d0*/  LDL.LU R23, [R1+0x4fc] ;  /* 0x0004fc0001177983 */ /* 0x000ee80000300800 */
[----:B------:R-:W2:Y:S01]  /*4a6e0*/  LDL.LU R6, [R1+0x90] ;  /* 0x0000900001067983 */ /* 0x000ea20000300800 */
[----:B----4-:R-:W-:-:S05]  /*4a6f0*/  IMAD.MOV.U32 R7, RZ, RZ, R3 ;  /* 0x000000ffff077224 */ /* 0x010fca00078e0003 */
[----:B--2---:R-:W-:Y:S04]  /*4a700*/  STL.64 [R1+0x22c8], R6 ;  /* 0x0022c80601007387 */ /* 0x004fe80000100a00 */
[----:B---3--:R-:W-:Y:S04]  /*4a710*/  STL.64 [R1+0x2290], R22 ;  /* 0x0022901601007387 */ /* 0x008fe80000100a00 */
[----:B------:R0:W-:Y:S04]  /*4a720*/  STL.64 [R1+0x2288], R20 ;  /* 0x0022881401007387 */ /* 0x0001e80000100a00 */
[----:B0-----:R-:W2:Y:S04]  /*4a730*/  LDL.LU R20, [R1+0x510] ;  /* 0x0005100001147983 */ /* 0x001ea80000300800 */
[----:B------:R-:W2:Y:S04]  /*4a740*/  LDL.LU R21, [R1+0x514] ;  /* 0x0005140001157983 */ /* 0x000ea80000300800 */
[----:B------:R-:W3:Y:S04]  /*4a750*/  LDL.LU R22, [R1+0x518] ;  /* 0x0005180001167983 */ /* 0x000ee80000300800 */
[----:B------:R-:W3:Y:S01]  /*4a760*/  LDL.LU R23, [R1+0x51c] ;  /* 0x00051c0001177983 */ /* 0x000ee20000300800 */
[----:B------:R-:W-:-:S03]  /*4a770*/  IMAD R29, R28, 0x100, R29 ;  /* 0x000001001c1d7824 */ /* 0x000fc600078e021d */
[----:B---3--:R-:W-:Y:S04]  /*4a780*/  STL.64 [R1+0x22a8], R22 ;  /* 0x0022a81601007387 */ /* 0x008fe80000100a00 */
[----:B--2---:R0:W-:Y:S04]  /*4a790*/  STL.64 [R1+0x22a0], R20 ;  /* 0x0022a01401007387 */ /* 0x0041e80000100a00 */
[----:B0-----:R-:W2:Y:S04]  /*4a7a0*/  LDL.LU R20, [R1+0x530] ;  /* 0x0005300001147983 */ /* 0x001ea80000300800 */
[----:B------:R-:W2:Y:S04]  /*4a7b0*/  LDL.LU R21, [R1+0x534] ;  /* 0x0005340001157983 */ /* 0x000ea80000300800 */
[----:B------:R-:W3:Y:S04]  /*4a7c0*/  LDL.LU R22, [R1+0x538] ;  /* 0x0005380001167983 */ /* 0x000ee80000300800 */
[----:B------:R-:W3:Y:S01]  /*4a7d0*/  LDL.LU R23, [R1+0x53c] ;  /* 0x00053c0001177983 */ /* 0x000ee20000300800 */
[----:B------:R-:W-:-:S03]  /*4a7e0*/  IMAD.MOV.U32 R5, RZ, RZ, R0 ;  /* 0x000000ffff057224 */ /* 0x000fc600078e0000 */
[----:B------:R-:W4:Y:S01]  /*4a7f0*/  LDL.LU R28, [R1+0x1f98] ;  /* 0x001f9800011c7983 */ /* 0x000f220000300800 */
[----:B------:R-:W-:-:S03]  /*4a800*/  IMAD.MOV.U32 R4, RZ, RZ, R2 ;  /* 0x000000ffff047224 */ /* 0x000fc600078e0002 */
[----:B------:R-:W4:Y:S04]  /*4a810*/  LDL.LU R0, [R1+0x1f94] ;  /* 0x001f940001007983 */ /* 0x000f280000300800 */
[----:B------:R-:W4:Y:S04]  /*4a820*/  LDL.LU R2, [R1+0x1fa0] ;  /* 0x001fa00001027983 */ /* 0x000f280000300800 */
[----:B------:R-:W4:Y:S04]  /*4a830*/  LDL.LU R7, [R1+0x1f9c] ;  /* 0x001f9c0001077983 */ /* 0x000f280000300800 */
        /* <DEDUP_REMOVED lines=14> */
[----:B----4-:R-:W-:-:S02]  /*4a920*/  IMAD R0, R0, 0x100, R28 ;  /* 0x0000010000007824 */ /* 0x010fc400078e021c */
[----:B------:R-:W-:Y:S02]  /*4a930*/  IMAD R7, R7, 0x100, R2 ;  /* 0x0000010007077824 */ /* 0x000fe400078e0202 */
[----:B------:R-:W-:Y:S01]  /*4a940*/  IMAD R6, R6, 0x100, R3 ;  /* 0x0000010006067824 */ /* 0x000fe200078e0203 */
        /* <DEDUP_REMOVED lines=30> */
[----:B------:R-:W3:Y:S04]  /*4ab30*/  LDL.LU R29, [R1+0x22e4] ;  /* 0x0022e400011d7983 */ /* 0x000ee80000300800 */
[----:B------:R-:W3:Y:S02]  /*4ab40*/  LDL.LU R0, [R1+0x22e0] ;  /* 0x0022e00001007983 */ /* 0x000ee40000300800 */
        /* <DEDUP_REMOVED lines=80> */
[----:B------:R-:W3:-:S13]  /*4b050*/  LDL.LU.64 R20, [R1+0x2198] ;  /* 0x0021980001147983 */ /* 0x000eda0000300a00 */
[----:B------:R-:W-:Y:S04]  /*4b060*/  STL.64 [R1+0x3d0], R4 ;  /* 0x0003d00401007387 */ /* 0x000fe80000100a00 */
[----:B------:R0:W-:Y:S04]  /*4b070*/  STL.64 [R1+0x3d8], R6 ;  /* 0x0003d80601007387 */ /* 0x0001e80000100a00 */
[----:B0-----:R-:W2:Y:S04]  /*4b080*/  LDL.LU.64 R6, [R1+0x2190] ;  /* 0x0021900001067983 */ /* 0x001ea80000300a00 */
[----:B------:R-:W2:Y:S01]  /*4b090*/  LDL.LU.64 R4, [R1+0x2188] ;  /* 0x0021880001047983 */ /* 0x000ea20000300a00 */
[----:B---3--:R-:W-:-:S15]  /*4b0a0*/  HMMA.16816.F32 R24, R12, R20, R24 ;  /* 0x000000140c18723c */ /* 0x008fde0000001818 */
[----:B------:R-:W-:-:S04]  /*4b0b0*/  NOP ;  /* 0x0000000000007918 */ /* 0x000fc80000000000 */
[----:B------:R-:W-:Y:S04]  /*4b0c0*/  STL.64 [R1+0x3b0], R24 ;  /* 0x0003b01801007387 */ /* 0x000fe80000100a00 */
[----:B------:R0:W-:Y:S01]  /*4b0d0*/  STL.64 [R1+0x3b8], R26 ;  /* 0x0003b81a01007387 */ /* 0x0001e20000100a00 */
[C---:B--2---:R-:W-:Y:S03]  /*4b0e0*/  HMMA.16816.F32 R20, R12.reuse, R22, R4 ;  /* 0x000000160c14723c */ /* 0x044fe60000001804 */
        /* <DEDUP_REMOVED lines=13> */
[----:B------:R-:W4:Y:S01]  /*4b1c0*/  LDL.LU.64 R24, [R1+0x2148] ;  /* 0x0021480001187983 */ /* 0x000f220000300a00 */
[----:B---3--:R-:W-:Y:S03]  /*4b1d0*/  HMMA.16816.F32 R4, R12, R6, R20 ;  /* 0x000000060c04723c */ /* 0x008fe60000001814 */
[----:B------:R-:W2:Y:S04]  /*4b1e0*/  LDL.LU.64 R22, [R1+0x2140] ;  /* 0x0021400001167983 */ /* 0x000ea80000300a00 */
[----:B------:R-:W2:-:S12]  /*4b1f0*/  LDL.LU.64 R20, [R1+0x2138] ;  /* 0x0021380001147983 */ /* 0x000e980000300a00 */
        /* <DEDUP_REMOVED lines=14> */
[----:B0-----:R-:W2:Y:S04]  /*4b2e0*/  LDL.LU.64 R26, [R1+0x2100] ;  /* 0x00210000011a7983 */ /* 0x001ea80000300a00 */
[----:B------:R-:W4:Y:S01]  /*4b2f0*/  LDL.LU.64 R24, [R1+0x20f8] ;  /* 0x0020f80001187983 */ /* 0x000f220000300a00 */
[----:B---3--:R-:W-:-:S15]  /*4b300*/  HMMA.16816.F32 R4, R12, R28, R4 ;  /* 0x0000001c0c04723c */ /* 0x008fde0000001804 */
[----:B------:R-:W-:-:S04]  /*4b310*/  NOP ;  /* 0x0000000000007918 */ /* 0x000fc80000000000 */
[----:B------:R-:W-:Y:S04]  /*4b320*/  STL.64 [R1+0x2f0], R4 ;  /* 0x0002f00401007387 */ /* 0x000fe80000100a00 */
[----:B------:R4:W-:Y:S01]  /*4b330*/  STL.64 [R1+0x2f8], R6 ;  /* 0x0002f80601007387 */ /* 0x0009e20000100a00 */
[C---:B--2---:R-:W-:Y:S08]  /*4b340*/  HMMA.16816.F32 R8, R12.reuse, R26, R8 ;  /* 0x0000001a0c08723c */ /* 0x044ff00000001808 */
[----:B----4-:R-:W-:Y:S01]  /*4b350*/  HMMA.16816.F32 R4, R12, R24, R16 ;  /* 0x000000180c04723c */ /* 0x010fe20000001810 */
[----:B------:R-:W2:Y:S10]  /*4b360*/  LDL.LU R24, [R1+0x1614] ;  /* 0x0016140001187983 */ /* 0x000eb40000300800 */
[----:B------:R-:W-:Y:S04]  /*4b370*/  STL.64 [R1+0x2d0], R8 ;  /* 0x0002d00801007387 */ /* 0x000fe80000100a00 */
[----:B------:R-:W-:Y:S04]  /*4b380*/  STL.64 [R1+0x2d8], R10 ;  /* 0x0002d80a01007387 */ /* 0x000fe80000100a00 */
[----:B------:R-:W2:Y:S04]  /*4b390*/  LDL.LU R25, [R1+0x1638] ;  /* 0x0016380001197983 */ /* 0x000ea80000300800 */
[----:B------:R-:W-:Y:S04]  /*4b3a0*/  STL.64 [R1+0x2b0], R4 ;  /* 0x0002b00401007387 */ /* 0x000fe80000100a00 */
[----:B------:R-:W-:Y:S04]  /*4b3b0*/  STL.64 [R1+0x2b8], R6 ;  /* 0x0002b80601007387 */ /* 0x000fe80000100a00 */
[----:B------:R-:W3:Y:S04]  /*4b3c0*/  LDL.LU R26, [R1+0x160c] ;  /* 0x00160c00011a7983 */ /* 0x000ee80000300800 */
[----:B------:R-:W3:Y:S04]  /*4b3d0*/  LDL.LU R27, [R1+0x1630] ;  /* 0x00163000011b7983 */ /* 0x000ee80000300800 */
[----:B---3--:R-:W-:Y:S04]  /*4b3e0*/  STL.64 [R1+0x2068], R26 ;  /* 0x0020681a01007387 */ /* 0x008fe80000100a00 */
[----:B--2---:R0:W-:Y:S04]  /*4b3f0*/  STL.64 [R1+0x2060], R24 ;  /* 0x0020601801007387 */ /* 0x0041e80000100a00 */
[----:B0-----:R-:W2:Y:S04]  /*4b400*/  LDL.LU R24, [R1+0x150] ;  /* 0x0001500001187983 */ /* 0x001ea80000300800 */
[----:B------:R-:W2:Y:S04]  /*4b410*/  LDL.LU R25, [R1+0x154] ;  /* 0x0001540001197983 */ /* 0x000ea80000300800 */
[----:B------:R-:W3:Y:S01]  /*4b420*/  LDL.LU R26, [R1+0x158] ;  /* 0x00015800011a7983 */ /* 0x000ee20000300800 */
[----:B------:R-:W-:-:S03]  /*4b430*/  IMAD.MOV.U32 R27, RZ, RZ, R0 ;  /* 0x000000ffff1b7224 */ /* 0x000fc600078e0000 */
        /* <DEDUP_REMOVED lines=36> */
[----:B------:R-:W3:Y:S01]  /*4b680*/  LDL.LU R27, [R1+0x18c] ;  /* 0x00018c00011b7983 */ /* 0x000ee20000300800 */
[----:B--2---:R-:W-:Y:S03]  /*4b690*/  HMMA.16816.F32 R16, R12, R22, R16 ;  /* 0x000000160c10723c */ /* 0x004fe60000001810 */
[----:B---3--:R-:W-:Y:S04]  /*4b6a0*/  STL.64 [R1+0x2088], R26 ;  /* 0x0020881a01007387 */ /* 0x008fe80000100a00 */
[----:B------:R0:W-:Y:S04]  /*4b6b0*/  STL.64 [R1+0x2080], R24 ;  /* 0x0020801801007387 */ /* 0x0001e80000100a00 */
[----:B0-----:R-:W2:Y:S04]  /*4b6c0*/  LDL.LU R24, [R1+0x190] ;  /* 0x0001900001187983 */ /* 0x001ea80000300800 */
[----:B------:R-:W2:Y:S04]  /*4b6d0*/  LDL.LU R25, [R1+0x194] ;  /* 0x0001940001197983 */ /* 0x000ea80000300800 */
[----:B------:R-:W2:Y:S04]  /*4b6e0*/  LDL.LU R26, [R1+0x198] ;  /* 0x00019800011a7983 */ /* 0x000ea80000300800 */
[----:B------:R-:W3:Y:S01]  /*4b6f0*/  LDL.LU R28, [R1+0x1604] ;  /* 0x00160400011c7983 */ /* 0x000ee20000300800 */
[----:B----4-:R-:W-:-:S03]  /*4b700*/  IMAD.MOV.U32 R27, RZ, RZ, R0 ;  /* 0x000000ffff1b7224 */ /* 0x010fc600078e0000 */
[----:B------:R-:W4:Y:S04]  /*4b710*/  LDL.LU R29, [R1+0x1628] ;  /* 0x00162800011d7983 */ /* 0x000f280000300800 */
[----:B------:R-:W2:Y:S04]  /*4b720*/  LDL.LU R0, [R1+0x15fc] ;  /* 0x0015fc0001007983 */ /* 0x000ea80000300800 */
[----:B------:R-:W-:Y:S04]  /*4b730*/  STL.64 [R1+0x290], R16 ;  /* 0x0002901001007387 */ /* 0x000fe80000100a00 */
[----:B------:R0:W-:Y:S04]  /*4b740*/  STL.64 [R1+0x298], R18 ;  /* 0x0002981201007387 */ /* 0x0001e80000100a00 */
[----:B0-----:R-:W2:Y:S04]  /*4b750*/  LDL.LU.64 R18, [R1+0x20e8] ;  /* 0x0020e80001127983 */ /* 0x001ea80000300a00 */
[----:B------:R-:W2:Y:S04]  /*4b760*/  LDL.LU.64 R16, [R1+0x20e0] ;  /* 0x0020e00001107983 */ /* 0x000ea80000300a00 */
[----:B------:R-:W3:Y:S04]  /*4b770*/  LDL.LU R22, [R1+0x161c] ;  /* 0x00161c0001167983 */ /* 0x000ee80000300800 */
[----:B------:R-:W3:Y:S01]  /*4b780*/  LDL.LU R23, [R1+0x1640] ;  /* 0x0016400001177983 */ /* 0x000ee20000300800 */
[----:B--2---:R-:W-:-:S15]  /*4b790*/  HMMA.16816.F32 R16, R12, R20, R16 ;  /* 0x000000140c10723c */ /* 0x004fde0000001810 */
[----:B------:R-:W-:-:S04]  /*4b7a0*/  NOP ;  /* 0x0000000000007918 */ /* 0x000fc80000000000 */
[----:B------:R-:W-:Y:S04]  /*4b7b0*/  STL.64 [R1+0x270], R16 ;  /* 0x0002701001007387 */ /* 0x000fe80000100a00 */
[----:B------:R0:W-:Y:S04]  /*4b7c0*/  STL.64 [R1+0x278], R18 ;  /* 0x0002781201007387 */ /* 0x0001e80000100a00 */
[----:B0-----:R-:W2:Y:S04]  /*4b7d0*/  LDL.LU.64 R18, [R1+0x20d8] ;  /* 0x0020d80001127983 */ /* 0x001ea80000300a00 */
[----:B------:R-:W3:Y:S04]  /*4b7e0*/  LDL.LU.64 R16, [R1+0x20d0] ;  /* 0x0020d00001107983 */ /* 0x000ee80000300a00 */
[----:B------:R-:W3:Y:S04]  /*4b7f0*/  LDL.LU R20, [R1+0x1624] ;  /* 0x0016240001147983 */ /* 0x000ee80000300800 */
[----:B------:R-:W3:Y:S01]  /*4b800*/  LDL.LU R21, [R1+0x1648] ;  /* 0x0016480001157983 */ /* 0x000ee20000300800 */
        /* <DEDUP_REMOVED lines=45> */
[----:B------:R-:W3:Y:S01]  /*4bae0*/  LDL.LU.64 R24, [R1+0x2070] ;  /* 0x0020700001187983 */ /* 0x000ee20000300a00 */
[----:B--2---:R-:W-:Y:S01]  /*4baf0*/  VIADD R6, R6, 0x1 ;  /* 0x0000000106067836 */ /* 0x004fe20000000000 */
[----:B------:R-:W-:-:S02]  /*4bb00*/  IADD3 R7, P6, PT, R7, UR9, RZ ;  /* 0x0000000907077c10 */ /* 0x000fc4000ffde0ff */
[----:B------:R-:W-:Y:S02]  /*4bb10*/  IADD3 R8, P1, PT, R8, UR9, RZ ;  /* 0x0000000908087c10 */ /* 0x000fe4000ff3e0ff */
[----:B------:R-:W-:Y:S02]  /*4bb20*/  IADD3 R9, P2, PT, R9, UR9, RZ ;  /* 0x0000000909097c10 */ /* 0x000fe4000ff5e0ff */
[----:B------:R-:W-:Y:S02]  /*4bb30*/  IADD3 R10, P3, PT, R10, UR9, RZ ;  /* 0x000000090a0a7c10 */ /* 0x000fe4000ff7e0ff */
[----:B------:R-:W-:Y:S01]  /*4bb40*/  IADD3 R11, P4, PT, R11, UR9, RZ ;  /* 0x000000090b0b7c10 */ /* 0x000fe2000ff9e0ff */
[----:B---3--:R-:W-:Y:S01]  /*4bb50*/  HMMA.16816.F32 R12, R12, R2, R24 ;  /* 0x000000020c0c723c */ /* 0x008fe20000001818 */
[----:B------:R-:W2:Y:S04]  /*4bb60*/  LDL.LU.64 R26, [R1+0x2068] ;  /* 0x00206800011a7983 */ /* 0x000ea80000300a00 */
[----:B------:R-:W3:Y:S04]  /*4bb70*/  LDL.LU.64 R24, [R1+0x2060] ;  /* 0x0020600001187983 */ /* 0x000ee80000300a00 */
[----:B------:R-:W-:Y:S01]  /*4bb80*/  STL [R1+0x13f8], R6 ;  /* 0x0013f80601007387 */ /* 0x000fe20000100800 */
[----:B------:R-:W-:-:S02]  /*4bb90*/  IADD3 R16, P5, PT, R16, UR9, RZ ;  /* 0x0000000910107c10 */ /* 0x000fc4000ffbe0ff */
[----:B------:R-:W-:Y:S02]  /*4bba0*/  IADD3.X R17, PT, PT, R17, UR72, RZ, P6, !PT ;  /* 0x0000004811117c10 */ /* 0x000fe4000b7fe4ff */
[----:B------:R-:W-:Y:S02]  /*4bbb0*/  IADD3 R18, P6, PT, R18, UR9, RZ ;  /* 0x0000000912127c10 */ /* 0x000fe4000ffde0ff */
[----:B------:R-:W-:Y:S02]  /*4bbc0*/  IADD3.X R19, PT, PT, R19, UR72, RZ, P1, !PT ;  /* 0x0000004813137c10 */ /* 0x000fe40008ffe4ff */
[----:B------:R-:W-:Y:S02]  /*4bbd0*/  IADD3 R20, P1, PT, R20, UR9, RZ ;  /* 0x0000000914147c10 */ /* 0x000fe4000ff3e0ff */
[----:B------:R-:W-:Y:S02]  /*4bbe0*/  IADD3.X R21, PT, PT, R21, UR72, RZ, P2, !PT ;  /* 0x0000004815157c10 */ /* 0x000fe400097fe4ff */
[----:B------:R-:W-:Y:S01]  /*4bbf0*/  IADD3 R22, P2, PT, R22, UR9, RZ ;  /* 0x0000000916167c10 */ /* 0x000fe2000ff5e0ff */
[----:B------:R0:W-:Y:S04]  /*4bc00*/  STL.64 [R1+0x150], R12 ;  /* 0x0001500c01007387 */ /* 0x0001e80000100a00 */
[----:B------:R-:W-:Y:S04]  /*4bc10*/  STL.64 [R1+0x158], R14 ;  /* 0x0001580e01007387 */ /* 0x000fe80000100a00 */
        /* <DEDUP_REMOVED lines=8> */
[----:B------:R-:W-:-:S03]  /*4bca0*/  IADD3.X R23, PT, PT, R23, UR72, RZ, P3, !PT ;  /* 0x0000004817177c10 */ /* 0x000fc60009ffe4ff */
[----:B------:R-:W-:Y:S04]  /*4bcb0*/  STL [R1+0x13c8], R19 ;  /* 0x0013c81301007387 */ /* 0x000fe80000100800 */
[----:B------:R-:W-:Y:S04]  /*4bcc0*/  STL [R1+0x1624], R20 ;  /* 0x0016241401007387 */ /* 0x000fe80000100800 */
[----:B------:R-:W-:Y:S04]  /*4bcd0*/  STL [R1+0x1648], R21 ;  /* 0x0016481501007387 */ /* 0x000fe80000100800 */
[----:B------:R-:W-:Y:S04]  /*4bce0*/  STL [R1+0x161c], R22 ;  /* 0x00161c1601007387 */ /* 0x000fe80000100800 */
[----:B------:R-:W-:Y:S01]  /*4bcf0*/  STL [R1+0x1640], R23 ;  /* 0x0016401701007387 */ /* 0x000fe20000100800 */
[----:B---3--:R-:W-:-:S02]  /*4bd00*/  IADD3 R24, P3, PT, R24, UR9, RZ ;  /* 0x0000000918187c10 */ /* 0x008fc4000ff7e0ff */
[----:B------:R-:W-:Y:S02]  /*4bd10*/  IADD3.X R25, PT, PT, R25, UR72, RZ, P4, !PT ;  /* 0x0000004819197c10 */ /* 0x000fe4000a7fe4ff */
[----:B--2---:R-:W-:Y:S02]  /*4bd20*/  IADD3 R26, P4, PT, R26, UR9, RZ ;  /* 0x000000091a1a7c10 */ /* 0x004fe4000ff9e0ff */
[----:B------:R-:W-:Y:S01]  /*4bd30*/  IADD3.X R27, PT, PT, R27, UR72, RZ, P5, !PT ;  /* 0x000000481b1b7c10 */ /* 0x000fe2000affe4ff */
[----:B------:R-:W-:Y:S04]  /*4bd40*/  STL [R1+0x1614], R24 ;  /* 0x0016141801007387 */ /* 0x000fe80000100800 */
[----:B------:R-:W-:Y:S04]  /*4bd50*/  STL [R1+0x1638], R25 ;  /* 0x0016381901007387 */ /* 0x000fe80000100800 */
[----:B------:R-:W-:Y:S04]  /*4bd60*/  STL [R1+0x160c], R26 ;  /* 0x00160c1a01007387 */ /* 0x000fe80000100800 */
[----:B------:R-:W-:Y:S04]  /*4bd70*/  STL [R1+0x1630], R27 ;  /* 0x0016301b01007387 */ /* 0x000fe80000100800 */
[----:B0-----:R-:W2:Y:S01]  /*4bd80*/  LDL.LU R12, [R1+0x1618] ;  /* 0x00161800010c7983 */ /* 0x001ea20000300800 */
[----:B------:R-:W-:-:S02]  /*4bd90*/  IADD3 R28, P5, PT, R28, UR9, RZ ;  /* 0x000000091c1c7c10 */ /* 0x000fc4000ffbe0ff */
[----:B----4-:R-:W-:-:S03]  /*4bda0*/  IADD3.X R29, PT, PT, R29, UR72, RZ, P6, !PT ;  /* 0x000000481d1d7c10 */ /* 0x010fc6000b7fe4ff */
[----:B------:R-:W-:Y:S04]  /*4bdb0*/  STL [R1+0x1604], R28 ;  /* 0x0016041c01007387 */ /* 0x000fe80000100800 */
[----:B--2---:R0:W-:Y:S04]  /*4bdc0*/  STL [R1+0x2054], R12 ;  /* 0x0020540c01007387 */ /* 0x0041e80000100800 */
[----:B------:R-:W-:Y:S04]  /*4bdd0*/  STL [R1+0x1628], R29 ;  /* 0x0016281d01007387 */ /* 0x000fe80000100800 */
[----:B0-----:R-:W2:Y:S01]  /*4bde0*/  LDL.LU R12, [R1+0x15f4] ;  /* 0x0015f400010c7983 */ /* 0x001ea20000300800 */
[----:B------:R-:W-:-:S05]  /*4bdf0*/  IADD3 R0, P6, PT, R0, UR9, RZ ;  /* 0x0000000900007c10 */ /* 0x000fca000ffde0ff */
[----:B------:R-:W-:Y:S01]  /*4be00*/  STL [R1+0x15fc], R0 ;  /* 0x0015fc0001007387 */ /* 0x000fe20000100800 */
[----:B------:R-:W-:-:S03]  /*4be10*/  ISETP.NE.U32.AND P0, PT, R6, UR8, PT ;  /* 0x0000000806007c0c */ /* 0x000fc6000bf05070 */
        /* <DEDUP_REMOVED lines=30> */
[----:B--2---:R-:W-:-:S05]  /*4c000*/  IADD3.X R12, PT, PT, R12, UR72, RZ, P1, !PT ;  /* 0x000000480c0c7c10 */ /* 0x004fca0008ffe4ff */
[----:B------:R0:W-:Y:S04]  /*4c010*/  STL [R1+0x1620], R12 ;  /* 0x0016200c01007387 */ /* 0x0001e80000100800 */
[----:B0-----:R-:W2:Y:S02]  /*4c020*/  LDL.LU R12, [R1+0x2058] ;  /* 0x00205800010c7983 */ /* 0x001ea40000300800 */
[----:B--2---:R-:W-:-:S05]  /*4c030*/  IADD3 R12, P1, PT, R12, UR9, RZ ;  /* 0x000000090c0c7c10 */ /* 0x004fca000ff3e0ff */
[----:B------:R0:W-:Y:S04]  /*4c040*/  STL [R1+0x15f4], R12 ;  /* 0x0015f40c01007387 */ /* 0x0001e80000100800 */
[----:B0-----:R-:W2:Y:S01]  /*4c050*/  LDL.LU R12, [R1+0x2054] ;  /* 0x00205400010c7983 */ /* 0x001ea20000300800 */
[----:B----4-:R-:W-:Y:S02]  /*4c060*/  IADD3.X R14, PT, PT, R14, UR72, RZ, P3, !PT ;  /* 0x000000480e0e7c10 */ /* 0x010fe40009ffe4ff */
[----:B---3--:R-:W-:Y:S02]  /*4c070*/  IADD3 R15, P3, PT, R15, UR9, RZ ;  /* 0x000000090f0f7c10 */ /* 0x008fe4000ff7e0ff */
[----:B------:R-:W-:Y:S02]  /*4c080*/  IADD3.X R2, PT, PT, R2, UR72, RZ, P4, !PT ;  /* 0x0000004802027c10 */ /* 0x000fe4000a7fe4ff */
[----:B------:R-:W-:-:S02]  /*4c090*/  IADD3 R3, P4, PT, R3, UR9, RZ ;  /* 0x0000000903037c10 */ /* 0x000fc4000ff9e0ff */
[----:B------:R-:W-:Y:S02]  /*4c0a0*/  IADD3.X R4, PT, PT, R4, UR72, RZ, P5, !PT ;  /* 0x0000004804047c10 */ /* 0x000fe4000affe4ff */
[----:B------:R-:W-:Y:S02]  /*4c0b0*/  IADD3 R5, P5, PT, R5, UR9, RZ ;  /* 0x0000000905057c10 */ /* 0x000fe4000ffbe0ff */
[----:B------:R-:W-:Y:S02]  /*4c0c0*/  IADD3.X R6, PT, PT, R6, UR72, RZ, P6, !PT ;  /* 0x0000004806067c10 */ /* 0x000fe4000b7fe4ff */
[----:B------:R-:W-:Y:S02]  /*4c0d0*/  IADD3 R7, P6, PT, R7, UR9, RZ ;  /* 0x0000000907077c10 */ /* 0x000fe4000ffde0ff */
        /* <DEDUP_REMOVED lines=12> */
[----:B--2---:R-:W-:Y:S02]  /*4c1a0*/  IADD3.X R12, PT, PT, R12, UR72, RZ, P2, !PT ;  /* 0x000000480c0c7c10 */ /* 0x004fe400097fe4ff */
[----:B------:R-:W-:-:S03]  /*4c1b0*/  IADD3 R13, P2, PT, R13, UR9, RZ ;  /* 0x000000090d0d7c10 */ /* 0x000fc6000ff5e0ff */
[----:B------:R0:W-:Y:S04]  /*4c1c0*/  STL [R1+0x1618], R12 ;  /* 0x0016180c01007387 */ /* 0x0001e80000100800 */
        /* <DEDUP_REMOVED lines=8> */
[----:B------:R-:W-:Y:S01]  /*4c250*/  STL [R1+0x15f8], R6 ;  /* 0x0015f80601007387 */ /* 0x000fe20000100800 */
[----:B------:R-:W-:-:S03]  /*4c260*/  IADD3 R11, P2, PT, R11, UR9, RZ ;  /* 0x000000090b0b7c10 */ /* 0x000fc6000ff5e0ff */
        /* <DEDUP_REMOVED lines=19> */
[----:B0-----:R-:W2:Y:S01]  /*4c3a0*/  LDL.LU R12, [R1+0x1574] ;  /* 0x00157400010c7983 */ /* 0x001ea20000300800 */
[----:B------:R-:W-:-:S02]  /*4c3b0*/  IADD3.X R28, PT, PT, R28, UR72, RZ, P3, !PT ;  /* 0x000000481c1c7c10 */ /* 0x000fc40009ffe4ff */
[----:B------:R-:W-:-:S03]  /*4c3c0*/  IADD3 R29, P3, PT, R29, UR9, RZ ;  /* 0x000000091d1d7c10 */ /* 0x000fc6000ff7e0ff */
[----:B------:R-:W-:Y:S04]  /*4c3d0*/  STL [R1+0x15b0], R28 ;  /* 0x0015b01c01007387 */ /* 0x000fe80000100800 */
[----:B--2---:R0:W-:Y:S04]  /*4c3e0*/  STL [R1+0x204c], R12 ;  /* 0x00204c0c01007387 */ /* 0x0041e80000100800 */
[----:B------:R-:W-:Y:S04]  /*4c3f0*/  STL [R1+0x1584], R29 ;  /* 0x0015841d01007387 */ /* 0x000fe80000100800 */
[----:B0-----:R-:W2:Y:S01]  /*4c400*/  LDL.LU R12, [R1+0x15a0] ;  /* 0x0015a000010c7983 */ /* 0x001ea20000300800 */
[----:B------:R-:W-:-:S05]  /*4c410*/  IADD3.X R0, PT, PT, R0, UR72, RZ, P4, !PT ;  /* 0x0000004800007c10 */ /* 0x000fca000a7fe4ff */
[----:B------:R-:W-:Y:S04]  /*4c420*/  STL [R1+0x15a8], R0 ;  /* 0x0015a80001007387 */ /* 0x000fe80000100800 */
        /* <DEDUP_REMOVED lines=30> */
[----:B--2---:R-:W-:-:S05]  /*4c610*/  IADD3 R12, P4, PT, R12, UR9, RZ ;  /* 0x000000090c0c7c10 */ /* 0x004fca000ff9e0ff */
[----:B------:R0:W-:Y:S04]  /*4c620*/  STL [R1+0x157c], R12 ;  /* 0x00157c0c01007387 */ /* 0x0001e80000100800 */
[----:B0-----:R-:W2:Y:S02]  /*4c630*/  LDL.LU R12, [R1+0x2050] ;  /* 0x00205000010c7983 */ /* 0x001ea40000300800 */
[----:B--2---:R-:W-:-:S05]  /*4c640*/  IADD3.X R12, PT, PT, R12, UR72, RZ, P5, !PT ;  /* 0x000000480c0c7c10 */ /* 0x004fca000affe4ff */
[----:B------:R0:W-:Y:S04]  /*4c650*/  STL [R1+0x15a0], R12 ;  /* 0x0015a00c01007387 */ /* 0x0001e80000100800 */
[----:B0-----:R-:W2:Y:S01]  /*4c660*/  LDL.LU R12, [R1+0x204c] ;  /* 0x00204c00010c7983 */ /* 0x001ea20000300800 */
[----:B---3--:R-:W-:Y:S02]  /*4c670*/  IADD3.X R13, PT, PT, R13, UR72, RZ, P6, !PT ;  /* 0x000000480d0d7c10 */ /* 0x008fe4000b7fe4ff */
[----:B----4-:R-:W-:Y:S02]  /*4c680*/  IADD3 R14, P6, PT, R14, UR9, RZ ;  /* 0x000000090e0e7c10 */ /* 0x010fe4000ffde0ff */
        /* <DEDUP_REMOVED lines=19> */
[----:B--2---:R-:W-:-:S05]  /*4c7c0*/  IADD3 R12, P5, PT, R12, UR9, RZ ;  /* 0x000000090c0c7c10 */ /* 0x004fca000ffbe0ff */
[----:B------:R0:W-:Y:S04]  /*4c7d0*/  STL [R1+0x1574], R12 ;  /* 0x0015740c01007387 */ /* 0x0001e80000100800 */
        /* <DEDUP_REMOVED lines=29> */
[----:B0-----:R-:W2:Y:S01]  /*4c9b0*/  LDL.LU R12, [R1+0x1520] ;  /* 0x00152000010c7983 */ /* 0x001ea20000300800 */
[----:B------:R-:W-:-:S02]  /*4c9c0*/  IADD3 R28, P6, PT, R28, UR9, RZ ;  /* 0x000000091c1c7c10 */ /* 0x000fc4000ffde0ff */
[----:B------:R-:W-:-:S03]  /*4c9d0*/  IADD3.X R29, PT, PT, R29, UR72, RZ, P1, !PT ;  /* 0x000000481d1d7c10 */ /* 0x000fc60008ffe4ff */
[----:B------:R-:W-:Y:S04]  /*4c9e0*/  STL [R1+0x150c], R28 ;  /* 0x00150c1c01007387 */ /* 0x000fe80000100800 */
[----:B--2---:R0:W-:Y:S04]  /*4c9f0*/  STL [R1+0x2044], R12 ;  /* 0x0020440c01007387 */ /* 0x0041e80000100800 */
[----:B------:R-:W-:Y:S04]  /*4ca00*/  STL [R1+0x1530], R29 ;  /* 0x0015301d01007387 */ /* 0x000fe80000100800 */
[----:B0-----:R-:W2:Y:S01]  /*4ca10*/  LDL.LU R12, [R1+0x14fc] ;  /* 0x0014fc00010c7983 */ /* 0x001ea20000300800 */
[----:B------:R-:W-:-:S05]  /*4ca20*/  IADD3 R0, P1, PT, R0, UR9, RZ ;  /* 0x0000000900007c10 */ /* 0x000fca000ff3e0ff */
        /* <DEDUP_REMOVED lines=1610> */
[----:B------:R-:W-:-:S02]  /*52ed0*/  IADD3.X R28, PT, PT, R28, UR73, RZ, P6, !PT ;  /* 0x000000491c1c7c10 */ /* 0x000fc4000b7fe4ff */
[----:B--2---:R-:W-:Y:S02]  /*52ee0*/  IADD3.X R12, PT, PT, R12, UR73, RZ, P5, !PT ;  /* 0x000000490c0c7c10 */ /* 0x004fe4000affe4ff */
        /* <DEDUP_REMOVED lines=31> */
[----:B------:R0:W-:Y:S04]  /*530e0*/  STL [R1+0x1d98], R0 ;  /* 0x001d980001007387 */ /* 0x0001e80000100800 */
[----:B------:R-:W-:Y:S04]  /*530f0*/  STL [R1+0x1d90], R28 ;  /* 0x001d901c01007387 */ /* 0x000fe80000100800 */
[----:B0-----:R-:W2:Y:S01]  /*53100*/  LDL.LU R0, [R1+0x1e0c] ;  /* 0x001e0c0001007983 */ /* 0x001ea20000300800 */
[----:B------:R-:W-:-:S05]  /*53110*/  IADD3 R29, P6, PT, R29, UR6, RZ ;  /* 0x000000061d1d7c10 */ /* 0x000fca000ffde0ff */
[----:B------:R-:W-:Y:S04]  /*53120*/  STL [R1+0x1dfc], R29 ;  /* 0x001dfc1d01007387 */ /* 0x000fe80000100800 */
[----:B--2---:R0:W-:Y:S04]  /*53130*/  STL [R1+0x1fbc], R0 ;  /* 0x001fbc0001007387 */ /* 0x0041e80000100800 */
[----:B0-----:R-:W2:Y:S04]  /*53140*/  LDL.LU R0, [R1+0x1da0] ;  /* 0x001da00001007983 */ /* 0x001ea80000300800 */
        /* <DEDUP_REMOVED lines=58> */
[----:B------:R-:W-:Y:S02]  /*534f0*/  IADD3.X R27, PT, PT, R27, UR73, RZ, P5, !PT ;  /* 0x000000491b1b7c10 */ /* 0x000fe4000affe4ff */
[----:B------:R-:W-:Y:S02]  /*53500*/  IADD3.X R29, PT, PT, R29, UR73, RZ, P1, !PT ;  /* 0x000000491d1d7c10 */ /* 0x000fe40008ffe4ff */
[----:B------:R-:W-:Y:S02]  /*53510*/  IADD3.X R28, PT, PT, R28, UR73, RZ, P6, !PT ;  /* 0x000000491c1c7c10 */ /* 0x000fe4000b7fe4ff */
[----:B--2---:R-:W-:-:S05]  /*53520*/  IADD3 R0, P2, PT, R0, UR6, RZ ;  /* 0x0000000600007c10 */ /* 0x004fca000ff5e0ff */
[----:B------:R0:W-:Y:S01]  /*53530*/  STL [R1+0x1e0c], R0 ;  /* 0x001e0c0001007387 */ /* 0x0001e20000100800 */
[----:B------:R-:W-:Y:S02]  /*53540*/  IADD3.X R8, PT, PT, R8, UR73, RZ, P2, !PT ;  /* 0x0000004908087c10 */ /* 0x000fe400097fe4ff */
[----:B------:R-:W-:Y:S01]  /*53550*/  IADD3 R9, P2, PT, R9, UR6, RZ ;  /* 0x0000000609097c10 */ /* 0x000fe2000ff5e0ff */
[----:B0-----:R0:W5:Y:S04]  /*53560*/  LDL.LU R0, [R1+0x1fb8] ;  /* 0x001fb80001007983 */ /* 0x0011680000300800 */
[----:B------:R0:W-:Y:S04]  /*53570*/  STL [R1+0x1da8], R12 ;  /* 0x001da80c01007387 */ /* 0x0001e80000100800 */
        /* <DEDUP_REMOVED lines=16> */
[----:B------:R0:W-:Y:S01]  /*53680*/  STL [R1+0x1e38], R19 ;  /* 0x001e381301007387 */ /* 0x0001e20000100800 */
[----:B------:R-:W-:-:S03]  /*53690*/  IADD3.X R24, PT, PT, R24, UR73, RZ, P2, !PT ;  /* 0x0000004918187c10 */ /* 0x000fc600097fe4ff */
        /* <DEDUP_REMOVED lines=10> */
[----:B------:R-:W-:Y:S05]  /*53740*/  @P0 BRA `(.L_x_1) ;  /* 0xfffffce400f00947 */ /* 0x000fea000383ffff */
.L_x_0:
[----:B---3-5:R-:W-:Y:S01]  /*53750*/  MOV.SPILL R0, UR4 ;  /* 0x0000000400007c02 */ /* 0x028fe20009000f00 */
[----:B------:R1:W-:Y:S01]  /*53760*/  STL [R1+0x1fc0], R5 ;  /* 0x001fc00501007387 */ /* 0x0003e20000100800 */
[----:B0-----:R-:W0:Y:S01]  /*53770*/  LDC R4, c[0x0][0x3b4] ;  /* 0x0000ed00ff047b82 */ /* 0x001e220000000800 */
[----:B------:R-:W2:Y:S01]  /*53780*/  LDCU UR28, c[0x0][0x3b4] ;  /* 0x00007680ff1c77ac */ /* 0x000ea20008000800 */
[----:B------:R-:W-:Y:S01]  /*53790*/  MOV.SPILL R16, UR5 ;  /* 0x0000000500107c02 */ /* 0x000fe20009000f00 */
[----:B------:R-:W2:Y:S01]  /*537a0*/  LDL R3, [R1+0xa4] ;  /* 0x0000a40001037983 */ /* 0x000ea20000100800 */
[----:B------:R-:W-:Y:S01]  /*537b0*/  MOV.SPILL R15, UR75 ;  /* 0x0000004b000f7c02 */ /* 0x000fe20009000f00 */
[----:B------:R-:W3:Y:S01]  /*537c0*/  LDCU.64 UR6, c[0x0][0x398] ;  /* 0x00007300ff0677ac */ /* 0x000ee20008000a00 */
[----:B------:R-:W-:Y:S01]  /*537d0*/  MOV.SPILL R14, UR74 ;  /* 0x0000004a000e7c02 */ /* 0x000fe20009000f00 */
[----:B-1----:R-:W4:Y:S01]  /*537e0*/  LDL R5, [R1+0xa8] ;  /* 0x0000a80001057983 */ /* 0x002f220000100800 */
[----:B------:R-:W1:Y:S03]  /*537f0*/  LDCU.128 UR16, c[0x0][0x390] ;  /* 0x00007200ff1077ac */ /* 0x000e660008000c00 */
[----:B------:R0:W-:Y:S01]  /*53800*/  STL [R1+0x1384], R0 ;  /* 0x0013840001007387 */ /* 0x0001e20000100800 */
[----:B------:R-:W0:Y:S03]  /*53810*/  LDCU.128 UR20, c[0x0][0x390] ;  /* 0x00007200ff1477ac */ /* 0x000e260008000c00 */
[----:B------:R-:W4:Y:S01]  /*53820*/  LDL.LU R23, [R1+0x110] ;  /* 0x0001100001177983 */ /* 0x000f220000300800 */
[----:B------:R-:W0:Y:S03]  /*53830*/  LDCU UR26, c[0x0][0x3b8] ;  /* 0x00007700ff1a77ac */ /* 0x000e260008000800 */
[----:B------:R-:W4:Y:S01]  /*53840*/  LDL R25, [R1+0xa0] ;  /* 0x0000a00001197983 */ /* 0x000f220000100800 */
[----:B------:R-:W0:Y:S01]  /*53850*/  LDCU.64 UR48, c[0x0][0x398] ;  /* 0x00007300ff3077ac */ /* 0x000e220008000a00 */
[----:B---3--:R-:W-:Y:S01]  /*53860*/  UMOV UR4, UR7 ;  /* 0x0000000700047c82 */ /* 0x008fe20008000000 */
[----:B------:R-:W3:Y:S01]  /*53870*/  LDCU UR27, c[0x0][0x3b8] ;  /* 0x00007700ff1b77ac */ /* 0x000ee20008000800 */
[----:B------:R-:W0:Y:S01]  /*53880*/  LDCU UR50, c[0x0][0x3b8] ;  /* 0x00007700ff3277ac */ /* 0x000e220008000800 */
[----:B------:R-:W0:Y:S01]  /*53890*/  LDCU.64 UR12, c[0x0][0x398] ;  /* 0x00007300ff0c77ac */ /* 0x000e220008000a00 */
        /* <DEDUP_REMOVED lines=13> */
[----:B------:R-:W-:-:S02]  /*53970*/  LOP3.LUT R29, R29, 0xbfffffff, RZ, 0xc0, !PT ;  /* 0xbfffffff1d1d7812 */ /* 0x000fc400078ec0ff */
[----:B------:R-:W-:Y:S01]  /*53980*/  LOP3.LUT R28, R28, 0xffbfffff, RZ, 0xc0, !PT ;  /* 0xffbfffff1c1c7812 */ /* 0x000fe200078ec0ff */
[----:B------:R-:W-:Y:S01]  /*53990*/  BAR.SYNC.DEFER_BLOCKING 0x0 ;  /* 0x0000000000007b1d */ /* 0x000fe20000010000 */
[----:B--2---:R-:W-:Y:S02]  /*539a0*/  IMAD R3, R3, UR28, RZ ;  /* 0x0000001c03037c24 */ /* 0x004fe4000f8e02ff */
[C---:B----4-:R-:W-:Y:S02]  /*539b0*/  VIADD R2, R25.reuse, 0x140 ;  /* 0x0000014019027836 */ /* 0x050fe40000000000 */
[----:B0-----:R-:W-:Y:S01]  /*539c0*/  VIADD R0, R25, 0x13f ;  /* 0x0000013f19007836 */ /* 0x001fe20000000000 */
[----:B------:R-:W-:Y:S01]  /*539d0*/  LOP3.LUT R23, R23, 0xfffffdff, RZ, 0xc0, !PT ;  /* 0xfffffdff17177812 */ /* 0x000fe200078ec0ff */
[----:B------:R-:W-:Y:S01]  /*539e0*/  UMOV UR54, UR6 ;  /* 0x0000000600367c82 */ /* 0x000fe20008000000 */
[----:B------:R-:W-:Y:S01]  /*539f0*/  ISETP.GE.AND P2, PT, R2, UR4, PT ;  /* 0x0000000402007c0c */ /* 0x000fe2000bf46270 */
[----:B------:R-:W-:Y:S01]  /*53a00*/  VIADD R2, R25, 0x13e ;  /* 0x0000013e19027836 */ /* 0x000fe20000000000 */
[----:B------:R-:W-:Y:S01]  /*53a10*/  MOV.SPILL R9, UR13 ;  /* 0x0000000d00097c02 */ /* 0x000fe20009000f00 */
[----:B------:R-:W-:Y:S01]  /*53a20*/  IMAD R4, R4, 0x40, R3 ;  /* 0x0000004004047824 */ /* 0x000fe200078e0203 */
[----:B------:R-:W-:Y:S01]  /*53a30*/  ISETP.GE.AND P3, PT, R0, UR23, PT ;  /* 0x0000001700007c0c */ /* 0x000fe2000bf66270 */
[----:B------:R-:W0:Y:S01]  /*53a40*/  LDCU.64 UR6, c[0x0][0x398] ;  /* 0x00007300ff0677ac */ /* 0x000e220008000a00 */
[----:B-1----:R-:W-:-:S02]  /*53a50*/  ISETP.GE.AND P1, PT, R2, UR19, PT ;  /* 0x0000001302007c0c */ /* 0x002fc4000bf26270 */
[C---:B------:R-:W-:Y:S02]  /*53a60*/  IADD3 R2, P4, PT, R4.reuse, UR16, RZ ;  /* 0x0000001004027c10 */ /* 0x040fe4000ff9e0ff */
[----:B------:R-:W-:Y:S01]  /*53a70*/  MOV.SPILL R8, UR12 ;  /* 0x0000000c00087c02 */ /* 0x000fe20009000f00 */
[----:B------:R-:W-:Y:S01]  /*53a80*/  UMOV UR70, UR8 ;  /* 0x0000000800467c82 */ /* 0x000fe20008000000 */
[----:B------:R-:W-:Y:S01]  /*53a90*/  ISETP.LT.AND P0, PT, R5, UR22, !P2 ;  /* 0x0000001605007c0c */ /* 0x000fe2000d701270 */
[----:B------:R1:W-:Y:S01]  /*53aa0*/  STL [R1+0x1fb8], R2 ;  /* 0x001fb80201007387 */ /* 0x0003e20000100800 */
[C---:B------:R-:W-:Y:S01]  /*53ab0*/  IMAD R5, R25.reuse, UR26, RZ ;  /* 0x0000001a19057c24 */ /* 0x040fe2000f8e02ff */
[----:B------:R-:W-:Y:S01]  /*53ac0*/  LEA.HI.X.SX32 R4, R4, UR17, 0x1, P4 ;  /* 0x0000001104047c11 */ /* 0x000fe2000a0f0eff */
[----:B------:R-:W-:Y:S01]  /*53ad0*/  VIADD R0, R25, 0x13d ;  /* 0x0000013d19007836 */ /* 0x000fe20000000000 */
[----:B------:R-:W2:Y:S01]  /*53ae0*/  LDCU.64 UR12, c[0x0][0x398] ;  /* 0x00007300ff0c77ac */ /* 0x000ea20008000a00 */
[----:B------:R-:W-:Y:S01]  /*53af0*/  UMOV UR51, UR9 ;  /* 0x0000000900337c82 */ /* 0x000fe20008000000 */
[----:B------:R-:W4:Y:S01]  /*53b00*/  LDCU.64 UR28, c[0x0][0x398] ;  /* 0x00007300ff1c77ac */ /* 0x000f220008000a00 */
[----:B-1----:R-:W4:Y:S05]  /*53b10*/  LDL R2, [R1+0xa4] ;  /* 0x0000a40001027983 */ /* 0x002f2a0000100800 */
[----:B------:R-:W-:Y:S01]  /*53b20*/  @P0 LOP3.LUT R23, R23, 0x200, RZ, 0xfc, !PT ;  /* 0x0000020017170812 */ /* 0x000fe200078efcff */
[----:B---3--:R-:W-:Y:S01]  /*53b30*/  VIADD R20, R5, UR27 ;  /* 0x0000001b05147c36 */ /* 0x008fe20008000000 */
[----:B------:R-:W-:Y:S01]  /*53b40*/  STL [R1+0x1360], R5 ;  /* 0x0013600501007387 */ /* 0x000fe20000100800 */
[----:B------:R-:W-:Y:S01]  /*53b50*/  ISETP.GE.AND P0, PT, R0, UR49, PT ;  /* 0x0000003100007c0c */ /* 0x000fe2000bf06270 */
[----:B0-----:R-:W-:Y:S01]  /*53b60*/  UMOV UR55, UR6 ;  /* 0x0000000600377c82 */ /* 0x001fe20008000000 */
[----:B------:R-:W-:Y:S01]  /*53b70*/  LOP3.LUT R23, R23, 0xfffffeff, RZ, 0xc0, !PT ;  /* 0xfffffeff17177812 */ /* 0x000fe200078ec0ff */
[----:B------:R0:W-:Y:S01]  /*53b80*/  STL [R1+0x1fbc], R4 ;  /* 0x001fbc0401007387 */ /* 0x0001e20000100800 */
[----:B------:R-:W-:Y:S01]  /*53b90*/  SHF.R.S32.HI R17, RZ, 0x1f, R5 ;  /* 0x0000001fff117819 */ /* 0x000fe20000011405 */
[----:B------:R-:W-:Y:S01]  /*53ba0*/  UMOV UR65, UR7 ;  /* 0x0000000700417c82 */ /* 0x000fe20008000000 */
[C---:B------:R-:W-:Y:S01]  /*53bb0*/  IADD3 R0, P5, PT, R3.reuse, UR20, RZ ;  /* 0x0000001403007c10 */ /* 0x040fe2000ffbe0ff */
[C---:B------:R-:W-:Y:S01]  /*53bc0*/  VIADD R21, R20.reuse, UR50 ;  /* 0x0000003214157c36 */ /* 0x040fe20008000000 */
[----:B------:R-:W1:Y:S01]  /*53bd0*/  LDCU.64 UR6, c[0x0][0x398] ;  /* 0x00007300ff0677ac */ /* 0x000e620008000a00 */
[----:B--2---:R-:W-:Y:S01]  /*53be0*/  UMOV UR68, UR13 ;  /* 0x0000000d00447c82 */ /* 0x004fe20008000000 */
[----:B0-----:R-:W2:Y:S01]  /*53bf0*/  LDL R4, [R1+0xa8] ;  /* 0x0000a80001047983 */ /* 0x001ea20000100800 */
[----:B------:R-:W-:Y:S01]  /*53c00*/  LEA.HI.X.SX32 R3, R3, UR21, 0x1, P5 ;  /* 0x0000001503037c11 */ /* 0x000fe2000a8f0eff */
[----:B------:R-:W0:Y:S01]  /*53c10*/  LDCU.64 UR8, c[0x0][0x398] ;  /* 0x00007300ff0877ac */ /* 0x000e220008000a00 */
[-C--:B------:R-:W-:Y:S01]  /*53c20*/  IADD3 R6, P4, PT, R20, R0.reuse, RZ ;  /* 0x0000000014067210 */ /* 0x080fe20007f9e0ff */
[----:B------:R-:W-:Y:S01]  /*53c30*/  STL [R1+0x1324], R20 ;  /* 0x0013241401007387 */ /* 0x000fe20000100800 */
[----:B------:R-:W3:Y:S03]  /*53c40*/  LDCU.64 UR26, c[0x0][0x398] ;  /* 0x00007300ff1a77ac */ /* 0x000ee60008000a00 */
[----:B------:R-:W-:Y:S01]  /*53c50*/  STL [R1+0x1398], R17 ;  /* 0x0013981101007387 */ /* 0x000fe20000100800 */
[----:B------:R-:W0:Y:S01]  /*53c60*/  LDCU.64 UR16, c[0x0][0x398] ;  /* 0x00007300ff1077ac */ /* 0x000e220008000a00 */
[----:B-1----:R-:W-:Y:S01]  /*53c70*/  UMOV UR5, UR6 ;  /* 0x0000000600057c82 */ /* 0x002fe20008000000 */
[----:B------:R-:W-:Y:S01]  /*53c80*/  UMOV UR77, UR7 ;  /* 0x00000007004d7c82 */ /* 0x000fe20008000000 */
[----:B------:R-:W1:Y:S01]  /*53c90*/  LDCU.64 UR6, c[0x0][0x398] ;  /* 0x00007300ff0677ac */ /* 0x000e620008000a00 */
[----:B------:R-:W0:Y:S01]  /*53ca0*/  LDCU.64 UR22, c[0x0][0x398] ;  /* 0x00007300ff1677ac */ /* 0x000e220008000a00 */
[----:B----4-:R-:W-:Y:S01]  /*53cb0*/  ISETP.LT.AND P2, PT, R2, UR18, !P2 ;  /* 0x0000001202007c0c */ /* 0x010fe2000d741270 */
[----:B-1----:R-:W-:Y:S01]  /*53cc0*/  UMOV UR56, UR6 ;  /* 0x0000000600387c82 */ /* 0x002fe20008000000 */
[----:B------:R-:W-:Y:S01]  /*53cd0*/  UMOV UR61, UR7 ;  /* 0x00000007003d7c82 */ /* 0x000fe20008000000 */
[----:B------:R-:W1:Y:S01]  /*53ce0*/  LDCU.64 UR6, c[0x0][0x398] ;  /* 0x00007300ff0677ac */ /* 0x000e620008000a00 */
[----:B------:R-:W-:Y:S01]  /*53cf0*/  MOV.SPILL R10, UR68 ;  /* 0x00000044000a7c02 */ /* 0x000fe20009000f00 */
[----:B0-----:R-:W-:Y:S01]  /*53d00*/  UMOV UR74, UR9 ;  /* 0x00000009004a7c82 */ /* 0x001fe20008000000 */
[----:B------:R-:W-:Y:S01]  /*53d10*/  UMOV UR53, UR8 ;  /* 0x0000000800357c82 */ /* 0x000fe20008000000 */
[----:B------:R-:W0:Y:S06]  /*53d20*/  LDCU.64 UR20, c[0x0][0x398] ;  /* 0x00007300ff1477ac */ /* 0x000e2c0008000a00 */
[----:B------:R-:W-:Y:S01]  /*53d30*/  @P2 LOP3.LUT R23, R23, 0x100, RZ, 0xfc, !PT ;  /* 0x0000010017172812 */ /* 0x000fe200078efcff */
[----:B------:R-:W4:Y:S01]  /*53d40*/  LDCU.64 UR8, c[0x0][0x398] ;  /* 0x00007300ff0877ac */ /* 0x000f220008000a00 */
[----:B------:R-:W-:-:S02]  /*53d50*/  IADD3 R18, P2, PT, R5, R0, RZ ;  /* 0x0000000005127210 */ /* 0x000fc40007f5e0ff */
[----:B------:R-:W-:Y:S01]  /*53d60*/  SHF.R.S32.HI R5, RZ, 0x1f, R20 ;  /* 0x0000001fff057819 */ /* 0x000fe20000011414 */
[----:B------:R-:W-:Y:S01]  /*53d70*/  UMOV UR50, UR16 ;  /* 0x0000001000327c82 */ /* 0x000fe20008000000 */
[----:B------:R-:W0:Y:S01]  /*53d80*/  LDCU.64 UR18, c[0x0][0x398] ;  /* 0x00007300ff1277ac */ /* 0x000e220008000a00 */
[--C-:B------:R-:W-:Y:S02]  /*53d90*/  IMAD.X R19, R17, 0x1, R3.reuse, P2 ;  /* 0x0000000111137824 */ /* 0x100fe400010e0603 */
[----:B------:R-:W-:Y:S01]  /*53da0*/  IMAD.X R7, R5, 0x1, R3, P4 ;  /* 0x0000000105077824 */ /* 0x000fe200020e0603 */
[----:B------:R1:W-:Y:S04]  /*53db0*/  STL [R1+0x1394], R5 ;  /* 0x0013940501007387 */ /* 0x0003e80000100800 */
[----:B------:R-:W-:Y:S04]  /*53dc0*/  STL [R1+0x12d8], R21 ;  /* 0x0012d81501007387 */ /* 0x000fe80000100800 */
[----:B------:R0:W-:Y:S01]  /*53dd0*/  STL.64 [R1+0x1308], R6 ;  /* 0x0013080601007387 */ /* 0x0001e20000100a00 */
[----:B-1----:R-:W-:-:S03]  /*53de0*/  SHF.R.S32.HI R5, RZ, 0x1f, R21 ;  /* 0x0000001fff057819 */ /* 0x002fc60000011415 */
[----:B------:R-:W-:Y:S04]  /*53df0*/  STL.64 [R1+0x1300], R18 ;  /* 0x0013001201007387 */ /* 0x000fe80000100a00 */
[----:B------:R1:W-:Y:S04]  /*53e00*/  STL [R1+0x1fc4], R0 ;  /* 0x001fc40001007387 */ /* 0x0003e80000100800 */
[----:B------:R-:W-:Y:S04]  /*53e10*/  STL [R1+0x1390], R5 ;  /* 0x0013900501007387 */ /* 0x000fe80000100800 */
[----:B------:R-:W3:Y:S01]  /*53e20*/  LDL.LU R22, [R1+0xac] ;  /* 0x0000ac0001167983 */ /* 0x000ee20000300800 */
[----:B0-----:R-:W-:-:S03]  /*53e30*/  IADD3 R6, P2, PT, R21, R0, RZ ;  /* 0x0000000015067210 */ /* 0x001fc60007f5e0ff */
[----:B-1----:R-:W3:Y:S01]  /*53e40*/  LDL.LU R0, [R1+0x44] ;  /* 0x0000440001007983 */ /* 0x002ee20000300800 */
[----:B------:R-:W-:Y:S01]  /*53e50*/  UMOV UR64, UR6 ;  /* 0x0000000600407c82 */ /* 0x000fe20008000000 */
[----:B------:R-:W-:Y:S01]  /*53e60*/  UMOV UR58, UR7 ;  /* 0x00000007003a7c82 */ /* 0x000fe20008000000 */
[----:B------:R-:W0:Y:S01]  /*53e70*/  LDCU.64 UR6, c[0x0][0x398] ;  /* 0x00007300ff0677ac */ /* 0x000e220008000a00 */
[----:B--2---:R-:W-:Y:S02]  /*53e80*/  ISETP.LT.AND P4, PT, R4, UR48, !P3 ;  /* 0x0000003004007c0c */ /* 0x004fe4000df81270 */
[----:B------:R-:W-:Y:S01]  /*53e90*/  LOP3.LUT R23, R23, 0xffffff7f, RZ, 0xc0, !PT ;  /* 0xffffff7f17177812 */ /* 0x000fe200078ec0ff */
[----:B------:R-:W-:Y:S01]  /*53ea0*/  IMAD.X R7, R5, 0x1, R3, P2 ;  /* 0x0000000105077824 */ /* 0x000fe200010e0603 */
[----:B------:R-:W-:Y:S01]  /*53eb0*/  ISETP.LT.AND P3, PT, R2, UR46, !P3 ;  /* 0x0000002e02007c0c */ /* 0x000fe2000df61270 */
[----:B------:R-:W2:Y:S01]  /*53ec0*/  LDL.LU R20, [R1+0x40] ;  /* 0x0000400001147983 */ /* 0x000ea20000300800 */
[----:B------:R-:W-:-:S07]  /*53ed0*/  ISETP.LT.AND P2, PT, R4, UR55, !P1 ;  /* 0x0000003704007c0c */ /* 0x000fce000cf41270 */
[----:B------:R-:W-:Y:S01]  /*53ee0*/  @P4 LOP3.LUT R23, R23, 0x80, RZ, 0xfc, !PT ;  /* 0x0000008017174812 */ /* 0x000fe200078efcff */
[----:B0-----:R-:W-:-:S03]  /*53ef0*/  UMOV UR75, UR7 ;  /* 0x00000007004b7c82 */ /* 0x001fc60008000000 */
[----:B------:R-:W-:Y:S02]  /*53f00*/  LOP3.LUT R23, R23, 0xffffffbf, RZ, 0xc0, !PT ;  /* 0xffffffbf17177812 */ /* 0x000fe400078ec0ff */
[----:B------:R-:W-:Y:S01]  /*53f10*/  MOV.SPILL R13, UR75 ;  /* 0x0000004b000d7c02 */ /* 0x000fe20009000f00 */
[----:B------:R-:W-:Y:S01]  /*53f20*/  UMOV UR75, UR12 ;  /* 0x0000000c004b7c82 */ /* 0x000fe20008000000 */
[----:B------:R-:W0:Y:S01]  /*53f30*/  LDCU.64 UR12, c[0x0][0x398] ;  /* 0x00007300ff0c77ac */ /* 0x000e220008000a00 */
[----:B------:R-:W-:-:S04]  /*53f40*/  @P3 LOP3.LUT R23, R23, 0x40, RZ, 0xfc, !PT ;  /* 0x0000004017173812 */ /* 0x000fc800078efcff */
[----:B------:R-:W-:-:S04]  /*53f50*/  LOP3.LUT R23, R23, 0xffffffdf, RZ, 0xc0, !PT ;  /* 0xffffffdf17177812 */ /* 0x000fc800078ec0ff */
[----:B------:R-:W-:Y:S02]  /*53f60*/  @P2 LOP3.LUT R23, R23, 0x20, RZ, 0xfc, !PT ;  /* 0x0000002017172812 */ /* 0x000fe400078efcff */
[----:B------:R-:W-:Y:S02]  /*53f70*/  ISETP.LT.AND P2, PT, R2, UR44, !P1 ;  /* 0x0000002c02007c0c */ /* 0x000fe4000cf41270 */
[----:B------:R-:W-:Y:S02]  /*53f80*/  ISETP.LT.AND P1, PT, R4, UR5, !P0 ;  /* 0x0000000504007c0c */ /* 0x000fe4000c721270 */
[----:B------:R-:W-:Y:S01]  /*53f90*/  LOP3.LUT R23, R23, 0xffffffef, RZ, 0xc0, !PT ;  /* 0xffffffef17177812 */ /* 0x000fe200078ec0ff */
[----:B0-----:R-:W-:Y:S01]  /*53fa0*/  UMOV UR68, UR12 ;  /* 0x0000000c00447c82 */ /* 0x001fe20008000000 */
[----:B------:R-:W-:Y:S01]  /*53fb0*/  UMOV UR67, UR13 ;  /* 0x0000000d00437c82 */ /* 0x000fe20008000000 */
[----:B------:R-:W0:Y:S01]  /*53fc0*/  LDCU.64 UR12, c[0x0][0x398] ;  /* 0x00007300ff0c77ac */ /* 0x000e220008000a00 */
[----:B------:R-:W-:-:S05]  /*53fd0*/  ISETP.LT.AND P0, PT, R2, UR14, !P0 ;  /* 0x0000000e02007c0c */ /* 0x000fca000c701270 */
[----:B------:R-:W-:-:S04]  /*53fe0*/  @P2 LOP3.LUT R23, R23, 0x10, RZ, 0xfc, !PT ;  /* 0x0000001017172812 */ /* 0x000fc800078efcff */
[----:B------:R-:W-:Y:S01]  /*53ff0*/  LOP3.LUT R23, R23, 0xfffffff7, RZ, 0xc0, !PT ;  /* 0xfffffff717177812 */ /* 0x000fe200078ec0ff */
[----:B------:R1:W-:Y:S03]  /*54000*/  STL.64 [R1+0x1310], R6 ;  /* 0x0013100601007387 */ /* 0x0003e60000100a00 */
[----:B------:R-:W-:Y:S01]  /*54010*/  @P1 LOP3.LUT R23, R23, 0x8, RZ, 0xfc, !PT ;  /* 0x0000000817171812 */ /* 0x000fe200078efcff */
[----:B------:R-:W-:Y:S01]  /*54020*/  UMOV UR60, UR6 ;  /* 0x00000006003c7c82 */ /* 0x000fe20008000000 */
[----:B------:R-:W3:Y:S01]  /*54030*/  LDCU.64 UR6, c[0x0][0x398] ;  /* 0x00007300ff0677ac */ /* 0x000ee20008000a00 */
[----:B------:R-:W-:Y:S01]  /*54040*/  MOV.SPILL R12, UR74 ;  /* 0x0000004a000c7c02 */ /* 0x000fe20009000f00 */
[----:B------:R-:W2:Y:S01]  /*54050*/  LDL.LU R19, [R1+0x2c] ;  /* 0x00002c0001137983 */ /* 0x000ea20000300800 */
[----:B------:R-:W-:Y:S01]  /*54060*/  LOP3.LUT R23, R23, 0xfffffffb, RZ, 0xc0, !PT ;  /* 0xfffffffb17177812 */ /* 0x000fe200078ec0ff */
[----:B0-----:R-:W-:Y:S01]  /*54070*/  UMOV UR4, UR12 ;  /* 0x0000000c00047c82 */ /* 0x001fe20008000000 */
[----:B------:R-:W-:Y:S01]  /*54080*/  UMOV UR59, UR13 ;  /* 0x0000000d003b7c82 */ /* 0x000fe20008000000 */
[----:B------:R-:W0:Y:S01]  /*54090*/  LDCU.64 UR12, c[0x0][0x398] ;  /* 0x00007300ff0c77ac */ /* 0x000e220008000a00 */
[----:B-1----:R-:W-:Y:S01]  /*540a0*/  VIADD R6, R25, 0x13c ;  /* 0x0000013c19067836 */ /* 0x002fe20000000000 */
[----:B------:R-:W-:Y:S01]  /*540b0*/  @P0 LOP3.LUT R23, R23, 0x4, RZ, 0xfc, !PT ;  /* 0x0000000417170812 */ /* 0x000fe200078efcff */
[----:B------:R-:W-:Y:S01]  /*540c0*/  VIADD R7, R25, 0x13a ;  /* 0x0000013a19077836 */ /* 0x000fe20000000000 */
[----:B------:R-:W-:Y:S01]  /*540d0*/  UMOV UR46, UR54 ;  /* 0x00000036002e7c82 */ /* 0x000fe20008000000 */
[----:B----4-:R-:W-:Y:S01]  /*540e0*/  UMOV UR52, UR8 ;  /* 0x0000000800347c82 */ /* 0x010fe20008000000 */
[----:B------:R-:W-:Y:S01]  /*540f0*/  ISETP.GE.AND P0, PT, R6, UR47, PT ;  /* 0x0000002f06007c0c */ /* 0x000fe2000bf06270 */
[----:B------:R-:W-:Y:S01]  /*54100*/  UMOV UR62, UR9 ;  /* 0x00000009003e7c82 */ /* 0x000fe20008000000 */
[----:B------:R-:W-:-:S02]  /*54110*/  LOP3.LUT R23, R23, 0xfffffffd, RZ, 0xc0, !PT ;  /* 0xfffffffd17177812 */ /* 0x000fc400078ec0ff */
[----:B---3--:R-:W-:Y:S01]  /*54120*/  LOP3.LUT R22, R22, 0x7fffffff, RZ, 0xc0, !PT ;  /* 0x7fffffff16167812 */ /* 0x008fe200078ec0ff */
[----:B0-----:R-:W-:Y:S01]  /*54130*/  UMOV UR74, UR12 ;  /* 0x0000000c004a7c82 */ /* 0x001fe20008000000 */
[----:B------:R-:W-:Y:S01]  /*54140*/  ISETP.LT.AND P1, PT, R4, UR56, !P0 ;  /* 0x0000003804007c0c */ /* 0x000fe2000c721270 */
[----:B------:R-:W-:Y:S01]  /*54150*/  UMOV UR73, UR13 ;  /* 0x0000000d00497c82 */ /* 0x000fe20008000000 */
[----:B------:R-:W-:Y:S01]  /*54160*/  ISETP.LT.AND P0, PT, R2, UR42, !P0 ;  /* 0x0000002a02007c0c */ /* 0x000fe2000c701270 */
[----:B------:R-:W0:Y:S01]  /*54170*/  LDCU.64 UR12, c[0x0][0x398] ;  /* 0x00007300ff0c77ac */ /* 0x000e220008000a00 */
[----:B------:R-:W-:Y:S01]  /*54180*/  UMOV UR76, UR6 ;  /* 0x00000006004c7c82 */ /* 0x000fe20008000000 */
[----:B------:R-:W-:Y:S01]  /*54190*/  UMOV UR72, UR7 ;  /* 0x0000000700487c82 */ /* 0x000fe20008000000 */
[----:B------:R-:W1:Y:S01]  /*541a0*/  LDCU.64 UR6, c[0x0][0x398] ;  /* 0x00007300ff0677ac */ /* 0x000e620008000a00 */
[----:B------:R-:W-:Y:S01]  /*541b0*/  LOP3.LUT R0, R0, 0x7fffffff, RZ, 0xc0, !PT ;  /* 0x7fffffff00007812 */ /* 0x000fe200078ec0ff */
[----:B------:R-:W3:Y:S05]  /*541c0*/  LDL.LU R18, [R1+0x28] ;  /* 0x0000280001127983 */ /* 0x000eea0000300800 */
[----:B------:R-:W-:Y:S01]  /*541d0*/  @P1 LOP3.LUT R23, R23, 0x2, RZ, 0xfc, !PT ;  /* 0x0000000217171812 */ /* 0x000fe200078efcff */
[----:B------:R-:W-:Y:S01]  /*541e0*/  VIADD R6, R25, 0x138 ;  /* 0x0000013819067836 */ /* 0x000fe20000000000 */
[----:B------:R-:W4:Y:S01]  /*541f0*/  LDCU.64 UR8, c[0x0][0x398] ;  /* 0x00007300ff0877ac */ /* 0x000f220008000a00 */
[----:B--2---:R-:W-:Y:S01]  /*54200*/  LOP3.LUT R20, R20, 0x7fffffff, RZ, 0xc0, !PT ;  /* 0x7fffffff14147812 */ /* 0x004fe200078ec0ff */
[----:B------:R-:W2:Y:S01]  /*54210*/  LDL.LU R17, [R1+0x24] ;  /* 0x0000240001117983 */ /* 0x000ea20000300800 */
[----:B------:R-:W-:Y:S01]  /*54220*/  LOP3.LUT R23, R23, 0xfffffffe, RZ, 0xc0, !PT ;  /* 0xfffffffe17177812 */ /* 0x000fe200078ec0ff */
[----:B0-----:R-:W-:-:S03]  /*54230*/  UMOV UR63, UR13 ;  /* 0x0000000d003f7c82 */ /* 0x001fc60008000000 */
[----:B------:R-:W-:Y:S01]  /*54240*/  @P0 LOP3.LUT R23, R23, 0x1, RZ, 0xfc, !PT ;  /* 0x0000000117170812 */ /* 0x000fe200078efcff */
[----:B------:R-:W-:Y:S01]  /*54250*/  UMOV UR48, UR17 ;  /* 0x0000001100307c82 */ /* 0x000fe20008000000 */
[----:B------:R-:W-:Y:S01]  /*54260*/  ISETP.GE.AND P0, PT, R7, UR45, PT ;  /* 0x0000002d07007c0c */ /* 0x000fe2000bf06270 */
[----:B------:R-:W-:Y:S01]  /*54270*/  UMOV UR13, UR64 ;  /* 0x00000040000d7c82 */ /* 0x000fe20008000000 */
[----:B------:R-:W0:Y:S01]  /*54280*/  LDCU.64 UR16, c[0x0][0x398] ;  /* 0x00007300ff1077ac */ /* 0x000e220008000a00 */
[----:B------:R-:W2:Y:S01]  /*54290*/  LDL.LU R5, [R1+0x20] ;  /* 0x0000200001057983 */ /* 0x000ea20000300800 */
[----:B------:R-:W-:Y:S01]  /*542a0*/  ISETP.LT.AND P2, PT, R4, UR10, !P0 ;  /* 0x0000000a04007c0c */ /* 0x000fe2000c741270 */
[----:B-1----:R-:W-:Y:S01]  /*542b0*/  UMOV UR57, UR6 ;  /* 0x0000000600397c82 */ /* 0x002fe20008000000 */
[----:B------:R-:W-:Y:S01]  /*542c0*/  UMOV UR66, UR7 ;  /* 0x0000000700427c82 */ /* 0x000fe20008000000 */
[----:B------:R-:W1:Y:S01]  /*542d0*/  LDCU.64 UR6, c[0x0][0x398] ;  /* 0x00007300ff0677ac */ /* 0x000e620008000a00 */
[----:B------:R-:W-:-:S02]  /*542e0*/  ISETP.LT.AND P1, PT, R2, UR13, !P0 ;  /* 0x0000000d02007c0c */ /* 0x000fc4000c721270 */
[----:B------:R-:W-:-:S07]  /*542f0*/  ISETP.GE.AND P0, PT, R6, UR15, PT ;  /* 0x0000000f06007c0c */ /* 0x000fce000bf06270 */
[----:B------:R-:W-:Y:S01]  /*54300*/  @P2 LOP3.LUT R22, R22, 0x80000000, RZ, 0xfc, !PT ;  /* 0x8000000016162812 */ /* 0x000fe200078efcff */
[----:B-1----:R-:W-:-:S03]  /*54310*/  UMOV UR69, UR7 ;  /* 0x0000000700457c82 */ /* 0x002fc60008000000 */
[----:B------:R-:W-:Y:S01]  /*54320*/  LOP3.LUT R22, R22, 0xdfffffff, RZ, 0xc0, !PT ;  /* 0xdfffffff16167812 */ /* 0x000fe200078ec0ff */
[C---:B------:R-:W-:Y:S01]  /*54330*/  VIADD R7, R25.reuse, 0x136 ;  /* 0x0000013619077836 */ /* 0x040fe20000000000 */
[----:B------:R-:W-:Y:S01]  /*54340*/  UMOV UR71, UR6 ;  /* 0x0000000600477c82 */ /* 0x000fe20008000000 */
[----:B------:R-:W-:Y:S01]  /*54350*/  MOV.SPILL R11, UR69 ;  /* 0x00000045000b7c02 */ /* 0x000fe20009000f00 */
[----:B------:R-:W-:Y:S01]  /*54360*/  VIADD R6, R25, 0x134 ;  /* 0x0000013419067836 */ /* 0x000fe20000000000 */
[----:B------:R-:W-:Y:S01]  /*54370*/  @P1 LOP3.LUT R22, R22, 0x20000000, RZ, 0xfc, !PT ;  /* 0x2000000016161812 */ /* 0x000fe200078efcff */
[----:B------:R-:W1:Y:S01]  /*54380*/  LDCU.64 UR6, c[0x0][0x398] ;  /* 0x00007300ff0677ac */ /* 0x000e620008000a00 */
[----:B------:R-:W-:Y:S02]  /*54390*/  ISETP.LT.AND P1, PT, R4, UR34, !P0 ;  /* 0x0000002204007c0c */ /* 0x000fe4000c721270 */
[----:B------:R-:W-:Y:S01]  /*543a0*/  ISETP.LT.AND P0, PT, R2, UR60, !P0 ;  /* 0x0000003c02007c0c */ /* 0x000fe2000c701270 */
[----:B------:R-:W-:Y:S01]  /*543b0*/  UMOV UR69, UR12 ;  /* 0x0000000c00457c82 */ /* 0x000fe20008000000 */
[----:B------:R-:W1:Y:S01]  /*543c0*/  LDCU.64 UR12, c[0x0][0x398] ;  /* 0x00007300ff0c77ac */ /* 0x000e620008000a00 */
[----:B------:R-:W-:Y:S01]  /*543d0*/  LOP3.LUT R22, R22, 0xfbffffff, RZ, 0xc0, !PT ;  /* 0xfbffffff16167812 */ /* 0x000fe200078ec0ff */
[----:B0-----:R-:W-:Y:S01]  /*543e0*/  UMOV UR5, UR16 ;  /* 0x0000001000057c82 */ /* 0x001fe20008000000 */
[----:B------:R-:W-:Y:S01]  /*543f0*/  UMOV UR55, UR17 ;  /* 0x0000001100377c82 */ /* 0x000fe20008000000 */
[----:B------:R-:W0:Y:S05]  /*54400*/  LDCU.64 UR16, c[0x0][0x398] ;  /* 0x00007300ff1077ac */ /* 0x000e2a0008000a00 */
[----:B------:R-:W-:Y:S01]  /*54410*/  @P1 LOP3.LUT R22, R22, 0x4000000, RZ, 0xfc, !PT ;  /* 0x0400000016161812 */ /* 0x000fe200078efcff */
[----:B------:R-:W0:Y:S03]  /*54420*/  LDCU.64 UR14, c[0x0][0x398] ;  /* 0x00007300ff0e77ac */ /* 0x000e260008000a00 */
[----:B------:R-:W-:-:S04]  /*54430*/  LOP3.LUT R22, R22, 0xfeffffff, RZ, 0xc0, !PT ;  /* 0xfeffffff16167812 */ /* 0x000fc800078ec0ff */
[----:B------:R-:W-:Y:S02]  /*54440*/  @P0 LOP3.LUT R22, R22, 0x1000000, RZ, 0xfc, !PT ;  /* 0x0100000016160812 */ /* 0x000fe400078efcff */
[----:B------:R-:W-:Y:S01]  /*54450*/  ISETP.GE.AND P0, PT, R7, UR43, PT ;  /* 0x0000002b07007c0c */ /* 0x000fe2000bf06270 */
[----:B-1----:R-:W-:Y:S01]  /*54460*/  UMOV UR44, UR12 ;  /* 0x0000000c002c7c82 */ /* 0x002fe20008000000 */
[----:B------:R-:W-:Y:S01]  /*54470*/  UMOV UR60, UR13 ;  /* 0x0000000d003c7c82 */ /* 0x000fe20008000000 */
[----:B------:R-:W1:Y:S01]  /*54480*/  LDCU.64 UR12, c[0x0][0x398] ;  /* 0x00007300ff0c77ac */ /* 0x000e620008000a00 */
[----:B------:R-:W-:Y:S02]  /*54490*/  ISETP.LT.AND P1, PT, R4, UR24, !P0 ;  /* 0x0000001804007c0c */ /* 0x000fe4000c721270 */
[----:B------:R-:W-:Y:S02]  /*544a0*/  ISETP.LT.AND P0, PT, R2, UR76, !P0 ;  /* 0x0000004c02007c0c */ /* 0x000fe4000c701270 */
[----:B------:R-:W-:-:S09]  /*544b0*/  LOP3.LUT R22, R22, 0xffdfffff, RZ, 0xc0, !PT ;  /* 0xffdfffff16167812 */ /* 0x000fd200078ec0ff */
[----:B------:R-:W-:-:S04]  /*544c0*/  @P1 LOP3.LUT R22, R22, 0x200000, RZ, 0xfc, !PT ;  /* 0x0020000016161812 */ /* 0x000fc800078efcff */
[----:B------:R-:W-:Y:S01]  /*544d0*/  LOP3.LUT R22, R22, 0xfffbffff, RZ, 0xc0, !PT ;  /* 0xfffbffff16167812 */ /* 0x000fe200078ec0ff */
[----:B-1----:R-:W-:Y:S01]  /*544e0*/  UMOV UR42, UR12 ;  /* 0x0000000c002a7c82 */ /* 0x002fe20008000000 */
[----:B------:R-:W-:Y:S01]  /*544f0*/  UMOV UR76, UR13 ;  /* 0x0000000d004c7c82 */ /* 0x000fe20008000000 */
[----:B------:R-:W1:Y:S01]  /*54500*/  LDCU.64 UR12, c[0x0][0x398] ;  /* 0x00007300ff0c77ac */ /* 0x000e620008000a00 */
[----:B------:R-:W-:Y:S02]  /*54510*/  @P0 LOP3.LUT R22, R22, 0x40000, RZ, 0xfc, !PT ;  /* 0x0004000016160812 */ /* 0x000fe400078efcff */
[----:B------:R-:W-:Y:S02]  /*54520*/  ISETP.GE.AND P0, PT, R6, UR11, PT ;  /* 0x0000000b06007c0c */ /* 0x000fe4000bf06270 */
[----:B------:R-:W-:Y:S01]  /*54530*/  LOP3.LUT R22, R22, 0xffff7fff, RZ, 0xc0, !PT ;  /* 0xffff7fff16167812 */ /* 0x000fe200078ec0ff */
[C---:B------:R-:W-:Y:S01]  /*54540*/  VIADD R7, R25.reuse, 0x132 ;  /* 0x0000013219077836 */ /* 0x040fe20000000000 */
[----:B------:R-:W-:Y:S01]  /*54550*/  ISETP.LT.AND P1, PT, R4, UR40, !P0 ;  /* 0x0000002804007c0c */ /* 0x000fe2000c721270 */
[----:B------:R-:W-:Y:S01]  /*54560*/  VIADD R6, R25, 0x130 ;  /* 0x0000013019067836 */ /* 0x000fe20000000000 */
[----:B------:R-:W-:Y:S01]  /*54570*/  ISETP.LT.AND P0, PT, R2, UR57, !P0 ;  /* 0x0000003902007c0c */ /* 0x000fe2000c701270 */
[----:B0-----:R-:W-:Y:S01]  /*54580*/  UMOV UR56, UR16 ;  /* 0x0000001000387c82 */ /* 0x001fe20008000000 */
[----:B------:R-:W-:Y:S01]  /*54590*/  UMOV UR64, UR17 ;  /* 0x0000001100407c82 */ /* 0x000fe20008000000 */
[----:B------:R-:W0:Y:S01]  /*545a0*/  LDCU.64 UR16, c[0x0][0x398] ;  /* 0x00007300ff1077ac */ /* 0x000e220008000a00 */
[----:B------:R-:W0:Y:S01]  /*545b0*/  LDCU.64 UR10, c[0x0][0x398] ;  /* 0x00007300ff0a77ac */ /* 0x000e220008000a00 */
[----:B-1----:R-:W-:-:S06]  /*545c0*/  UMOV UR57, UR12 ;  /* 0x0000000c00397c82 */ /* 0x002fcc0008000000 */
[----:B------:R-:W-:Y:S02]  /*545d0*/  @P1 LOP3.LUT R22, R22, 0x8000, RZ, 0xfc, !PT ;  /* 0x0000800016161812 */ /* 0x000fe400078efcff */
[----:B------:R-:W-:Y:S02]  /*545e0*/  R2UR.FILL UR12, R8 ;  /* 0x00000000080c72ca */ /* 0x000fe400004e0000 */
[----:B------:R-:W-:-:S04]  /*545f0*/  LOP3.LUT R22, R22, 0xffffdfff, RZ, 0xc0, !PT ;  /* 0xffffdfff16167812 */ /* 0x000fc800078ec0ff */
[----:B------:R-:W-:Y:S02]  /*54600*/  @P0 LOP3.LUT R22, R22, 0x2000, RZ, 0xfc, !PT ;  /* 0x0000200016160812 */ /* 0x000fe400078efcff */
[----:B------:R-:W-:Y:S02]  /*54610*/  ISETP.GE.AND P0, PT, R7, UR35, PT ;  /* 0x0000002307007c0c */ /* 0x000fe4000bf06270 */
[----:B------:R-:W-:Y:S01]  /*54620*/  LOP3.LUT R22, R22, 0xfffffbff, RZ, 0xc0, !PT ;  /* 0xfffffbff16167812 */ /* 0x000fe200078ec0ff */
[----:B------:R-:W-:Y:S01]  /*54630*/  VIADD R7, R25, 0x12e ;  /* 0x0000012e19077836 */ /* 0x000fe20000000000 */
[----:B------:R-:W-:Y:S01]  /*54640*/  UMOV UR54, UR13 ;  /* 0x0000000d00367c82 */ /* 0x000fe20008000000 */
[----:B------:R-:W-:Y:S01]  /*54650*/  ISETP.LT.AND P2, PT, R4, UR12, !P0 ;  /* 0x0000000c04007c0c */ /* 0x000fe2000c741270 */
[----:B------:R-:W1:Y:S01]  /*54660*/  LDCU.64 UR34, c[0x0][0x398] ;  /* 0x00007300ff2277ac */ /* 0x000e620008000a00 */
[----:B------:R-:W-:Y:S02]  /*54670*/  ISETP.LT.AND P1, PT, R2, UR71, !P0 ;  /* 0x0000004702007c0c */ /* 0x000fe4000c721270 */
[----:B------:R-:W-:-:S09]  /*54680*/  ISETP.GE.AND P0, PT, R6, UR25, PT ;  /* 0x0000001906007c0c */ /* 0x000fd2000bf06270 */
[----:B------:R-:W-:Y:S02]  /*54690*/  @P2 LOP3.LUT R22, R22, 0x400, RZ, 0xfc, !PT ;  /* 0x0000040016162812 */ /* 0x000fe400078efcff */
[----:B------:R-:W-:Y:S01]  /*546a0*/  R2UR.FILL UR13, R9 ;  /* 0x00000000090d72ca */ /* 0x000fe200004e0000 */
[----:B------:R-:W-:Y:S01]  /*546b0*/  VIADD R6, R25, 0x12c ;  /* 0x0000012c19067836 */ /* 0x000fe20000000000 */
[----:B------:R-:W-:Y:S01]  /*546c0*/  LOP3.LUT R22, R22, 0xfffffeff, RZ, 0xc0, !PT ;  /* 0xfffffeff16167812 */ /* 0x000fe200078ec0ff */
[----:B------:R-:W0:Y:S03]  /*546d0*/  LDCU.64 UR24, c[0x0][0x398] ;  /* 0x00007300ff1877ac */ /* 0x000e260008000a00 */
[----:B------:R-:W-:Y:S02]  /*546e0*/  @P1 LOP3.LUT R22, R22, 0x100, RZ, 0xfc, !PT ;  /* 0x0000010016161812 */ /* 0x000fe400078efcff */
[----:B------:R-:W-:-:S02]  /*546f0*/  ISETP.LT.AND P1, PT, R4, UR6, !P0 ;  /* 0x0000000604007c0c */ /* 0x000fc4000c721270 */
[----:B------:R-:W-:Y:S02]  /*54700*/  ISETP.LT.AND P0, PT, R2, UR70, !P0 ;  /* 0x0000004602007c0c */ /* 0x000fe4000c701270 */
[----:B------:R-:W-:-:S09]  /*54710*/  LOP3.LUT R22, R22, 0xffffffdf, RZ, 0xc0, !PT ;  /* 0xffffffdf16167812 */ /* 0x000fd200078ec0ff */
[----:B------:R-:W-:-:S04]  /*54720*/  @P1 LOP3.LUT R22, R22, 0x20, RZ, 0xfc, !PT ;  /* 0x0000002016161812 */ /* 0x000fc800078efcff */
[----:B------:R-:W-:-:S04]  /*54730*/  LOP3.LUT R22, R22, 0xfffffffb, RZ, 0xc0, !PT ;  /* 0xfffffffb16167812 */ /* 0x000fc800078ec0ff */
[----:B------:R-:W-:Y:S02]  /*54740*/  @P0 LOP3.LUT R22, R22, 0x4, RZ, 0xfc, !PT ;  /* 0x0000000416160812 */ /* 0x000fe400078efcff */
[----:B------:R-:W-:Y:S01]  /*54750*/  ISETP.GE.AND P0, PT, R7, UR41, PT ;  /* 0x0000002907007c0c */ /* 0x000fe2000bf06270 */
[----:B------:R-:W-:Y:S01]  /*54760*/  VIADD R7, R25, 0x12a ;  /* 0x0000012a19077836 */ /* 0x000fe20000000000 */
[----:B------:R-:W0:Y:S02]  /*54770*/  LDCU.64 UR40, c[0x0][0x398] ;  /* 0x00007300ff2877ac */ /* 0x000e240008000a00 */
[----:B------:R-:W-:Y:S02]  /*54780*/  ISETP.LT.AND P1, PT, R4, UR36, !P0 ;  /* 0x0000002404007c0c */ /* 0x000fe4000c721270 */
[----:B------:R-:W-:-:S11]  /*54790*/  ISETP.LT.AND P0, PT, R2, UR53, !P0 ;  /* 0x0000003502007c0c */ /* 0x000fd6000c701270 */
[----:B------:R-:W-:-:S04]  /*547a0*/  @P1 LOP3.LUT R0, R0, 0x80000000, RZ, 0xfc, !PT ;  /* 0x8000000000001812 */ /* 0x000fc800078efcff */
[----:B------:R-:W-:-:S04]  /*547b0*/  LOP3.LUT R0, R0, 0xdfffffff, RZ, 0xc0, !PT ;  /* 0xdfffffff00007812 */ /* 0x000fc800078ec0ff */
[----:B------:R-:W-:Y:S02]  /*547c0*/  @P0 LOP3.LUT R0, R0, 0x20000000, RZ, 0xfc, !PT ;  /* 0x2000000000000812 */ /* 0x000fe400078efcff */
[----:B------:R-:W-:Y:S02]  /*547d0*/  ISETP.GE.AND P0, PT, R6, UR13, PT ;  /* 0x0000000d06007c0c */ /* 0x000fe4000bf06270 */
[----:B------:R-:W-:Y:S01]  /*547e0*/  LOP3.LUT R0, R0, 0xfbffffff, RZ, 0xc0, !PT ;  /* 0xfbffffff00007812 */ /* 0x000fe200078ec0ff */
[----:B------:R-:W-:Y:S01]  /*547f0*/  VIADD R6, R25, 0x128 ;  /* 0x0000012819067836 */ /* 0x000fe20000000000 */
[----:B------:R-:W-:Y:S01]  /*54800*/  ISETP.LT.AND P1, PT, R4, UR38, !P0 ;  /* 0x0000002604007c0c */ /* 0x000fe2000c721270 */
[----:B0-----:R-:W-:Y:S01]  /*54810*/  UMOV UR71, UR40 ;  /* 0x0000002800477c82 */ /* 0x001fe20008000000 */
[----:B------:R-:W-:Y:S01]  /*54820*/  ISETP.LT.AND P0, PT, R2, UR52, !P0 ;  /* 0x0000003402007c0c */ /* 0x000fe2000c701270 */
[----:B------:R-:W-:Y:S01]  /*54830*/  UMOV UR53, UR41 ;  /* 0x0000002900357c82 */ /* 0x000fe20008000000 */
[----:B------:R-:W-:Y:S01]  /*54840*/  UMOV UR38, UR69 ;  /* 0x0000004500267c82 */ /* 0x000fe20008000000 */
[----:B------:R-:W0:Y:S01]  /*54850*/  LDCU.64 UR40, c[0x0][0x398] ;  /* 0x00007300ff2877ac */ /* 0x000e220008000a00 */
[----:B------:R-:W-:Y:S01]  /*54860*/  UMOV UR70, UR24 ;  /* 0x0000001800467c82 */ /* 0x000fe20008000000 */
[----:B------:R-:W-:Y:S01]  /*54870*/  UMOV UR49, UR25 ;  /* 0x0000001900317c82 */ /* 0x000fe20008000000 */
[----:B------:R-:W0:Y:S05]  /*54880*/  LDCU.64 UR24, c[0x0][0x398] ;  /* 0x00007300ff1877ac */ /* 0x000e2a0008000a00 */
[----:B------:R-:W-:Y:S01]  /*54890*/  @P1 LOP3.LUT R0, R0, 0x4000000, RZ, 0xfc, !PT ;  /* 0x0400000000001812 */ /* 0x000fe200078efcff */
[----:B------:R-:W1:Y:S03]  /*548a0*/  LDCU.64 UR12, c[0x0][0x398] ;  /* 0x00007300ff0c77ac */ /* 0x000e660008000a00 */
[----:B------:R-:W-:-:S04]  /*548b0*/  LOP3.LUT R0, R0, 0xfeffffff, RZ, 0xc0, !PT ;  /* 0xfeffffff00007812 */ /* 0x000fc800078ec0ff */
[----:B------:R-:W-:Y:S02]  /*548c0*/  @P0 LOP3.LUT R0, R0, 0x1000000, RZ, 0xfc, !PT ;  /* 0x0100000000000812 */ /* 0x000fe400078efcff */
[----:B------:R-:W-:Y:S02]  /*548d0*/  ISETP.GE.AND P0, PT, R7, UR7, PT ;  /* 0x0000000707007c0c */ /* 0x000fe4000bf06270 */
[----:B------:R-:W-:Y:S01]  /*548e0*/  LOP3.LUT R0, R0, 0xffdfffff, RZ, 0xc0, !PT ;  /* 0xffdfffff00007812 */ /* 0x000fe200078ec0ff */
[----:B------:R-:W-:Y:S01]  /*548f0*/  VIADD R7, R25, 0x126 ;  /* 0x0000012619077836 */ /* 0x000fe20000000000 */
[----:B----4-:R-:W-:Y:S01]  /*54900*/  ISETP.LT.AND P2, PT, R4, UR8, !P0 ;  /* 0x0000000804007c0c */ /* 0x010fe2000c741270 */
[----:B0-----:R-:W-:Y:S01]  /*54910*/  UMOV UR43, UR40 ;  /* 0x00000028002b7c82 */ /* 0x001fe20008000000 */
[----:B------:R-:W-:Y:S01]  /*54920*/  ISETP.LT.AND P1, PT, R2, UR75, !P0 ;  /* 0x0000004b02007c0c */ /* 0x000fe2000c721270 */
[----:B------:R-:W0:Y:S01]  /*54930*/  LDCU.64 UR6, c[0x0][0x398] ;  /* 0x00007300ff0677ac */ /* 0x000e220008000a00 */
[----:B------:R-:W-:-:S09]  /*54940*/  ISETP.GE.AND P0, PT, R6, UR37, PT ;  /* 0x0000002506007c0c */ /* 0x000fd2000bf06270 */
[----:B------:R-:W-:Y:S01]  /*54950*/  @P2 LOP3.LUT R0, R0, 0x200000, RZ, 0xfc, !PT ;  /* 0x0020000000002812 */ /* 0x000fe200078efcff */
[----:B------:R-:W-:Y:S01]  /*54960*/  VIADD R6, R25, 0x124 ;  /* 0x0000012419067836 */ /* 0x000fe20000000000 */
[----:B------:R-:W-:Y:S01]  /*54970*/  UMOV UR40, UR44 ;  /* 0x0000002c00287c82 */ /* 0x000fe20008000000 */
[----:B------:R-:W-:Y:S01]  /*54980*/  LOP3.LUT R19, R19, 0xbfffffff, RZ, 0xc0, !PT ;  /* 0xbfffffff13137812 */ /* 0x000fe200078ec0ff */
[----:B------:R-:W4:Y:S01]  /*54990*/  LDCU.64 UR36, c[0x0][0x398] ;  /* 0x00007300ff2477ac */ /* 0x000f220008000a00 */
[----:B------:R-:W-:-:S04]  /*549a0*/  LOP3.LUT R0, R0, 0xfffbffff, RZ, 0xc0, !PT ;  /* 0xfffbffff00007812 */ /* 0x000fc800078ec0ff */
[----:B------:R-:W-:Y:S02]  /*549b0*/  @P1 LOP3.LUT R0, R0, 0x40000, RZ, 0xfc, !PT ;  /* 0x0004000000001812 */ /* 0x000fe400078efcff */
[----:B------:R-:W-:Y:S02]  /*549c0*/  ISETP.LT.AND P1, PT, R4, UR32, !P0 ;  /* 0x0000002004007c0c */ /* 0x000fe4000c721270 */
[----:B------:R-:W-:Y:S01]  /*549d0*/  ISETP.LT.AND P0, PT, R2, UR68, !P0 ;  /* 0x0000004402007c0c */ /* 0x000fe2000c701270 */
[----:B------:R-:W0:Y:S01]  /*549e0*/  LDCU.64 UR68, c[0x0][0x398] ;  /* 0x00007300ff4477ac */ /* 0x000e220008000a00 */
[----:B------:R-:W-:-:S09]  /*549f0*/  LOP3.LUT R0, R0, 0xffff7fff, RZ, 0xc0, !PT ;  /* 0xffff7fff00007812 */ /* 0x000fd200078ec0ff */
[----:B------:R-:W-:-:S04]  /*54a00*/  @P1 LOP3.LUT R0, R0, 0x8000, RZ, 0xfc, !PT ;  /* 0x0000800000001812 */ /* 0x000fc800078efcff */
[----:B------:R-:W-:-:S04]  /*54a10*/  LOP3.LUT R0, R0, 0xffffdfff, RZ, 0xc0, !PT ;  /* 0xffffdfff00007812 */ /* 0x000fc800078ec0ff */
[----:B------:R-:W-:Y:S02]  /*54a20*/  @P0 LOP3.LUT R0, R0, 0x2000, RZ, 0xfc, !PT ;  /* 0x0000200000000812 */ /* 0x000fe400078efcff */
[----:B------:R-:W-:-:S04]  /*54a30*/  ISETP.GE.AND P0, PT, R7, UR39, PT ;  /* 0x0000002707007c0c */ /* 0x000fc8000bf06270 */
[----:B------:R-:W-:Y:S02]  /*54a40*/  ISETP.LT.AND P1, PT, R4, UR30, !P0 ;  /* 0x0000001e04007c0c */ /* 0x000fe4000c721270 */
[----:B------:R-:W-:Y:S02]  /*54a50*/  ISETP.LT.AND P0, PT, R2, UR4, !P0 ;  /* 0x0000000402007c0c */ /* 0x000fe4000c701270 */
[----:B------:R-:W-:-:S09]  /*54a60*/  LOP3.LUT R0, R0, 0xfffffbff, RZ, 0xc0, !PT ;  /* 0xfffffbff00007812 */ /* 0x000fd200078ec0ff */
[----:B------:R-:W-:-:S04]  /*54a70*/  @P1 LOP3.LUT R0, R0, 0x400, RZ, 0xfc, !PT ;  /* 0x0000040000001812 */ /* 0x000fc800078efcff */
[----:B------:R-:W-:-:S04]  /*54a80*/  LOP3.LUT R0, R0, 0xfffffeff, RZ, 0xc0, !PT ;  /* 0xfffffeff00007812 */ /* 0x000fc800078ec0ff */
[----:B------:R-:W-:Y:S02]  /*54a90*/  @P0 LOP3.LUT R0, R0, 0x100, RZ, 0xfc, !PT ;  /* 0x0000010000000812 */ /* 0x000fe400078efcff */
[----:B------:R-:W-:Y:S02]  /*54aa0*/  ISETP.GE.AND P0, PT, R6, UR9, PT ;  /* 0x0000000906007c0c */ /* 0x000fe4000bf06270 */
[----:B------:R-:W-:Y:S01]  /*54ab0*/  LOP3.LUT R0, R0, 0xffffffdf, RZ, 0xc0, !PT ;  /* 0xffffffdf00007812 */ /* 0x000fe200078ec0ff */
[C---:B------:R-:W-:Y:S01]  /*54ac0*/  VIADD R7, R25.reuse, 0x122 ;  /* 0x0000012219077836 */ /* 0x040fe20000000000 */
[----:B------:R-:W-:Y:S01]  /*54ad0*/  ISETP.LT.AND P1, PT, R4, UR28, !P0 ;  /* 0x0000001c04007c0c */ /* 0x000fe2000c721270 */
[----:B------:R-:W-:Y:S01]  /*54ae0*/  VIADD R6, R25, 0x120 ;  /* 0x0000012019067836 */ /* 0x000fe20000000000 */
[----:B------:R-:W-:Y:S01]  /*54af0*/  ISETP.LT.AND P0, PT, R2, UR74, !P0 ;  /* 0x0000004a02007c0c */ /* 0x000fe2000c701270 */
[----:B----4-:R-:W-:Y:S01]  /*54b00*/  UMOV UR45, UR36 ;  /* 0x00000024002d7c82 */ /* 0x010fe20008000000 */
[----:B------:R-:W-:Y:S01]  /*54b10*/  UMOV UR47, UR37 ;  /* 0x00000025002f7c82 */ /* 0x000fe20008000000 */
[----:B------:R-:W4:Y:S01]  /*54b20*/  LDCU.64 UR36, c[0x0][0x398] ;  /* 0x00007300ff2477ac */ /* 0x000f220008000a00 */
[----:B0-----:R-:W-:Y:S01]  /*54b30*/  UMOV UR44, UR68 ;  /* 0x00000044002c7c82 */ /* 0x001fe20008000000 */
[----:B------:R-:W0:Y:S06]  /*54b40*/  LDCU.64 UR8, c[0x0][0x398] ;  /* 0x00007300ff0877ac */ /* 0x000e2c0008000a00 */
[----:B------:R-:W-:Y:S01]  /*54b50*/  @P1 LOP3.LUT R0, R0, 0x20, RZ, 0xfc, !PT ;  /* 0x0000002000001812 */ /* 0x000fe200078efcff */
[----:B------:R-:W0:Y:S03]  /*54b60*/  LDCU.64 UR74, c[0x0][0x398] ;  /* 0x00007300ff4a77ac */ /* 0x000e260008000a00 */
        /* <DEDUP_REMOVED lines=14> */
[----:B------:R-:W-:Y:S01]  /*54c50*/  UMOV UR26, UR40 ;  /* 0x00000028001a7c82 */ /* 0x000fe20008000000 */
[----:B------:R-:W-:Y:S01]  /*54c60*/  ISETP.LT.AND P0, PT, R2, UR50, !P0 ;  /* 0x0000003202007c0c */ /* 0x000fe2000c701270 */
[----:B0-----:R-:W-:Y:S01]  /*54c70*/  UMOV UR28, UR74 ;  /* 0x0000004a001c7c82 */ /* 0x001fe20008000000 */
[----:B------:R-:W0:Y:S09]  /*54c80*/  LDCU.64 UR30, c[0x0][0x398] ;  /* 0x00007300ff1e77ac */ /* 0x000e320008000a00 */
        /* <DEDUP_REMOVED lines=10> */
[----:B------:R-:W-:-:S04]  /*54d30*/  ISETP.GE.AND P0, PT, R6, UR27, PT ;  /* 0x0000001b06007c0c */ /* 0x000fc8000bf06270 */
[----:B------:R-:W-:Y:S02]  /*54d40*/  ISETP.LT.AND P1, PT, R4, UR18, !P0 ;  /* 0x0000001204007c0c */ /* 0x000fe4000c721270 */
[----:B------:R-:W-:Y:S02]  /*54d50*/  ISETP.LT.AND P0, PT, R2, UR56, !P0 ;  /* 0x0000003802007c0c */ /* 0x000fe4000c701270 */
[----:B------:R-:W-:Y:S01]  /*54d60*/  LOP3.LUT R20, R20, 0xffbfffff, RZ, 0xc0, !PT ;  /* 0xffbfffff14147812 */ /* 0x000fe200078ec0ff */
[----:B------:R-:W-:-:S08]  /*54d70*/  VIADD R7, R25, 0x11a ;  /* 0x0000011a19077836 */ /* 0x000fd00000000000 */
[----:B------:R-:W-:-:S04]  /*54d80*/  @P1 LOP3.LUT R20, R20, 0x400000, RZ, 0xfc, !PT ;  /* 0x0040000014141812 */ /* 0x000fc800078efcff */
[----:B------:R-:W-:-:S04]  /*54d90*/  LOP3.LUT R20, R20, 0xffdfffff, RZ, 0xc0, !PT ;  /* 0xffdfffff14147812 */ /* 0x000fc800078ec0ff */
[----:B------:R-:W-:Y:S02]  /*54da0*/  @P0 LOP3.LUT R20, R20, 0x200000, RZ, 0xfc, !PT ;  /* 0x0020000014140812 */ /* 0x000fe400078efcff */
[----:B------:R-:W-:-:S04]  /*54db0*/  ISETP.GE.AND P0, PT, R7, UR21, PT ;  /* 0x0000001507007c0c */ /* 0x000fc8000bf06270 */
[----:B------:R-:W-:Y:S02]  /*54dc0*/  ISETP.LT.AND P1, PT, R4, UR16, !P0 ;  /* 0x0000001004007c0c */ /* 0x000fe4000c721270 */
[----:B------:R-:W-:Y:S02]  /*54dd0*/  ISETP.LT.AND P0, PT, R2, UR26, !P0 ;  /* 0x0000001a02007c0c */ /* 0x000fe4000c701270 */
[----:B------:R-:W-:Y:S01]  /*54de0*/  LOP3.LUT R20, R20, 0xfffbffff, RZ, 0xc0, !PT ;  /* 0xfffbffff14147812 */ /* 0x000fe200078ec0ff */
[C---:B------:R-:W-:Y:S01]  /*54df0*/  VIADD R6, R25.reuse, 0x118 ;  /* 0x0000011819067836 */ /* 0x040fe20000000000 */
[----:B------:R-:W-:Y:S01]  /*54e00*/  UMOV UR22, UR57 ;  /* 0x0000003900167c82 */ /* 0x000fe20008000000 */
[----:B------:R-:W-:Y:S01]  /*54e10*/  VIADD R7, R25, 0x116 ;  /* 0x0000011619077836 */ /* 0x000fe20000000000 */
[----:B------:R-:W-:Y:S01]  /*54e20*/  UMOV UR18, UR28 ;  /* 0x0000001c00127c82 */ /* 0x000fe20008000000 */
[----:B------:R-:W-:Y:S01]  /*54e30*/  UMOV UR52, UR41 ;  /* 0x0000002900347c82 */ /* 0x000fe20008000000 */
[----:B------:R-:W-:Y:S01]  /*54e40*/  R2UR.FILL UR74, R12 ;  /* 0x000000000c4a72ca */ /* 0x000fe200004e0000 */
[----:B0-----:R-:W-:Y:S01]  /*54e50*/  UMOV UR20, UR30 ;  /* 0x0000001e00147c82 */ /* 0x001fe20008000000 */
[----:B------:R-:W-:Y:S01]  /*54e60*/  UMOV UR38, UR31 ;  /* 0x0000001f00267c82 */ /* 0x000fe20008000000 */
[----:B------:R-:W-:Y:S01]  /*54e70*/  @P1 LOP3.LUT R20, R20, 0x40000, RZ, 0xfc, !PT ;  /* 0x0004000014141812 */ /* 0x000fe200078efcff */
[----:B------:R-:W-:Y:S01]  /*54e80*/  UMOV UR41, UR75 ;  /* 0x0000004b00297c82 */ /* 0x000fe20008000000 */
[----:B------:R-:W-:Y:S01]  /*54e90*/  UMOV UR16, UR20 ;  /* 0x0000001400107c82 */ /* 0x000fe20008000000 */
[----:B------:R-:W0:Y:S01]  /*54ea0*/  LDCU.64 UR30, c[0x0][0x398] ;  /* 0x00007300ff1e77ac */ /* 0x000e220008000a00 */
[----:B------:R-:W-:-:S02]  /*54eb0*/  LOP3.LUT R20, R20, 0xfffdffff, RZ, 0xc0, !PT ;  /* 0xfffdffff14147812 */ /* 0x000fc400078ec0ff */
[----:B------:R-:W-:Y:S01]  /*54ec0*/  R2UR.FILL UR75, R13 ;  /* 0x000000000d4b72ca */ /* 0x000fe200004e0000 */
[----:B------:R-:W-:Y:S01]  /*54ed0*/  UMOV UR40, UR46 ;  /* 0x0000002e00287c82 */ /* 0x000fe20008000000 */
[----:B------:R-:W-:Y:S01]  /*54ee0*/  @P0 LOP3.LUT R20, R20, 0x20000, RZ, 0xfc, !PT ;  /* 0x0002000014140812 */ /* 0x000fe200078efcff */
[----:B------:R-:W0:Y:S01]  /*54ef0*/  LDCU.64 UR28, c[0x0][0x398] ;  /* 0x00007300ff1c77ac */ /* 0x000e220008000a00 */
[----:B------:R-:W-:Y:S01]  /*54f00*/  ISETP.GE.AND P0, PT, R6, UR23, PT ;  /* 0x0000001706007c0c */ /* 0x000fe2000bf06270 */
[----:B------:R-:W-:-:S03]  /*54f10*/  UMOV UR50, UR74 ;  /* 0x0000004a00327c82 */ /* 0x000fc60008000000 */
[----:B------:R-:W-:Y:S01]  /*54f20*/  ISETP.LT.AND P1, PT, R4, UR14, !P0 ;  /* 0x0000000e04007c0c */ /* 0x000fe2000c721270 */
[----:B------:R-:W0:Y:S01]  /*54f30*/  LDCU.64 UR56, c[0x0][0x398] ;  /* 0x00007300ff3877ac */ /* 0x000e220008000a00 */
[----:B------:R-:W-:Y:S02]  /*54f40*/  ISETP.LT.AND P0, PT, R2, UR42, !P0 ;  /* 0x0000002a02007c0c */ /* 0x000fe4000c701270 */
[----:B------:R-:W-:Y:S01]  /*54f50*/  LOP3.LUT R20, R20, 0xffffbfff, RZ, 0xc0, !PT ;  /* 0xffffbfff14147812 */ /* 0x000fe200078ec0ff */
[----:B------:R-:W0:Y:S01]  /*54f60*/  LDCU.64 UR20, c[0x0][0x398] ;  /* 0x00007300ff1477ac */ /* 0x000e220008000a00 */
[----:B------:R-:W0:Y:S07]  /*54f70*/  LDCU.64 UR26, c[0x0][0x398] ;  /* 0x00007300ff1a77ac */ /* 0x000e2e0008000a00 */
[----:B------:R-:W-:-:S04]  /*54f80*/  @P1 LOP3.LUT R20, R20, 0x4000, RZ, 0xfc, !PT ;  /* 0x0000400014141812 */ /* 0x000fc800078efcff */
[----:B------:R-:W-:-:S04]  /*54f90*/  LOP3.LUT R20, R20, 0xffffdfff, RZ, 0xc0, !PT ;  /* 0xffffdfff14147812 */ /* 0x000fc800078ec0ff */
[----:B------:R-:W-:Y:S02]  /*54fa0*/  @P0 LOP3.LUT R20, R20, 0x2000, RZ, 0xfc, !PT ;  /* 0x0000200014140812 */ /* 0x000fe400078efcff */
[----:B------:R-:W-:-:S04]  /*54fb0*/  ISETP.GE.AND P0, PT, R7, UR19, PT ;  /* 0x0000001307007c0c */ /* 0x000fc8000bf06270 */
[----:B------:R-:W-:Y:S02]  /*54fc0*/  ISETP.LT.AND P2, PT, R4, UR10, !P0 ;  /* 0x0000000a04007c0c */ /* 0x000fe4000c741270 */
[----:B------:R-:W-:Y:S02]  /*54fd0*/  ISETP.LT.AND P1, PT, R2, UR22, !P0 ;  /* 0x0000001602007c0c */ /* 0x000fe4000c721270 */
[----:B------:R-:W-:Y:S01]  /*54fe0*/  LOP3.LUT R20, R20, 0xfffffbff, RZ, 0xc0, !PT ;  /* 0xfffffbff14147812 */ /* 0x000fe200078ec0ff */
[C---:B------:R-:W-:Y:S02]  /*54ff0*/  VIADD R6, R25.reuse, 0x114 ;  /* 0x0000011419067836 */ /* 0x040fe40000000000 */
[----:B------:R-:W-:Y:S01]  /*55000*/  VIADD R7, R25, 0x112 ;  /* 0x0000011219077836 */ /* 0x000fe20000000000 */
[----:B------:R-:W-:Y:S01]  /*55010*/  UMOV UR14, UR43 ;  /* 0x0000002b000e7c82 */ /* 0x000fe20008000000 */
[----:B------:R-:W-:Y:S01]  /*55020*/  UMOV UR10, UR18 ;  /* 0x00000012000a7c82 */ /* 0x000fe20008000000 */
[----:B------:R-:W-:Y:S01]  /*55030*/  UMOV UR46, UR75 ;  /* 0x0000004b002e7c82 */ /* 0x000fe20008000000 */
[----:B------:R-:W0:Y:S02]  /*55040*/  LDCU.64 UR22, c[0x0][0x398] ;  /* 0x00007300ff1677ac */ /* 0x000e240008000a00 */
[----:B------:R-:W-:-:S02]  /*55050*/  @P2 LOP3.LUT R20, R20, 0x400, RZ, 0xfc, !PT ;  /* 0x0000040014142812 */ /* 0x000fc400078efcff */
[----:B------:R-:W-:Y:S01]  /*55060*/  ISETP.GE.AND P0, PT, R6, UR17, PT ;  /* 0x0000001106007c0c */ /* 0x000fe2000bf06270 */
[----:B------:R-:W0:Y:S01]  /*55070*/  LDCU.64 UR74, c[0x0][0x398] ;  /* 0x00007300ff4a77ac */ /* 0x000e220008000a00 */
[----:B------:R-:W-:Y:S01]  /*55080*/  LOP3.LUT R20, R20, 0xfffffdff, RZ, 0xc0, !PT ;  /* 0xfffffdff14147812 */ /* 0x000fe200078ec0ff */
[----:B------:R-:W0:Y:S03]  /*55090*/  LDCU.64 UR42, c[0x0][0x398] ;  /* 0x00007300ff2a77ac */ /* 0x000e260008000a00 */
[----:B------:R-:W-:Y:S02]  /*550a0*/  @P1 LOP3.LUT R20, R20, 0x200, RZ, 0xfc, !PT ;  /* 0x0000020014141812 */ /* 0x000fe400078efcff */
[----:B-1----:R-:W-:Y:S01]  /*550b0*/  ISETP.LT.AND P1, PT, R4, UR34, !P0 ;  /* 0x0000002204007c0c */ /* 0x002fe2000c721270 */
[----:B------:R-:W1:Y:S01]  /*550c0*/  LDCU.64 UR18, c[0x0][0x398] ;  /* 0x00007300ff1277ac */ /* 0x000e620008000a00 */
[----:B------:R-:W-:-:S02]  /*550d0*/  ISETP.LT.AND P0, PT, R2, UR70, !P0 ;  /* 0x0000004602007c0c */ /* 0x000fc4000c701270 */
[----:B------:R-:W-:-:S09]  /*550e0*/  LOP3.LUT R20, R20, 0xffffffbf, RZ, 0xc0, !PT ;  /* 0xffffffbf14147812 */ /* 0x000fd200078ec0ff */
[----:B------:R-:W-:-:S04]  /*550f0*/  @P1 LOP3.LUT R20, R20, 0x40, RZ, 0xfc, !PT ;  /* 0x0000004014141812 */ /* 0x000fc800078efcff */
[----:B------:R-:W-:-:S04]  /*55100*/  LOP3.LUT R20, R20, 0xffffffdf, RZ, 0xc0, !PT ;  /* 0xffffffdf14147812 */ /* 0x000fc800078ec0ff */
[----:B------:R-:W-:Y:S02]  /*55110*/  @P0 LOP3.LUT R20, R20, 0x20, RZ, 0xfc, !PT ;  /* 0x0000002014140812 */ /* 0x000fe400078efcff */
[----:B------:R-:W-:-:S04]  /*55120*/  ISETP.GE.AND P0, PT, R7, UR15, PT ;  /* 0x0000000f07007c0c */ /* 0x000fc8000bf06270 */
[----:B------:R-:W-:Y:S01]  /*55130*/  ISETP.LT.AND P1, PT, R4, UR24, !P0 ;  /* 0x0000001804007c0c */ /* 0x000fe2000c721270 */
[----:B------:R-:W-:Y:S01]  /*55140*/  UMOV UR17, UR71 ;  /* 0x0000004700117c82 */ /* 0x000fe20008000000 */
[----:B------:R-:W-:Y:S01]  /*55150*/  LOP3.LUT R20, R20, 0xfffffffb, RZ, 0xc0, !PT ;  /* 0xfffffffb14147812 */ /* 0x000fe200078ec0ff */
[C---:B------:R-:W-:Y:S01]  /*55160*/  VIADD R6, R25.reuse, 0x110 ;  /* 0x0000011019067836 */ /* 0x040fe20000000000 */
[----:B------:R-:W-:Y:S01]  /*55170*/  ISETP.LT.AND P0, PT, R2, UR17, !P0 ;  /* 0x0000001102007c0c */ /* 0x000fe2000c701270 */
[----:B------:R-:W-:Y:S01]  /*55180*/  VIADD R7, R25, 0x10e ;  /* 0x0000010e19077836 */ /* 0x000fe20000000000 */
[----:B------:R-:W-:Y:S01]  /*55190*/  UMOV UR24, UR16 ;  /* 0x0000001000187c82 */ /* 0x000fe20008000000 */
[----:B0-----:R-:W-:Y:S01]  /*551a0*/  UMOV UR39, UR74 ;  /* 0x0000004a00277c82 */ /* 0x001fe20008000000 */
[----:B---3--:R-:W-:Y:S01]  /*551b0*/  LOP3.LUT R18, R18, 0xbfffffff, RZ, 0xc0, !PT ;  /* 0xbfffffff12127812 */ /* 0x008fe200078ec0ff */
[----:B------:R-:W0:Y:S04]  /*551c0*/  LDCU.64 UR70, c[0x0][0x398] ;  /* 0x00007300ff4677ac */ /* 0x000e280008000a00 */
[----:B------:R-:W-:Y:S01]  /*551d0*/  @P1 LOP3.LUT R20, R20, 0x4, RZ, 0xfc, !PT ;  /* 0x0000000414141812 */ /* 0x000fe200078efcff */
[----:B------:R-:W3:Y:S03]  /*551e0*/  LDCU.64 UR16, c[0x0][0x398] ;  /* 0x00007300ff1077ac */ /* 0x000ee60008000a00 */
[----:B------:R-:W-:-:S04]  /*551f0*/  LOP3.LUT R20, R20, 0xfffffffd, RZ, 0xc0, !PT ;  /* 0xfffffffd14147812 */ /* 0x000fc800078ec0ff */
[----:B------:R-:W-:Y:S02]  /*55200*/  @P0 LOP3.LUT R20, R20, 0x2, RZ, 0xfc, !PT ;  /* 0x0000000214140812 */ /* 0x000fe400078efcff */
[----:B------:R-:W-:-:S04]  /*55210*/  ISETP.GE.AND P0, PT, R6, UR11, PT ;  /* 0x0000000b06007c0c */ /* 0x000fc8000bf06270 */
[----:B------:R-:W-:Y:S02]  /*55220*/  ISETP.LT.AND P1, PT, R4, UR12, !P0 ;  /* 0x0000000c04007c0c */ /* 0x000fe4000c721270 */
[----:B------:R-:W-:Y:S01]  /*55230*/  ISETP.LT.AND P0, PT, R2, UR14, !P0 ;  /* 0x0000000e02007c0c */ /* 0x000fe2000c701270 */
[----:B------:R-:W-:Y:S01]  /*55240*/  VIADD R6, R25, 0x10c ;  /* 0x0000010c19067836 */ /* 0x000fe20000000000 */
[----:B------:R-:W-:Y:S01]  /*55250*/  UMOV UR12, UR10 ;  /* 0x0000000a000c7c82 */ /* 0x000fe20008000000 */
[----:B------:R-:W0:Y:S01]  /*55260*/  LDCU.64 UR10, c[0x0][0x398] ;  /* 0x00007300ff0a77ac */ /* 0x000e220008000a00 */
[----:B------:R-:W0:Y:S07]  /*55270*/  LDCU.64 UR14, c[0x0][0x398] ;  /* 0x00007300ff0e77ac */ /* 0x000e2e0008000a00 */
[----:B------:R-:W-:-:S04]  /*55280*/  @P1 LOP3.LUT R19, R19, 0x40000000, RZ, 0xfc, !PT ;  /* 0x4000000013131812 */ /* 0x000fc800078efcff */
[----:B------:R-:W-:-:S04]  /*55290*/  LOP3.LUT R19, R19, 0xdfffffff, RZ, 0xc0, !PT ;  /* 0xdfffffff13137812 */ /* 0x000fc800078ec0ff */
[----:B------:R-:W-:Y:S02]  /*552a0*/  @P0 LOP3.LUT R19, R19, 0x20000000, RZ, 0xfc, !PT ;  /* 0x2000000013130812 */ /* 0x000fe400078efcff */
[----:B------:R-:W-:Y:S02]  /*552b0*/  ISETP.GE.AND P0, PT, R7, UR35, PT ;  /* 0x0000002307007c0c */ /* 0x000fe4000bf06270 */
[----:B------:R-:W-:Y:S01]  /*552c0*/  LOP3.LUT R19, R19, 0xfbffffff, RZ, 0xc0, !PT ;  /* 0xfbffffff13137812 */ /* 0x000fe200078ec0ff */
[----:B------:R-:W-:Y:S01]  /*552d0*/  VIADD R7, R25, 0x10a ;  /* 0x0000010a19077836 */ /* 0x000fe20000000000 */
[----:B------:R-:W-:Y:S01]  /*552e0*/  ISETP.LT.AND P1, PT, R4, UR6, !P0 ;  /* 0x0000000604007c0c */ /* 0x000fe2000c721270 */
[----:B------:R-:W0:Y:S01]  /*552f0*/  LDCU.64 UR34, c[0x0][0x398] ;  /* 0x00007300ff2277ac */ /* 0x000e220008000a00 */
[----:B------:R-:W-:-:S11]  /*55300*/  ISETP.LT.AND P0, PT, R2, UR45, !P0 ;  /* 0x0000002d02007c0c */ /* 0x000fd6000c701270 */
[----:B------:R-:W-:-:S04]  /*55310*/  @P1 LOP3.LUT R19, R19, 0x4000000, RZ, 0xfc, !PT ;  /* 0x0400000013131812 */ /* 0x000fc800078efcff */
[----:B------:R-:W-:-:S04]  /*55320*/  LOP3.LUT R19, R19, 0xfdffffff, RZ, 0xc0, !PT ;  /* 0xfdffffff13137812 */ /* 0x000fc800078ec0ff */
[----:B------:R-:W-:Y:S02]  /*55330*/  @P0 LOP3.LUT R19, R19, 0x2000000, RZ, 0xfc, !PT ;  /* 0x0200000013130812 */ /* 0x000fe400078efcff */
[----:B------:R-:W-:-:S04]  /*55340*/  ISETP.GE.AND P0, PT, R6, UR25, PT ;  /* 0x0000001906007c0c */ /* 0x000fc8000bf06270 */
[----:B----4-:R-:W-:Y:S02]  /*55350*/  ISETP.LT.AND P1, PT, R4, UR36, !P0 ;  /* 0x0000002404007c0c */ /* 0x010fe4000c721270 */
        /* <DEDUP_REMOVED lines=14> */
[----:B------:R-:W-:Y:S01]  /*55440*/  UMOV UR36, UR60 ;  /* 0x0000003c00247c82 */ /* 0x000fe20008000000 */
[----:B------:R-:W4:Y:S02]  /*55450*/  LDCU.64 UR12, c[0x0][0x398] ;  /* 0x00007300ff0c77ac */ /* 0x000f240008000a00 */
[----:B------:R-:W-:-:S02]  /*55460*/  @P2 LOP3.LUT R19, R19, 0x40000, RZ, 0xfc, !PT ;  /* 0x0004000013132812 */ /* 0x000fc400078efcff */
[----:B------:R-:W-:Y:S01]  /*55470*/  ISETP.GE.AND P0, PT, R6, UR7, PT ;  /* 0x0000000706007c0c */ /* 0x000fe2000bf06270 */
[----:B------:R-:W-:Y:S01]  /*55480*/  UMOV UR50, UR66 ;  /* 0x0000004200327c82 */ /* 0x000fe20008000000 */
[----:B------:R-:W-:Y:S01]  /*55490*/  LOP3.LUT R19, R19, 0xfffdffff, RZ, 0xc0, !PT ;  /* 0xfffdffff13137812 */ /* 0x000fe200078ec0ff */
[----:B------:R-:W-:Y:S01]  /*554a0*/  VIADD R6, R25, 0x104 ;  /* 0x0000010419067836 */ /* 0x000fe20000000000 */
[----:B------:R-:W0:Y:S02]  /*554b0*/  LDCU.64 UR66, c[0x0][0x398] ;  /* 0x00007300ff4277ac */ /* 0x000e240008000a00 */
[----:B------:R-:W-:Y:S02]  /*554c0*/  @P1 LOP3.LUT R19, R19, 0x20000, RZ, 0xfc, !PT ;  /* 0x0002000013131812 */ /* 0x000fe400078efcff */
[----:B------:R-:W-:Y:S01]  /*554d0*/  ISETP.LT.AND P1, PT, R4, UR32, !P0 ;  /* 0x0000002004007c0c */ /* 0x000fe2000c721270 */
[----:B------:R-:W0:Y:S01]  /*554e0*/  LDCU.64 UR60, c[0x0][0x398] ;  /* 0x00007300ff3c77ac */ /* 0x000e220008000a00 */
[----:B------:R-:W-:-:S02]  /*554f0*/  ISETP.LT.AND P0, PT, R2, UR24, !P0 ;  /* 0x0000001802007c0c */ /* 0x000fc4000c701270 */
[----:B------:R-:W-:Y:S01]  /*55500*/  LOP3.LUT R19, R19, 0xffffbfff, RZ, 0xc0, !PT ;  /* 0xffffbfff13137812 */ /* 0x000fe200078ec0ff */
[----:B------:R-:W-:Y:S01]  /*55510*/  UMOV UR8, UR6 ;  /* 0x0000000600087c82 */ /* 0x000fe20008000000 */
[----:B------:R-:W0:Y:S01]  /*55520*/  LDCU.64 UR6, c[0x0][0x398] ;  /* 0x00007300ff0677ac */ /* 0x000e220008000a00 */
[----:B------:R-:W0:Y:S06]  /*55530*/  LDCU.64 UR24, c[0x0][0x398] ;  /* 0x00007300ff1877ac */ /* 0x000e2c0008000a00 */
        /* <DEDUP_REMOVED lines=28> */
[----:B-1----:R-:W-:Y:S01]  /*55700*/  ISETP.LT.AND P0, PT, R2, UR18, !P0 ;  /* 0x0000001202007c0c */ /* 0x002fe2000c701270 */
[----:B------:R-:W-:-:S10]  /*55710*/  VIADD R7, R25, 0xfe ;  /* 0x000000fe19077836 */ /* 0x000fd40000000000 */
[----:B------:R-:W-:-:S04]  /*55720*/  @P1 LOP3.LUT R18, R18, 0x40000000, RZ, 0xfc, !PT ;  /* 0x4000000012121812 */ /* 0x000fc800078efcff */
[----:B------:R-:W-:-:S04]  /*55730*/  LOP3.LUT R18, R18, 0xdfffffff, RZ, 0xc0, !PT ;  /* 0xdfffffff12127812 */ /* 0x000fc800078ec0ff */
[----:B------:R-:W-:Y:S02]  /*55740*/  @P0 LOP3.LUT R18, R18, 0x20000000, RZ, 0xfc, !PT ;  /* 0x2000000012120812 */ /* 0x000fe400078efcff */
[----:B------:R-:W-:-:S04]  /*55750*/  ISETP.GE.AND P0, PT, R7, UR29, PT ;  /* 0x0000001d07007c0c */ /* 0x000fc8000bf06270 */
[----:B------:R-:W-:Y:S02]  /*55760*/  ISETP.LT.AND P1, PT, R4, UR22, !P0 ;  /* 0x0000001604007c0c */ /* 0x000fe4000c721270 */
[----:B0-----:R-:W-:Y:S02]  /*55770*/  ISETP.LT.AND P0, PT, R2, UR70, !P0 ;  /* 0x0000004602007c0c */ /* 0x001fe4000c701270 */
[----:B------:R-:W-:Y:S01]  /*55780*/  LOP3.LUT R18, R18, 0xfbffffff, RZ, 0xc0, !PT ;  /* 0xfbffffff12127812 */ /* 0x000fe200078ec0ff */
[----:B------:R-:W-:-:S08]  /*55790*/  VIADD R6, R25, 0xfc ;  /* 0x000000fc19067836 */ /* 0x000fd00000000000 */
[----:B------:R-:W-:-:S04]  /*557a0*/  @P1 LOP3.LUT R18, R18, 0x4000000, RZ, 0xfc, !PT ;  /* 0x0400000012121812 */ /* 0x000fc800078efcff */
[----:B------:R-:W-:-:S04]  /*557b0*/  LOP3.LUT R18, R18, 0xfdffffff, RZ, 0xc0, !PT ;  /* 0xfdffffff12127812 */ /* 0x000fc800078ec0ff */
[----:B------:R-:W-:Y:S02]  /*557c0*/  @P0 LOP3.LUT R18, R18, 0x2000000, RZ, 0xfc, !PT ;  /* 0x0200000012120812 */ /* 0x000fe400078efcff */
[----:B------:R-:W-:-:S04]  /*557d0*/  ISETP.GE.AND P0, PT, R6, UR21, PT ;  /* 0x0000001506007c0c */ /* 0x000fc8000bf06270 */
[----:B---3--:R-:W-:Y:S02]  /*557e0*/  ISETP.LT.AND P1, PT, R4, UR16, !P0 ;  /* 0x0000001004007c0c */ /* 0x008fe4000c721270 */
        /* <DEDUP_REMOVED lines=11> */
[----:B------:R-:W-:Y:S02]  /*558a0*/  @P2 LOP3.LUT R18, R18, 0x40000, RZ, 0xfc, !PT ;  /* 0x0004000012122812 */ /* 0x000fe400078efcff */
[----:B------:R-:W-:Y:S02]  /*558b0*/  ISETP.GE.AND P0, PT, R6, UR23, PT ;  /* 0x0000001706007c0c */ /* 0x000fe4000bf06270 */
[----:B------:R-:W-:-:S04]  /*558c0*/  LOP3.LUT R18, R18, 0xfffdffff, RZ, 0xc0, !PT ;  /* 0xfffdffff12127812 */ /* 0x000fc800078ec0ff */
[----:B------:R-:W-:Y:S02]  /*558d0*/  @P1 LOP3.LUT R18, R18, 0x20000, RZ, 0xfc, !PT ;  /* 0x0002000012121812 */ /* 0x000fe400078efcff */
        /* <DEDUP_REMOVED lines=8> */
[----:B----4-:R-:W-:Y:S02]  /*55960*/  ISETP.LT.AND P1, PT, R4, UR12, !P0 ;  /* 0x0000000c04007c0c */ /* 0x010fe4000c721270 */
[----:B------:R-:W-:Y:S02]  /*55970*/  ISETP.LT.AND P0, PT, R2, UR6, !P0 ;  /* 0x0000000602007c0c */ /* 0x000fe4000c701270 */
[----:B------:R-:W-:Y:S01]  /*55980*/  LOP3.LUT R18, R18, 0xfffffbff, RZ, 0xc0, !PT ;  /* 0xfffffbff12127812 */ /* 0x000fe200078ec0ff */
[----:B------:R-:W-:Y:S01]  /*55990*/  UMOV UR30, UR41 ;  /* 0x00000029001e7c82 */ /* 0x000fe20008000000 */
[----:B------:R-:W-:Y:S01]  /*559a0*/  UMOV UR39, UR40 ;  /* 0x0000002800277c82 */ /* 0x000fe20008000000 */
[----:B------:R-:W-:Y:S01]  /*559b0*/  UMOV UR40, UR50 ;  /* 0x0000003200287c82 */ /* 0x000fe20008000000 */
[----:B------:R-:W-:Y:S01]  /*559c0*/  UMOV UR41, UR51 ;  /* 0x0000003300297c82 */ /* 0x000fe20008000000 */
[----:B------:R-:W0:Y:S04]  /*559d0*/  LDCU.64 UR50, c[0x0][0x398] ;  /* 0x00007300ff3277ac */ /* 0x000e280008000a00 */
[----:B------:R-:W-:Y:S01]  /*559e0*/  @P1 LOP3.LUT R18, R18, 0x400, RZ, 0xfc, !PT ;  /* 0x0000040012121812 */ /* 0x000fe200078efcff */
[----:B------:R-:W-:-:S03]  /*559f0*/  VIADD R6, R25, 0xf4 ;  /* 0x000000f419067836 */ /* 0x000fc60000000000 */
[----:B------:R-:W-:-:S04]  /*55a00*/  LOP3.LUT R18, R18, 0xfffffdff, RZ, 0xc0, !PT ;  /* 0xfffffdff12127812 */ /* 0x000fc800078ec0ff */
[----:B------:R-:W-:Y:S02]  /*55a10*/  @P0 LOP3.LUT R18, R18, 0x200, RZ, 0xfc, !PT ;  /* 0x0000020012120812 */ /* 0x000fe400078efcff */
[----:B------:R-:W-:-:S04]  /*55a20*/  ISETP.GE.AND P0, PT, R6, UR15, PT ;  /* 0x0000000f06007c0c */ /* 0x000fc8000bf06270 */
[----:B------:R-:W-:Y:S01]  /*55a30*/  ISETP.LT.AND P1, PT, R4, UR24, !P0 ;  /* 0x0000001804007c0c */ /* 0x000fe2000c721270 */
[----:B------:R-:W-:Y:S01]  /*55a40*/  UMOV UR37, UR8 ;  /* 0x0000000800257c82 */ /* 0x000fe20008000000 */
[----:B------:R-:W1:Y:S01]  /*55a50*/  LDCU.64 UR8, c[0x0][0x398] ;  /* 0x00007300ff0877ac */ /* 0x000e620008000a00 */
[----:B0-----:R-:W-:Y:S02]  /*55a60*/  ISETP.LT.AND P0, PT, R2, UR50, !P0 ;  /* 0x0000003202007c0c */ /* 0x001fe4000c701270 */
[----:B------:R-:W-:Y:S01]  /*55a70*/  LOP3.LUT R18, R18, 0xffffffbf, RZ, 0xc0, !PT ;  /* 0xffffffbf12127812 */ /* 0x000fe200078ec0ff */
        /* <DEDUP_REMOVED lines=8> */
[----:B------:R-:W-:Y:S01]  /*55b00*/  ISETP.GE.AND P0, PT, R7, UR35, PT ;  /* 0x0000002307007c0c */ /* 0x000fe2000bf06270 */
[----:B------:R-:W-:-:S03]  /*55b10*/  UMOV UR20, UR37 ;  /* 0x0000002500147c82 */ /* 0x000fc60008000000 */
[----:B-1----:R-:W-:Y:S01]  /*55b20*/  ISETP.LT.AND P2, PT, R4, UR8, !P0 ;  /* 0x0000000804007c0c */ /* 0x002fe2000c741270 */
[----:B------:R-:W-:Y:S01]  /*55b30*/  UMOV UR42, UR36 ;  /* 0x00000024002a7c82 */ /* 0x000fe20008000000 */
[----:B------:R-:W1:Y:S01]  /*55b40*/  LDCU.64 UR36, c[0x0][0x398] ;  /* 0x00007300ff2477ac */ /* 0x000e620008000a00 */
[----:B0-----:R-:W-:Y:S02]  /*55b50*/  ISETP.LT.AND P1, PT, R2, UR44, !P0 ;  /* 0x0000002c02007c0c */ /* 0x001fe4000c721270 */
[----:B------:R-:W-:Y:S01]  /*55b60*/  LOP3.LUT R18, R18, 0xfffffffb, RZ, 0xc0, !PT ;  /* 0xfffffffb12127812 */ /* 0x000fe200078ec0ff */
[----:B------:R-:W-:Y:S01]  /*55b70*/  UMOV UR56, UR49 ;  /* 0x0000003100387c82 */ /* 0x000fe20008000000 */
[----:B------:R-:W-:Y:S01]  /*55b80*/  UMOV UR49, UR65 ;  /* 0x0000004100317c82 */ /* 0x000fe20008000000 */
[----:B------:R-:W-:Y:S01]  /*55b90*/  UMOV UR26, UR64 ;  /* 0x00000040001a7c82 */ /* 0x000fe20008000000 */
[----:B------:R-:W0:Y:S01]  /*55ba0*/  LDCU.64 UR64, c[0x0][0x398] ;  /* 0x00007300ff4077ac */ /* 0x000e220008000a00 */
[----:B------:R-:W-:-:S03]  /*55bb0*/  VIADD R6, R25, 0xf0 ;  /* 0x000000f019067836 */ /* 0x000fc60000000000 */
[----:B------:R-:W-:Y:S02]  /*55bc0*/  @P2 LOP3.LUT R18, R18, 0x4, RZ, 0xfc, !PT ;  /* 0x0000000412122812 */ /* 0x000fe400078efcff */
[----:B------:R-:W-:Y:S02]  /*55bd0*/  ISETP.GE.AND P0, PT, R6, UR13, PT ;  /* 0x0000000d06007c0c */ /* 0x000fe4000bf06270 */
[----:B------:R-:W-:-:S04]  /*55be0*/  LOP3.LUT R18, R18, 0xfffffffd, RZ, 0xc0, !PT ;  /* 0xfffffffd12127812 */ /* 0x000fc800078ec0ff */
[----:B------:R-:W-:Y:S02]  /*55bf0*/  @P1 LOP3.LUT R18, R18, 0x2, RZ, 0xfc, !PT ;  /* 0x0000000212121812 */ /* 0x000fe400078efcff */
[----:B-1----:R-:W-:Y:S01]  /*55c00*/  ISETP.LT.AND P1, PT, R4, UR36, !P0 ;  /* 0x0000002404007c0c */ /* 0x002fe2000c721270 */
[----:B------:R-:W-:Y:S01]  /*55c10*/  UMOV UR33, UR30 ;  /* 0x0000001e00217c82 */ /* 0x000fe20008000000 */
[----:B------:R-:W1:Y:S01]  /*55c20*/  LDCU.64 UR30, c[0x0][0x398] ;  /* 0x00007300ff1e77ac */ /* 0x000e620008000a00 */
[----:B--2---:R-:W-:Y:S02]  /*55c30*/  LOP3.LUT R17, R17, 0xbfffffff, RZ, 0xc0, !PT ;  /* 0xbfffffff11117812 */ /* 0x004fe400078ec0ff */
[----:B0-----:R-:W-:Y:S01]  /*55c40*/  ISETP.LT.AND P0, PT, R2, UR64, !P0 ;  /* 0x0000004002007c0c */ /* 0x001fe2000c701270 */
[----:B------:R-:W-:Y:S01]  /*55c50*/  UMOV UR70, UR33 ;  /* 0x0000002100467c82 */ /* 0x000fe20008000000 */
[----:B------:R-:W-:Y:S01]  /*55c60*/  UMOV UR33, UR28 ;  /* 0x0000001c00217c82 */ /* 0x000fe20008000000 */
[----:B------:R-:W0:Y:S01]  /*55c70*/  LDCU.64 UR28, c[0x0][0x398] ;  /* 0x00007300ff1c77ac */ /* 0x000e220008000a00 */
[----:B------:R-:W-:-:S04]  /*55c80*/  VIADD R7, R25, 0xee ;  /* 0x000000ee19077836 */ /* 0x000fc80000000000 */
[----:B------:R-:W-:-:S04]  /*55c90*/  @P1 LOP3.LUT R17, R17, 0x40000000, RZ, 0xfc, !PT ;  /* 0x4000000011111812 */ /* 0x000fc800078efcff */
[----:B------:R-:W-:-:S04]  /*55ca0*/  LOP3.LUT R17, R17, 0xdfffffff, RZ, 0xc0, !PT ;  /* 0xdfffffff11117812 */ /* 0x000fc800078ec0ff */
[----:B------:R-:W-:Y:S02]  /*55cb0*/  @P0 LOP3.LUT R17, R17, 0x20000000, RZ, 0xfc, !PT ;  /* 0x2000000011110812 */ /* 0x000fe400078efcff */
[----:B------:R-:W-:-:S04]  /*55cc0*/  ISETP.GE.AND P0, PT, R7, UR25, PT ;  /* 0x0000001907007c0c */ /* 0x000fc8000bf06270 */
[----:B-1----:R-:W-:Y:S01]  /*55cd0*/  ISETP.LT.AND P1, PT, R4, UR30, !P0 ;  /* 0x0000001e04007c0c */ /* 0x002fe2000c721270 */
[----:B------:R-:W-:Y:S01]  /*55ce0*/  UMOV UR18, UR47 ;  /* 0x0000002f00127c82 */ /* 0x000fe20008000000 */
[----:B------:R-:W-:Y:S01]  /*55cf0*/  UMOV UR16, UR46 ;  /* 0x0000002e00107c82 */ /* 0x000fe20008000000 */
[----:B------:R-:W1:Y:S01]  /*55d00*/  LDCU.64 UR46, c[0x0][0x398] ;  /* 0x00007300ff2e77ac */ /* 0x000e620008000a00 */
[----:B0-----:R-:W-:Y:S02]  /*55d10*/  ISETP.LT.AND P0, PT, R2, UR28, !P0 ;  /* 0x0000001c02007c0c */ /* 0x001fe4000c701270 */
[----:B------:R-:W-:Y:S01]  /*55d20*/  LOP3.LUT R17, R17, 0xfbffffff, RZ, 0xc0, !PT ;  /* 0xfbffffff11117812 */ /* 0x000fe200078ec0ff */
        /* <DEDUP_REMOVED lines=9> */
[----:B------:R-:W1:Y:S01]  /*55dc0*/  LDCU.64 UR26, c[0x0][0x398] ;  /* 0x00007300ff1a77ac */ /* 0x000e620008000a00 */
[----:B0-----:R-:W-:Y:S02]  /*55dd0*/  ISETP.LT.AND P0, PT, R2, UR20, !P0 ;  /* 0x0000001402007c0c */ /* 0x001fe4000c701270 */
[----:B------:R-:W-:Y:S01]  /*55de0*/  LOP3.LUT R17, R17, 0xffbfffff, RZ, 0xc0, !PT ;  /* 0xffbfffff11117812 */ /* 0x000fe200078ec0ff */
[----:B------:R-:W-:Y:S01]  /*55df0*/  UMOV UR60, UR48 ;  /* 0x00000030003c7c82 */ /* 0x000fe20008000000 */
[----:B------:R-:W-:Y:S01]  /*55e00*/  UMOV UR10, UR49 ;  /* 0x00000031000a7c82 */ /* 0x000fe20008000000 */
[----:B------:R-:W0:Y:S01]  /*55e10*/  LDCU.64 UR48, c[0x0][0x398] ;  /* 0x00007300ff3077ac */ /* 0x000e220008000a00 */
[----:B------:R-:W-:-:S04]  /*55e20*/  VIADD R7, R25, 0xea ;  /* 0x000000ea19077836 */ /* 0x000fc80000000000 */
[----:B------:R-:W-:-:S04]  /*55e30*/  @P1 LOP3.LUT R17, R17, 0x400000, RZ, 0xfc, !PT ;  /* 0x0040000011111812 */ /* 0x000fc800078efcff */
[----:B------:R-:W-:-:S04]  /*55e40*/  LOP3.LUT R17, R17, 0xffdfffff, RZ, 0xc0, !PT ;  /* 0xffdfffff11117812 */ /* 0x000fc800078ec0ff */
[----:B------:R-:W-:Y:S02]  /*55e50*/  @P0 LOP3.LUT R17, R17, 0x200000, RZ, 0xfc, !PT ;  /* 0x0020000011110812 */ /* 0x000fe400078efcff */
[----:B------:R-:W-:Y:S01]  /*55e60*/  ISETP.GE.AND P0, PT, R7, UR37, PT ;  /* 0x0000002507007c0c */ /* 0x000fe2000bf06270 */
[----:B------:R-:W-:Y:S01]  /*55e70*/  UMOV UR34, UR22 ;  /* 0x0000001600227c82 */ /* 0x000fe20008000000 */
[----:B------:R-:W2:Y:S02]  /*55e80*/  LDCU.64 UR22, c[0x0][0x398] ;  /* 0x00007300ff1677ac */ /* 0x000ea40008000a00 */
[----:B-1----:R-:W-:Y:S02]  /*55e90*/  ISETP.LT.AND P2, PT, R4, UR26, !P0 ;  /* 0x0000001a04007c0c */ /* 0x002fe4000c741270 */
[----:B0-----:R-:W-:Y:S02]  /*55ea0*/  ISETP.LT.AND P1, PT, R2, UR48, !P0 ;  /* 0x0000003002007c0c */ /* 0x001fe4000c721270 */
[----:B------:R-:W-:Y:S01]  /*55eb0*/  LOP3.LUT R17, R17, 0xfffbffff, RZ, 0xc0, !PT ;  /* 0xfffbffff11117812 */ /* 0x000fe200078ec0ff */
[----:B------:R-:W-:Y:S01]  /*55ec0*/  UMOV UR12, UR33 ;  /* 0x00000021000c7c82 */ /* 0x000fe20008000000 */
[----:B------:R-:W-:Y:S01]  /*55ed0*/  UMOV UR6, UR32 ;  /* 0x0000002000067c82 */ /* 0x000fe20008000000 */
[----:B------:R-:W0:Y:S01]  /*55ee0*/  LDCU.64 UR32, c[0x0][0x398] ;  /* 0x00007300ff2077ac */ /* 0x000e220008000a00 */
[----:B------:R-:W-:Y:S01]  /*55ef0*/  VIADD R6, R25, 0xe8 ;  /* 0x000000e819067836 */ /* 0x000fe20000000000 */
[----:B------:R-:W-:Y:S01]  /*55f00*/  UMOV UR24, UR16 ;  /* 0x0000001000187c82 */ /* 0x000fe20008000000 */
[----:B------:R-:W1:Y:S03]  /*55f10*/  LDCU.64 UR16, c[0x0][0x398] ;  /* 0x00007300ff1077ac */ /* 0x000e660008000a00 */
[----:B------:R-:W-:-:S02]  /*55f20*/  @P2 LOP3.LUT R17, R17, 0x40000, RZ, 0xfc, !PT ;  /* 0x0004000011112812 */ /* 0x000fc400078efcff */
[----:B------:R-:W-:Y:S01]  /*55f30*/  ISETP.GE.AND P0, PT, R6, UR31, PT ;  /* 0x0000001f06007c0c */ /* 0x000fe2000bf06270 */
[----:B------:R-:W-:Y:S01]  /*55f40*/  UMOV UR50, UR14 ;  /* 0x0000000e00327c82 */ /* 0x000fe20008000000 */
[----:B------:R-:W-:Y:S01]  /*55f50*/  LOP3.LUT R17, R17, 0xfffdffff, RZ, 0xc0, !PT ;  /* 0xfffdffff11117812 */ /* 0x000fe200078ec0ff */
[----:B------:R-:W3:Y:S03]  /*55f60*/  LDCU.64 UR14, c[0x0][0x398] ;  /* 0x00007300ff0e77ac */ /* 0x000ee60008000a00 */
[----:B------:R-:W-:Y:S01]  /*55f70*/  @P1 LOP3.LUT R17, R17, 0x20000, RZ, 0xfc, !PT ;  /* 0x0002000011111812 */ /* 0x000fe200078efcff */
[----:B------:R-:W-:Y:S01]  /*55f80*/  VIADD R7, R25, 0xe6 ;  /* 0x000000e619077836 */ /* 0x000fe20000000000 */
[----:B--2---:R-:W-:Y:S01]  /*55f90*/  ISETP.LT.AND P1, PT, R4, UR22, !P0 ;  /* 0x0000001604007c0c */ /* 0x004fe2000c721270 */
[----:B------:R-:W-:Y:S01]  /*55fa0*/  UMOV UR66, UR18 ;  /* 0x0000001200427c82 */ /* 0x000fe20008000000 */
[----:B0-----:R-:W-:Y:S01]  /*55fb0*/  ISETP.LT.AND P0, PT, R2, UR32, !P0 ;  /* 0x0000002002007c0c */ /* 0x001fe2000c701270 */
[----:B------:R-:W-:Y:S01]  /*55fc0*/  UMOV UR8, UR40 ;  /* 0x0000002800087c82 */ /* 0x000fe20008000000 */
[----:B------:R-:W-:Y:S01]  /*55fd0*/  LOP3.LUT R17, R17, 0xffffbfff, RZ, 0xc0, !PT ;  /* 0xffffbfff11117812 */ /* 0x000fe200078ec0ff */
[----:B------:R-:W-:Y:S01]  /*55fe0*/  UMOV UR20, UR38 ;  /* 0x0000002600147c82 */ /* 0x000fe20008000000 */
[----:B------:R-:W-:Y:S01]  /*55ff0*/  UMOV UR4, UR69 ;  /* 0x0000004500047c82 */ /* 0x000fe20008000000 */
[----:B------:R-:W-:Y:S01]  /*56000*/  R2UR.FILL UR68, R10 ;  /* 0x000000000a4472ca */ /* 0x000fe200004e0000 */
[----:B------:R-:W0:Y:S05]  /*56010*/  LDCU.64 UR36, c[0x0][0x398] ;  /* 0x00007300ff2477ac */ /* 0x000e2a0008000a00 */
        /* <DEDUP_REMOVED lines=8> */
[----:B---3--:R-:W-:Y:S02]  /*560a0*/  ISETP.LT.AND P0, PT, R2, UR14, !P0 ;  /* 0x0000000e02007c0c */ /* 0x008fe4000c701270 */
[----:B------:R-:W-:Y:S01]  /*560b0*/  LOP3.LUT R17, R17, 0xfffffbff, RZ, 0xc0, !PT ;  /* 0xfffffbff11117812 */ /* 0x000fe200078ec0ff */
[----:B------:R-:W-:Y:S01]  /*560c0*/  UMOV UR44, UR34 ;  /* 0x00000022002c7c82 */ /* 0x000fe20008000000 */
[----:B------:R-:W2:Y:S01]  /*560d0*/  LDCU.64 UR34, c[0x0][0x398] ;  /* 0x00007300ff2277ac */ /* 0x000ea20008000a00 */
[----:B------:R-:W-:-:S04]  /*560e0*/  VIADD R6, R25, 0xe4 ;  /* 0x000000e419067836 */ /* 0x000fc80000000000 */
[----:B------:R-:W-:-:S04]  /*560f0*/  @P1 LOP3.LUT R17, R17, 0x400, RZ, 0xfc, !PT ;  /* 0x0000040011111812 */ /* 0x000fc800078efcff */
[----:B------:R-:W-:-:S04]  /*56100*/  LOP3.LUT R17, R17, 0xfffffdff, RZ, 0xc0, !PT ;  /* 0xfffffdff11117812 */ /* 0x000fc800078ec0ff */
[----:B------:R-:W-:Y:S02]  /*56110*/  @P0 LOP3.LUT R17, R17, 0x200, RZ, 0xfc, !PT ;  /* 0x0000020011110812 */ /* 0x000fe400078efcff */
[----:B------:R-:W-:Y:S01]  /*56120*/  ISETP.GE.AND P0, PT, R6, UR27, PT ;  /* 0x0000001b06007c0c */ /* 0x000fe2000bf06270 */
[----:B------:R-:W-:Y:S01]  /*56130*/  UMOV UR64, UR6 ;  /* 0x0000000600407c82 */ /* 0x000fe20008000000 */
[----:B------:R-:W-:Y:S01]  /*56140*/  LOP3.LUT R17, R17, 0xffffffbf, RZ, 0xc0, !PT ;  /* 0xffffffbf11117812 */ /* 0x000fe200078ec0ff */
[----:B------:R-:W-:Y:S01]  /*56150*/  UMOV UR28, UR24 ;  /* 0x00000018001c7c82 */ /* 0x000fe20008000000 */
[----:B-1----:R-:W-:Y:S01]  /*56160*/  ISETP.LT.AND P1, PT, R4, UR40, !P0 ;  /* 0x0000002804007c0c */ /* 0x002fe2000c721270 */
[----:B------:R-:W-:Y:S01]  /*56170*/  UMOV UR6, UR12 ;  /* 0x0000000c00067c82 */ /* 0x000fe20008000000 */
[----:B------:R-:W1:Y:S01]  /*56180*/  LDCU.64 UR12, c[0x0][0x398] ;  /* 0x00007300ff0c77ac */ /* 0x000e620008000a00 */
[----:B--2---:R-:W-:Y:S01]  /*56190*/  ISETP.LT.AND P0, PT, R2, UR34, !P0 ;  /* 0x0000002202007c0c */ /* 0x004fe2000c701270 */
[----:B------:R-:W-:Y:S01]  /*561a0*/  VIADD R7, R25, 0xe2 ;  /* 0x000000e219077836 */ /* 0x000fe20000000000 */
[----:B------:R-:W2:Y:S01]  /*561b0*/  LDCU.64 UR24, c[0x0][0x398] ;  /* 0x00007300ff1877ac */ /* 0x000ea20008000a00 */
[----:B------:R-:W-:Y:S01]  /*561c0*/  UMOV UR46, UR39 ;  /* 0x00000027002e7c82 */ /* 0x000fe20008000000 */
[----:B------:R-:W3:Y:S06]  /*561d0*/  LDCU.64 UR38, c[0x0][0x398] ;  /* 0x00007300ff2677ac */ /* 0x000eec0008000a00 */
[----:B------:R-:W-:Y:S01]  /*561e0*/  @P1 LOP3.LUT R17, R17, 0x40, RZ, 0xfc, !PT ;  /* 0x0000004011111812 */ /* 0x000fe200078efcff */
[----:B------:R-:W-:Y:S01]  /*561f0*/  UMOV UR30, UR8 ;  /* 0x00000008001e7c82 */ /* 0x000fe20008000000 */
[----:B------:R-:W4:Y:S02]  /*56200*/  LDCU.64 UR8, c[0x0][0x398] ;  /* 0x00007300ff0877ac */ /* 0x000f240008000a00 */
[----:B------:R-:W-:Y:S01]  /*56210*/  LOP3.LUT R17, R17, 0xffffffdf, RZ, 0xc0, !PT ;  /* 0xffffffdf11117812 */ /* 0x000fe200078ec0ff */
[----:B------:R-:W-:Y:S01]  /*56220*/  VIADD R6, R25, 0xe0 ;  /* 0x000000e019067836 */ /* 0x000fe20000000000 */
[----:B------:R-:W-:-:S02]  /*56230*/  R2UR.FILL UR69, R11 ;  /* 0x000000000b4572ca */ /* 0x000fc400004e0000 */
[----:B------:R-:W-:Y:S01]  /*56240*/  LOP3.LUT R5, R5, 0xbfffffff, RZ, 0xc0, !PT ;  /* 0xbfffffff05057812 */ /* 0x000fe200078ec0ff */
[----:B------:R-:W-:Y:S01]  /*56250*/  UMOV UR48, UR50 ;  /* 0x0000003200307c82 */ /* 0x000fe20008000000 */
[----:B------:R-:W-:Y:S01]  /*56260*/  @P0 LOP3.LUT R17, R17, 0x20, RZ, 0xfc, !PT ;  /* 0x0000002011110812 */ /* 0x000fe200078efcff */
[----:B------:R-:W-:Y:S01]  /*56270*/  UMOV UR22, UR20 ;  /* 0x0000001400167c82 */ /* 0x000fe20008000000 */
[----:B------:R-:W-:Y:S01]  /*56280*/  ISETP.GE.AND P0, PT, R7, UR23, PT ;  /* 0x0000001707007c0c */ /* 0x000fe2000bf06270 */
[----:B------:R-:W-:Y:S01]  /*56290*/  UMOV UR47, UR63 ;  /* 0x0000003f002f7c82 */ /* 0x000fe20008000000 */
[----:B------:R-:W-:Y:S01]  /*562a0*/  UMOV UR16, UR62 ;  /* 0x0000003e00107c82 */ /* 0x000fe20008000000 */
[----:B------:R-:W-:Y:S01]  /*562b0*/  LOP3.LUT R17, R17, 0xfffffffb, RZ, 0xc0, !PT ;  /* 0xfffffffb11117812 */ /* 0x000fe200078ec0ff */
[----:B------:R-:W-:Y:S01]  /*562c0*/  UMOV UR50, UR42 ;  /* 0x0000002a00327c82 */ /* 0x000fe20008000000 */
[----:B-1----:R-:W-:Y:S01]  /*562d0*/  ISETP.LT.AND P1, PT, R4, UR12, !P0 ;  /* 0x0000000c04007c0c */ /* 0x002fe2000c721270 */
[----:B------:R-:W1:Y:S01]  /*562e0*/  LDCU.64 UR26, c[0x0][0x398] ;  /* 0x00007300ff1a77ac */ /* 0x000e620008000a00 */
[----:B--2---:R-:W-:Y:S01]  /*562f0*/  ISETP.LT.AND P0, PT, R2, UR24, !P0 ;  /* 0x0000001802007c0c */ /* 0x004fe2000c701270 */
[----:B------:R-:W-:Y:S01]  /*56300*/  VIADD R7, R25, 0xde ;  /* 0x000000de19077836 */ /* 0x000fe20000000000 */
[----:B------:R-:W-:Y:S01]  /*56310*/  UMOV UR20, UR69 ;  /* 0x0000004500147c82 */ /* 0x000fe20008000000 */
[----:B------:R-:W-:Y:S01]  /*56320*/  UMOV UR32, UR46 ;  /* 0x0000002e00207c82 */ /* 0x000fe20008000000 */
[----:B------:R-:W2:Y:S07]  /*56330*/  LDCU.64 UR62, c[0x0][0x398] ;  /* 0x00007300ff3e77ac */ /* 0x000eae0008000a00 */
[----:B------:R-:W-:-:S04]  /*56340*/  @P1 LOP3.LUT R17, R17, 0x4, RZ, 0xfc, !PT ;  /* 0x0000000411111812 */ /* 0x000fc800078efcff */
[----:B------:R-:W-:-:S04]  /*56350*/  LOP3.LUT R17, R17, 0xfffffffd, RZ, 0xc0, !PT ;  /* 0xfffffffd11117812 */ /* 0x000fc800078ec0ff */
[----:B------:R-:W-:Y:S02]  /*56360*/  @P0 LOP3.LUT R17, R17, 0x2, RZ, 0xfc, !PT ;  /* 0x0000000211110812 */ /* 0x000fe400078efcff */
[----:B------:R-:W-:-:S04]  /*56370*/  ISETP.GE.AND P0, PT, R6, UR17, PT ;  /* 0x0000001106007c0c */ /* 0x000fc8000bf06270 */
[----:B---3--:R-:W-:Y:S02]  /*56380*/  ISETP.LT.AND P1, PT, R4, UR38, !P0 ;  /* 0x0000002604007c0c */ /* 0x008fe4000c721270 */
[----:B----4-:R-:W-:Y:S01]  /*56390*/  ISETP.LT.AND P0, PT, R2, UR8, !P0 ;  /* 0x0000000802007c0c */ /* 0x010fe2000c701270 */
[----:B------:R-:W-:Y:S01]  /*563a0*/  UMOV UR42, UR68 ;  /* 0x00000044002a7c82 */ /* 0x000fe20008000000 */
[----:B------:R-:W3:Y:S09]  /*563b0*/  LDCU.64 UR68, c[0x0][0x398] ;  /* 0x00007300ff4477ac */ /* 0x000ef20008000a00 */
[----:B------:R-:W-:-:S04]  /*563c0*/  @P1 LOP3.LUT R5, R5, 0x40000000, RZ, 0xfc, !PT ;  /* 0x4000000005051812 */ /* 0x000fc800078efcff */
[----:B------:R-:W-:-:S04]  /*563d0*/  LOP3.LUT R5, R5, 0xdfffffff, RZ, 0xc0, !PT ;  /* 0xdfffffff05057812 */ /* 0x000fc800078ec0ff */
[----:B------:R-:W-:Y:S02]  /*563e0*/  @P0 LOP3.LUT R5, R5, 0x20000000, RZ, 0xfc, !PT ;  /* 0x2000000005050812 */ /* 0x000fe400078efcff */
[----:B------:R-:W-:-:S04]  /*563f0*/  ISETP.GE.AND P0, PT, R7, UR41, PT ;  /* 0x0000002907007c0c */ /* 0x000fc8000bf06270 */
[----:B0-----:R-:W-:Y:S01]  /*56400*/  ISETP.LT.AND P1, PT, R4, UR36, !P0 ;  /* 0x0000002404007c0c */ /* 0x001fe2000c721270 */
[----:B------:R-:W-:Y:S01]  /*56410*/  UMOV UR46, UR30 ;  /* 0x0000001e002e7c82 */ /* 0x000fe20008000000 */
[----:B------:R-:W0:Y:S01]  /*56420*/  LDCU.64 UR30, c[0x0][0x398] ;  /* 0x00007300ff1e77ac */ /* 0x000e220008000a00 */
[----:B---3--:R-:W-:Y:S02]  /*56430*/  ISETP.LT.AND P0, PT, R2, UR68, !P0 ;  /* 0x0000004402007c0c */ /* 0x008fe4000c701270 */
[----:B------:R-:W-:Y:S01]  /*56440*/  LOP3.LUT R5, R5, 0xfbffffff, RZ, 0xc0, !PT ;  /* 0xfbffffff05057812 */ /* 0x000fe200078ec0ff */
[----:B------:R-:W-:-:S07]  /*56450*/  VIADD R6, R25, 0xdc ;  /* 0x000000dc19067836 */ /* 0x000fce0000000000 */
[----:B------:R-:W-:-:S04]  /*56460*/  @P1 LOP3.LUT R5, R5, 0x4000000, RZ, 0xfc, !PT ;  /* 0x0400000005051812 */ /* 0x000fc800078efcff */
[----:B------:R-:W-:-:S04]  /*56470*/  LOP3.LUT R5, R5, 0xfdffffff, RZ, 0xc0, !PT ;  /* 0xfdffffff05057812 */ /* 0x000fc800078ec0ff */
[----:B------:R-:W-:Y:S02]  /*56480*/  @P0 LOP3.LUT R5, R5, 0x2000000, RZ, 0xfc, !PT ;  /* 0x0200000005050812 */ /* 0x000fe400078efcff */
[----:B------:R-:W-:-:S04]  /*56490*/  ISETP.GE.AND P0, PT, R6, UR13, PT ;  /* 0x0000000d06007c0c */ /* 0x000fc8000bf06270 */
[----:B0-----:R-:W-:Y:S02]  /*564a0*/  ISETP.LT.AND P1, PT, R4, UR30, !P0 ;  /* 0x0000001e04007c0c */ /* 0x001fe4000c721270 */
[----:B--2---:R-:W-:Y:S02]  /*564b0*/  ISETP.LT.AND P0, PT, R2, UR62, !P0 ;  /* 0x0000003e02007c0c */ /* 0x004fe4000c701270 */
[----:B------:R-:W-:Y:S01]  /*564c0*/  LOP3.LUT R5, R5, 0xffbfffff, RZ, 0xc0, !PT ;  /* 0xffbfffff05057812 */ /* 0x000fe200078ec0ff */
[----:B------:R-:W-:Y:S01]  /*564d0*/  UMOV UR14, UR59 ;  /* 0x0000003b000e7c82 */ /* 0x000fe20008000000 */
[----:B------:R-:W-:Y:S01]  /*564e0*/  UMOV UR40, UR58 ;  /* 0x0000003a00287c82 */ /* 0x000fe20008000000 */
[----:B------:R-:W0:Y:S01]  /*564f0*/  LDCU.64 UR58, c[0x0][0x398] ;  /* 0x00007300ff3a77ac */ /* 0x000e220008000a00 */
[----:B------:R-:W-:-:S05]  /*56500*/  VIADD R7, R25, 0xda ;  /* 0x000000da19077836 */ /* 0x000fca0000000000 */
        /* <DEDUP_REMOVED lines=18> */
[----:B-1----:R-:W-:Y:S01]  /*56630*/  ISETP.LT.AND P1, PT, R4, UR22, !P0 ;  /* 0x0000001604007c0c */ /* 0x002fe2000c721270 */
[----:B------:R-:W-:Y:S01]  /*56640*/  UMOV UR24, UR40 ;  /* 0x0000002800187c82 */ /* 0x000fe20008000000 */
[----:B------:R-:W-:Y:S01]  /*56650*/  UMOV UR40, UR14 ;  /* 0x0000000e00287c82 */ /* 0x000fe20008000000 */
[----:B------:R-:W-:Y:S01]  /*56660*/  UMOV UR14, UR16 ;  /* 0x00000010000e7c82 */ /* 0x000fe20008000000 */
[----:B------:R-:W1:Y:S01]  /*56670*/  LDCU.64 UR16, c[0x0][0x398] ;  /* 0x00007300ff1077ac */ /* 0x000e620008000a00 */
[----:B0-----:R-:W-:Y:S02]  /*56680*/  ISETP.LT.AND P0, PT, R2, UR54, !P0 ;  /* 0x0000003602007c0c */ /* 0x001fe4000c701270 */
[----:B------:R-:W-:Y:S01]  /*56690*/  LOP3.LUT R5, R5, 0xffffbfff, RZ, 0xc0, !PT ;  /* 0xffffbfff05057812 */ /* 0x000fe200078ec0ff */
[----:B------:R-:W-:-:S05]  /*566a0*/  VIADD R7, R25, 0xd6 ;  /* 0x000000d619077836 */ /* 0x000fca0000000000 */
[----:B------:R-:W-:Y:S01]  /*566b0*/  @P1 LOP3.LUT R5, R5, 0x4000, RZ, 0xfc, !PT ;  /* 0x0000400005051812 */ /* 0x000fe200078efcff */
[----:B------:R-:W-:Y:S01]  /*566c0*/  UMOV UR68, UR40 ;  /* 0x0000002800447c82 */ /* 0x000fe20008000000 */
[----:B------:R-:W-:Y:S02]  /*566d0*/  UMOV UR40, UR20 ;  /* 0x0000001400287c82 */ /* 0x000fe40008000000 */
[----:B------:R-:W-:Y:S01]  /*566e0*/  LOP3.LUT R5, R5, 0xffffdfff, RZ, 0xc0, !PT ;  /* 0xffffdfff05057812 */ /* 0x000fe200078ec0ff */
[----:B------:R-:W-:Y:S01]  /*566f0*/  UMOV UR36, UR14 ;  /* 0x0000000e00247c82 */ /* 0x000fe20008000000 */
[----:B------:R-:W-:Y:S01]  /*56700*/  UMOV UR20, UR42 ;  /* 0x0000002a00147c82 */ /* 0x000fe20008000000 */
[----:B------:R-:W-:Y:S01]  /*56710*/  UMOV UR42, UR53 ;  /* 0x00000035002a7c82 */ /* 0x000fe20008000000 */
[----:B------:R-:W-:Y:S01]  /*56720*/  UMOV UR14, UR52 ;  /* 0x00000034000e7c82 */ /* 0x000fe20008000000 */
[----:B------:R-:W-:Y:S01]  /*56730*/  @P0 LOP3.LUT R5, R5, 0x2000, RZ, 0xfc, !PT ;  /* 0x0000200005050812 */ /* 0x000fe200078efcff */
[----:B------:R-:W0:Y:S01]  /*56740*/  LDCU.64 UR52, c[0x0][0x398] ;  /* 0x00007300ff3477ac */ /* 0x000e220008000a00 */
[----:B------:R-:W-:-:S04]  /*56750*/  ISETP.GE.AND P0, PT, R7, UR31, PT ;  /* 0x0000001f07007c0c */ /* 0x000fc8000bf06270 */
[----:B-1----:R-:W-:Y:S01]  /*56760*/  ISETP.LT.AND P1, PT, R4, UR16, !P0 ;  /* 0x0000001004007c0c */ /* 0x002fe2000c721270 */
[----:B------:R-:W-:Y:S01]  /*56770*/  UMOV UR30, UR38 ;  /* 0x00000026001e7c82 */ /* 0x000fe20008000000 */
[----:B------:R-:W-:Y:S01]  /*56780*/  UMOV UR38, UR12 ;  /* 0x0000000c00267c82 */ /* 0x000fe20008000000 */
[----:B------:R-:W-:Y:S01]  /*56790*/  LOP3.LUT R5, R5, 0xfffffbff, RZ, 0xc0, !PT ;  /* 0xfffffbff05057812 */ /* 0x000fe200078ec0ff */
[----:B------:R-:W1:Y:S01]  /*567a0*/  LDCU.64 UR12, c[0x0][0x398] ;  /* 0x00007300ff0c77ac */ /* 0x000e620008000a00 */
[----:B------:R-:W-:Y:S01]  /*567b0*/  VIADD R6, R25, 0xd4 ;  /* 0x000000d419067836 */ /* 0x000fe20000000000 */
[----:B------:R-:W-:Y:S01]  /*567c0*/  UMOV UR62, UR47 ;  /* 0x0000002f003e7c82 */ /* 0x000fe20008000000 */
[----:B------:R-:W-:Y:S01]  /*567d0*/  UMOV UR8, UR46 ;  /* 0x0000002e00087c82 */ /* 0x000fe20008000000 */
[----:B------:R-:W2:Y:S05]  /*567e0*/  LDCU.64 UR46, c[0x0][0x398] ;  /* 0x00007300ff2e77ac */ /* 0x000eaa0008000a00 */
[----:B------:R-:W-:-:S02]  /*567f0*/  @P1 LOP3.LUT R5, R5, 0x400, RZ, 0xfc, !PT ;  /* 0x0000040005051812 */ /* 0x000fc400078efcff */
[----:B0-----:R-:W-:Y:S02]  /*56800*/  ISETP.LT.AND P1, PT, R2, UR52, !P0 ;  /* 0x0000003402007c0c */ /* 0x001fe4000c721270 */
[----:B------:R-:W-:Y:S02]  /*56810*/  LOP3.LUT R5, R5, 0xfffffdff, RZ, 0xc0, !PT ;  /* 0xfffffdff05057812 */ /* 0x000fe400078ec0ff */
[----:B------:R-:W-:Y:S01]  /*56820*/  ISETP.GE.AND P0, PT, R6, UR27, PT ;  /* 0x0000001b06007c0c */ /* 0x000fe2000bf06270 */
[----:B------:R-:W-:-:S08]  /*56830*/  UMOV UR39, UR77 ;  /* 0x0000004d00277c82 */ /* 0x000fd00008000000 */
[----:B------:R-:W-:Y:S02]  /*56840*/  @P1 LOP3.LUT R5, R5, 0x200, RZ, 0xfc, !PT ;  /* 0x0000020005051812 */ /* 0x000fe400078efcff */
[----:B-1----:R-:W-:Y:S01]  /*56850*/  ISETP.LT.AND P1, PT, R4, UR12, !P0 ;  /* 0x0000000c04007c0c */ /* 0x002fe2000c721270 */
[----:B------:R-:W-:Y:S01]  /*56860*/  UMOV UR58, UR76 ;  /* 0x0000004c003a7c82 */ /* 0x000fe20008000000 */
[----:B------:R-:W0:Y:S01]  /*56870*/  LDCU.64 UR76, c[0x0][0x398] ;  /* 0x00007300ff4c77ac */ /* 0x000e220008000a00 */
[----:B--2---:R-:W-:Y:S02]  /*56880*/  ISETP.LT.AND P0, PT, R2, UR46, !P0 ;  /* 0x0000002e02007c0c */ /* 0x004fe4000c701270 */
[----:B------:R-:W-:Y:S01]  /*56890*/  LOP3.LUT R5, R5, 0xffffffbf, RZ, 0xc0, !PT ;  /* 0xffffffbf05057812 */ /* 0x000fe200078ec0ff */
[----:B------:R-:W-:Y:S01]  /*568a0*/  UMOV UR37, UR40 ;  /* 0x0000002800257c82 */ /* 0x000fe20008000000 */
[----:B------:R-:W1:Y:S01]  /*568b0*/  LDCU.64 UR40, c[0x0][0x398] ;  /* 0x00007300ff2877ac */ /* 0x000e620008000a00 */
[----:B------:R-:W-:-:S05]  /*568c0*/  VIADD R7, R25, 0xd2 ;  /* 0x000000d219077836 */ /* 0x000fca0000000000 */
[----:B------:R-:W-:-:S04]  /*568d0*/  @P1 LOP3.LUT R5, R5, 0x40, RZ, 0xfc, !PT ;  /* 0x0000004005051812 */ /* 0x000fc800078efcff */
[----:B------:R-:W-:-:S04]  /*568e0*/  LOP3.LUT R5, R5, 0xffffffdf, RZ, 0xc0, !PT ;  /* 0xffffffdf05057812 */ /* 0x000fc800078ec0ff */
[----:B------:R-:W-:Y:S02]  /*568f0*/  @P0 LOP3.LUT R5, R5, 0x20, RZ, 0xfc, !PT ;  /* 0x0000002005050812 */ /* 0x000fe400078efcff */
[----:B------:R-:W-:Y:S01]  /*56900*/  ISETP.GE.AND P0, PT, R7, UR23, PT ;  /* 0x0000001707007c0c */ /* 0x000fe2000bf06270 */
[----:B------:R-:W-:-:S03]  /*56910*/  UMOV UR22, UR73 ;  /* 0x0000004900167c82 */ /* 0x000fc60008000000 */
[----:B0-----:R-:W-:Y:S01]  /*56920*/  ISETP.LT.AND P2, PT, R4, UR76, !P0 ;  /* 0x0000004c04007c0c */ /* 0x001fe2000c741270 */
[----:B------:R-:W-:Y:S01]  /*56930*/  UMOV UR54, UR72 ;  /* 0x0000004800367c82 */ /* 0x000fe20008000000 */
[----:B------:R-:W0:Y:S01]  /*56940*/  LDCU.64 UR72, c[0x0][0x398] ;  /* 0x00007300ff4877ac */ /* 0x000e220008000a00 */
[----:B-1----:R-:W-:Y:S02]  /*56950*/  ISETP.LT.AND P1, PT, R2, UR40, !P0 ;  /* 0x0000002802007c0c */ /* 0x002fe4000c721270 */
[----:B------:R-:W-:Y:S01]  /*56960*/  LOP3.LUT R5, R5, 0xfffffffb, RZ, 0xc0, !PT ;  /* 0xfffffffb05057812 */ /* 0x000fe200078ec0ff */
[----:B------:R-:W-:Y:S01]  /*56970*/  UMOV UR16, UR39 ;  /* 0x0000002700107c82 */ /* 0x000fe20008000000 */
[----:B------:R-:W-:Y:S01]  /*56980*/  UMOV UR26, UR38 ;  /* 0x00000026001a7c82 */ /* 0x000fe20008000000 */
[----:B------:R-:W1:Y:S01]  /*56990*/  LDCU.64 UR38, c[0x0][0x398] ;  /* 0x00007300ff2677ac */ /* 0x000e620008000a00 */
[----:B------:R-:W-:-:S04]  /*569a0*/  VIADD R6, R25, 0xd0 ;  /* 0x000000d019067836 */ /* 0x000fc80000000000 */
[----:B------:R-:W-:Y:S02]  /*569b0*/  @P2 LOP3.LUT R5, R5, 0x4, RZ, 0xfc, !PT ;  /* 0x0000000405052812 */ /* 0x000fe400078efcff */
[----:B------:R-:W-:Y:S02]  /*569c0*/  ISETP.GE.AND P0, PT, R6, UR17, PT ;  /* 0x0000001106007c0c */ /* 0x000fe4000bf06270 */
[----:B------:R-:W-:-:S04]  /*569d0*/  LOP3.LUT R5, R5, 0xfffffffd, RZ, 0xc0, !PT ;  /* 0xfffffffd05057812 */ /* 0x000fc800078ec0ff */
[----:B------:R-:W-:Y:S02]  /*569e0*/  @P1 LOP3.LUT R5, R5, 0x2, RZ, 0xfc, !PT ;  /* 0x0000000205051812 */ /* 0x000fe400078efcff */
[----:B0-----:R-:W-:Y:S01]  /*569f0*/  ISETP.LT.AND P1, PT, R4, UR72, !P0 ;  /* 0x0000004804007c0c */ /* 0x001fe2000c721270 */
[----:B------:R-:W-:Y:S01]  /*56a00*/  UMOV UR12, UR54 ;  /* 0x00000036000c7c82 */ /* 0x000fe20008000000 */
[----:B------:R-:W-:Y:S01]  /*56a10*/  UMOV UR54, UR37 ;  /* 0x0000002500367c82 */ /* 0x000fe20008000000 */
[----:B------:R-:W-:Y:S01]  /*56a20*/  UMOV UR46, UR36 ;  /* 0x00000024002e7c82 */ /* 0x000fe20008000000 */
[----:B------:R-:W0:Y:S01]  /*56a30*/  LDCU.64 UR36, c[0x0][0x398] ;  /* 0x00007300ff2477ac */ /* 0x000e220008000a00 */
[----:B-1----:R-:W-:Y:S01]  /*56a40*/  ISETP.LT.AND P0, PT, R2, UR38, !P0 ;  /* 0x0000002602007c0c */ /* 0x002fe2000c701270 */
[----:B------:R-:W-:Y:S01]  /*56a50*/  UMOV UR52, UR22 ;  /* 0x0000001600347c82 */ /* 0x000fe20008000000 */
[----:B------:R-:W-:Y:S01]  /*56a60*/  UMOV UR22, UR30 ;  /* 0x0000001e00167c82 */ /* 0x000fe20008000000 */
[----:B------:R-:W1:Y:S05]  /*56a70*/  LDCU.64 UR30, c[0x0][0x398] ;  /* 0x00007300ff1e77ac */ /* 0x000e6a0008000a00 */
[----:B------:R-:W-:Y:S01]  /*56a80*/  @P1 LOP3.LUT R29, R29, 0x40000000, RZ, 0xfc, !PT ;  /* 0x400000001d1d1812 */ /* 0x000fe200078efcff */
[----:B------:R-:W-:-:S03]  /*56a90*/  VIADD R6, R25, 0xce ;  /* 0x000000ce19067836 */ /* 0x000fc60000000000 */
[----:B------:R-:W-:-:S04]  /*56aa0*/  LOP3.LUT R29, R29, 0xdfffffff, RZ, 0xc0, !PT ;  /* 0xdfffffff1d1d7812 */ /* 0x000fc800078ec0ff */
[----:B------:R-:W-:Y:S02]  /*56ab0*/  @P0 LOP3.LUT R29, R29, 0x20000000, RZ, 0xfc, !PT ;  /* 0x200000001d1d0812 */ /* 0x000fe400078efcff */
[----:B------:R-:W-:-:S04]  /*56ac0*/  ISETP.GE.AND P0, PT, R6, UR13, PT ;  /* 0x0000000d06007c0c */ /* 0x000fc8000bf06270 */
[----:B0-----:R-:W-:Y:S01]  /*56ad0*/  ISETP.LT.AND P1, PT, R4, UR36, !P0 ;  /* 0x0000002404007c0c */ /* 0x001fe2000c721270 */
[----:B------:R-:W-:Y:S01]  /*56ae0*/  UMOV UR23, UR26 ;  /* 0x0000001a00177c82 */ /* 0x000fe20008000000 */
[----:B------:R-:W0:Y:S01]  /*56af0*/  LDCU.64 UR26, c[0x0][0x398] ;  /* 0x00007300ff1a77ac */ /* 0x000e220008000a00 */
[----:B-1----:R-:W-:Y:S01]  /*56b00*/  ISETP.LT.AND P0, PT, R2, UR30, !P0 ;  /* 0x0000001e02007c0c */ /* 0x002fe2000c701270 */
[----:B------:R-:W-:Y:S01]  /*56b10*/  UMOV UR38, UR54 ;  /* 0x0000003600267c82 */ /* 0x000fe20008000000 */
[----:B------:R-:W-:Y:S01]  /*56b20*/  UMOV UR72, UR23 ;  /* 0x0000001700487c82 */ /* 0x000fe20008000000 */
[----:B------:R-:W-:Y:S01]  /*56b30*/  UMOV UR54, UR22 ;  /* 0x0000001600367c82 */ /* 0x000fe20008000000 */
[----:B------:R-:W1:Y:S06]  /*56b40*/  LDCU.64 UR22, c[0x0][0x398] ;  /* 0x00007300ff1677ac */ /* 0x000e6c0008000a00 */
[----:B------:R-:W-:Y:S01]  /*56b50*/  @P1 LOP3.LUT R28, R28, 0x400000, RZ, 0xfc, !PT ;  /* 0x004000001c1c1812 */ /* 0x000fe200078efcff */
[----:B------:R-:W-:-:S03]  /*56b60*/  VIADD R6, R25, 0xcc ;  /* 0x000000cc19067836 */ /* 0x000fc60000000000 */
[----:B------:R-:W-:-:S04]  /*56b70*/  LOP3.LUT R28, R28, 0xffdfffff, RZ, 0xc0, !PT ;  /* 0xffdfffff1c1c7812 */ /* 0x000fc800078ec0ff */
[----:B------:R-:W-:Y:S02]  /*56b80*/  @P0 LOP3.LUT R28, R28, 0x200000, RZ, 0xfc, !PT ;  /* 0x002000001c1c0812 */ /* 0x000fe400078efcff */
[----:B------:R-:W-:Y:S01]  /*56b90*/  ISETP.GE.AND P0, PT, R6, UR77, PT ;  /* 0x0000004d06007c0c */ /* 0x000fe2000bf06270 */
[----:B------:R-:W-:Y:S01]  /*56ba0*/  UMOV UR30, UR16 ;  /* 0x00000010001e7c82 */ /* 0x000fe20008000000 */
[----:B------:R-:W2:Y:S02]  /*56bb0*/  LDCU.64 UR16, c[0x0][0x398] ;  /* 0x00007300ff1077ac */ /* 0x000ea40008000a00 */
[----:B0-----:R-:W-:Y:S02]  /*56bc0*/  ISETP.LT.AND P1, PT, R4, UR26, !P0 ;  /* 0x0000001a04007c0c */ /* 0x001fe4000c721270 */
[----:B-1----:R-:W-:Y:S02]  /*56bd0*/  ISETP.LT.AND P0, PT, R2, UR22, !P0 ;  /* 0x0000001602007c0c */ /* 0x002fe4000c701270 */
[----:B------:R-:W-:Y:S01]  /*56be0*/  LOP3.LUT R28, R28, 0xfffbffff, RZ, 0xc0, !PT ;  /* 0xfffbffff1c1c7812 */ /* 0x000fe200078ec0ff */
[----:B------:R-:W-:Y:S01]  /*56bf0*/  UMOV UR36, UR12 ;  /* 0x0000000c00247c82 */ /* 0x000fe20008000000 */
[----:B------:R-:W0:Y:S01]  /*56c00*/  LDCU.64 UR12, c[0x0][0x398] ;  /* 0x00007300ff0c77ac */ /* 0x000e220008000a00 */
[----:B------:R-:W-:Y:S01]  /*56c10*/  VIADD R6, R25, 0xca ;  /* 0x000000ca19067836 */ /* 0x000fe20000000000 */
[----:B------:R-:W1:Y:S05]  /*56c20*/  LDCU.64 UR76, c[0x0][0x398] ;  /* 0x00007300ff4c77ac */ /* 0x000e6a0008000a00 */
[----:B------:R-:W-:-:S04]  /*56c30*/  @P1 LOP3.LUT R28, R28, 0x40000, RZ, 0xfc, !PT ;  /* 0x000400001c1c1812 */ /* 0x000fc800078efcff */
[----:B------:R-:W-:-:S04]  /*56c40*/  LOP3.LUT R28, R28, 0xfffdffff, RZ, 0xc0, !PT ;  /* 0xfffdffff1c1c7812 */ /* 0x000fc800078ec0ff */
[----:B------:R-:W-:Y:S02]  /*56c50*/  @P0 LOP3.LUT R28, R28, 0x20000, RZ, 0xfc, !PT ;  /* 0x000200001c1c0812 */ /* 0x000fe400078efcff */
[----:B------:R-:W-:Y:S01]  /*56c60*/  ISETP.GE.AND P0, PT, R6, UR73, PT ;  /* 0x0000004906007c0c */ /* 0x000fe2000bf06270 */
[----:B------:R-:W3:Y:S03]  /*56c70*/  LDCU UR73, c[0x0][0x398] ;  /* 0x00007300ff4977ac */ /* 0x000ee60008000800 */
[----:B--2---:R-:W-:Y:S02]  /*56c80*/  ISETP.LT.AND P1, PT, R4, UR16, !P0 ;  /* 0x0000001004007c0c */ /* 0x004fe4000c721270 */
[----:B0-----:R-:W-:Y:S02]  /*56c90*/  ISETP.LT.AND P0, PT, R2, UR12, !P0 ;  /* 0x0000000c02007c0c */ /* 0x001fe4000c701270 */
[----:B------:R-:W-:Y:S01]  /*56ca0*/  LOP3.LUT R28, R28, 0xffffbfff, RZ, 0xc0, !PT ;  /* 0xffffbfff1c1c7812 */ /* 0x000fe200078ec0ff */
[----:B------:R-:W-:Y:S01]  /*56cb0*/  VIADD R6, R25, 0x158 ;  /* 0x0000015819067836 */ /* 0x000fe20000000000 */
[----:B------:R-:W-:Y:S01]  /*56cc0*/  UMOV UR22, UR6 ;  /* 0x0000000600167c82 */ /* 0x000fe20008000000 */
[----:B------:R-:W-:Y:S01]  /*56cd0*/  UMOV UR26, UR8 ;  /* 0x00000008001a7c82 */ /* 0x000fe20008000000 */
[----:B------:R-:W-:Y:S01]  /*56ce0*/  UMOV UR40, UR14 ;  /* 0x0000000e00287c82 */ /* 0x000fe20008000000 */
[----:B------:R-:W-:Y:S01]  /*56cf0*/  LOP3.LUT R22, R22, 0xbfffffff, RZ, 0xc0, !PT ;  /* 0xbfffffff16167812 */ /* 0x000fe200078ec0ff */
[----:B------:R-:W0:Y:S03]  /*56d00*/  LDCU UR12, c[0x0][0x398] ;  /* 0x00007300ff0c77ac */ /* 0x000e260008000800 */
[----:B------:R-:W-:Y:S01]  /*56d10*/  @P1 LOP3.LUT R28, R28, 0x4000, RZ, 0xfc, !PT ;  /* 0x000040001c1c1812 */ /* 0x000fe200078efcff */
[----:B------:R-:W-:Y:S01]  /*56d20*/  UMOV UR16, UR22 ;  /* 0x0000001600107c82 */ /* 0x000fe20008000000 */
[----:B------:R-:W-:Y:S01]  /*56d30*/  LOP3.LUT R23, R23, 0xfffffbff, RZ, 0xc0, !PT ;  /* 0xfffffbff17177812 */ /* 0x000fe200078ec0ff */
[----:B------:R-:W2:Y:S01]  /*56d40*/  LDCU UR8, c[0x0][0x398] ;  /* 0x00007300ff0877ac */ /* 0x000ea20008000800 */
[----:B------:R-:W-:Y:S01]  /*56d50*/  LOP3.LUT R28, R28, 0xffffdfff, RZ, 0xc0, !PT ;  /* 0xffffdfff1c1c7812 */ /* 0x000fe200078ec0ff */
[----:B------:R-:W4:Y:S03]  /*56d60*/  LDCU UR6, c[0x0][0x398] ;  /* 0x00007300ff0677ac */ /* 0x000f260008000800 */
[----:B------:R-:W-:-:S02]  /*56d70*/  @P0 LOP3.LUT R28, R28, 0x2000, RZ, 0xfc, !PT ;  /* 0x000020001c1c0812 */ /* 0x000fc400078efcff */
[----:B-1----:R-:W-:Y:S01]  /*56d80*/  ISETP.GE.AND P0, PT, R6, UR77, PT ;  /* 0x0000004d06007c0c */ /* 0x002fe2000bf06270 */
[----:B------:R-:W-:Y:S01]  /*56d90*/  UMOV UR22, UR26 ;  /* 0x0000001a00167c82 */ /* 0x000fe20008000000 */
[----:B------:R-:W-:Y:S01]  /*56da0*/  UMOV UR26, UR36 ;  /* 0x00000024001a7c82 */ /* 0x000fe20008000000 */
[----:B------:R-:W-:Y:S01]  /*56db0*/  UMOV UR36, UR38 ;  /* 0x0000002600247c82 */ /* 0x000fe20008000000 */
[----:B------:R-:W-:Y:S01]  /*56dc0*/  ISETP.LT.AND P1, PT, R4, UR76, !P0 ;  /* 0x0000004c04007c0c */ /* 0x000fe2000c721270 */
[----:B------:R-:W-:Y:S01]  /*56dd0*/  UMOV UR38, UR72 ;  /* 0x0000004800267c82 */ /* 0x000fe20008000000 */
[----:B---3--:R-:W-:Y:S01]  /*56de0*/  ISETP.LT.AND P0, PT, R2, UR73, !P0 ;  /* 0x0000004902007c0c */ /* 0x008fe2000c701270 */
[----:B------:R-:W1:Y:S01]  /*56df0*/  LDCU.64 UR72, c[0x0][0x398] ;  /* 0x00007300ff4877ac */ /* 0x000e620008000a00 */
[----:B------:R-:W-:Y:S01]  /*56e00*/  UMOV UR77, UR30 ;  /* 0x0000001e004d7c82 */ /* 0x000fe20008000000 */
[----:B------:R-:W-:Y:S01]  /*56e10*/  UMOV UR30, UR68 ;  /* 0x00000044001e7c82 */ /* 0x000fe20008000000 */
[----:B------:R-:W-:Y:S01]  /*56e20*/  UMOV UR68, UR4 ;  /* 0x0000000400447c82 */ /* 0x000fe20008000000 */
[----:B------:R-:W-:Y:S01]  /*56e30*/  UMOV UR14, UR20 ;  /* 0x00000014000e7c82 */ /* 0x000fe20008000000 */
[----:B------:R-:W-:Y:S01]  /*56e40*/  UMOV UR20, UR10 ;  /* 0x0000000a00147c82 */ /* 0x000fe20008000000 */
[----:B------:R-:W3:Y:S01]  /*56e50*/  LDCU UR10, c[0x0][0x398] ;  /* 0x00007300ff0a77ac */ /* 0x000ee20008000800 */
[----:B-1----:R-:W-:Y:S01]  /*56e60*/  UMOV UR76, UR73 ;  /* 0x00000049004c7c82 */ /* 0x002fe20008000000 */
[----:B------:R-:W-:Y:S01]  /*56e70*/  UMOV UR4, UR72 ;  /* 0x0000004800047c82 */ /* 0x000fe20008000000 */
[----:B------:R-:W1:Y:S01]  /*56e80*/  LDCU.64 UR72, c[0x0][0x398] ;  /* 0x00007300ff4877ac */ /* 0x000e620008000a00 */
[----:B------:R-:W-:-:S02]  /*56e90*/  VIADD R6, R25, 0x157 ;  /* 0x0000015719067836 */ /* 0x000fc40000000000 */
[----:B------:R-:W-:-:S03]  /*56ea0*/  @P0 LOP3.LUT R22, R22, 0x40000000, RZ, 0xfc, !PT ;  /* 0x4000000016160812 */ /* 0x000fc600078efcff */
[----:B------:R-:W-:Y:S02]  /*56eb0*/  ISETP.GE.AND P0, PT, R6, UR76, PT ;  /* 0x0000004c06007c0c */ /* 0x000fe4000bf06270 */
[----:B------:R-:W-:Y:S02]  /*56ec0*/  @P1 LOP3.LUT R23, R23, 0x400, RZ, 0xfc, !PT ;  /* 0x0000040017171812 */ /* 0x000fe400078efcff */
[----:B-1----:R-:W-:Y:S01]  /*56ed0*/  ISETP.LT.AND P1, PT, R4, UR72, !P0 ;  /* 0x0000004804007c0c */ /* 0x002fe2000c721270 */
[----:B------:R-:W-:Y:S01]  /*56ee0*/  UMOV UR72, UR77 ;  /* 0x0000004d00487c82 */ /* 0x000fe20008000000 */
[----:B---3--:R-:W-:Y:S01]  /*56ef0*/  ISETP.LT.AND P0, PT, R2, UR10, !P0 ;  /* 0x0000000a02007c0c */ /* 0x008fe2000c701270 */
[----:B------:R-:W1:Y:S01]  /*56f00*/  LDCU.64 UR76, c[0x0][0x398] ;  /* 0x00007300ff4c77ac */ /* 0x000e620008000a00 */
[----:B------:R-:W-:Y:S01]  /*56f10*/  LOP3.LUT R22, R22, 0xefffffff, RZ, 0xc0, !PT ;  /* 0xefffffff16167812 */ /* 0x000fe200078ec0ff */
[----:B------:R-:W-:Y:S01]  /*56f20*/  VIADD R6, R25, 0x156 ;  /* 0x0000015619067836 */ /* 0x000fe20000000000 */
[----:B------:R-:W3:Y:S07]  /*56f30*/  LDCU UR10, c[0x0][0x398] ;  /* 0x00007300ff0a77ac */ /* 0x000eee0008000800 */
[----:B------:R-:W-:-:S04]  /*56f40*/  @P1 LOP3.LUT R22, R22, 0x10000000, RZ, 0xfc, !PT ;  /* 0x1000000016161812 */ /* 0x000fc800078efcff */
[----:B------:R-:W-:-:S04]  /*56f50*/  LOP3.LUT R22, R22, 0xf7ffffff, RZ, 0xc0, !PT ;  /* 0xf7ffffff16167812 */ /* 0x000fc800078ec0ff */
[----:B------:R-:W-:Y:S02]  /*56f60*/  @P0 LOP3.LUT R22, R22, 0x8000000, RZ, 0xfc, !PT ;  /* 0x0800000016160812 */ /* 0x000fe400078efcff */
[----:B------:R-:W-:-:S04]  /*56f70*/  ISETP.GE.AND P0, PT, R6, UR73, PT ;  /* 0x0000004906007c0c */ /* 0x000fc8000bf06270 */
[----:B-1----:R-:W-:Y:S01]  /*56f80*/  ISETP.LT.AND P1, PT, R4, UR76, !P0 ;  /* 0x0000004c04007c0c */ /* 0x002fe2000c721270 */
[----:B------:R-:W-:Y:S01]  /*56f90*/  UMOV UR76, UR72 ;  /* 0x00000048004c7c82 */ /* 0x000fe20008000000 */
[----:B--2---:R-:W-:Y:S01]  /*56fa0*/  ISETP.LT.AND P0, PT, R2, UR8, !P0 ;  /* 0x0000000802007c0c */ /* 0x004fe2000c701270 */
[----:B------:R-:W1:Y:S01]  /*56fb0*/  LDCU.64 UR72, c[0x0][0x398] ;  /* 0x00007300ff4877ac */ /* 0x000e620008000a00 */
[----:B------:R-:W-:Y:S01]  /*56fc0*/  LOP3.LUT R22, R22, 0xfdffffff, RZ, 0xc0, !PT ;  /* 0xfdffffff16167812 */ /* 0x000fe200078ec0ff */
[----:B------:R-:W-:Y:S01]  /*56fd0*/  VIADD R6, R25, 0x155 ;  /* 0x0000015519067836 */ /* 0x000fe20000000000 */
[----:B------:R-:W2:Y:S07]  /*56fe0*/  LDCU UR8, c[0x0][0x398] ;  /* 0x00007300ff0877ac */ /* 0x000eae0008000800 */
[----:B------:R-:W-:-:S04]  /*56ff0*/  @P1 LOP3.LUT R22, R22, 0x2000000, RZ, 0xfc, !PT ;  /* 0x0200000016161812 */ /* 0x000fc800078efcff */
[----:B------:R-:W-:-:S04]  /*57000*/  LOP3.LUT R22, R22, 0xff7fffff, RZ, 0xc0, !PT ;  /* 0xff7fffff16167812 */ /* 0x000fc800078ec0ff */
[----:B------:R-:W-:Y:S02]  /*57010*/  @P0 LOP3.LUT R22, R22, 0x800000, RZ, 0xfc, !PT ;  /* 0x0080000016160812 */ /* 0x000fe400078efcff */
[----:B------:R-:W-:-:S04]  /*57020*/  ISETP.GE.AND P0, PT, R6, UR77, PT ;  /* 0x0000004d06007c0c */ /* 0x000fc8000bf06270 */
[----:B-1----:R-:W-:Y:S01]  /*57030*/  ISETP.LT.AND P1, PT, R4, UR72, !P0 ;  /* 0x0000004804007c0c */ /* 0x002fe2000c721270 */
[----:B------:R-:W-:Y:S01]  /*57040*/  UMOV UR72, UR76 ;  /* 0x0000004c00487c82 */ /* 0x000fe20008000000 */
[----:B----4-:R-:W-:Y:S01]  /*57050*/  ISETP.LT.AND P0, PT, R2, UR6, !P0 ;  /* 0x0000000602007c0c */ /* 0x010fe2000c701270 */
[----:B------:R-:W1:Y:S01]  /*57060*/  LDCU.64 UR76, c[0x0][0x398] ;  /* 0x00007300ff4c77ac */ /* 0x000e620008000a00 */
[----:B------:R-:W-:Y:S01]  /*57070*/  LOP3.LUT R22, R22, 0xffbfffff, RZ, 0xc0, !PT ;  /* 0xffbfffff16167812 */ /* 0x000fe200078ec0ff */
[----:B------:R-:W-:Y:S01]  /*57080*/  VIADD R6, R25, 0x154 ;  /* 0x0000015419067836 */ /* 0x000fe20000000000 */
[----:B------:R-:W4:Y:S07]  /*57090*/  LDCU UR6, c[0x0][0x398] ;  /* 0x00007300ff0677ac */ /* 0x000f2e0008000800 */
[----:B------:R-:W-:-:S04]  /*570a0*/  @P1 LOP3.LUT R22, R22, 0x400000, RZ, 0xfc, !PT ;  /* 0x0040000016161812 */ /* 0x000fc800078efcff */
[----:B------:R-:W-:-:S04]  /*570b0*/  LOP3.LUT R22, R22, 0xffefffff, RZ, 0xc0, !PT ;  /* 0xffefffff16167812 */ /* 0x000fc800078ec0ff */
[----:B------:R-:W-:Y:S02]  /*570c0*/  @P0 LOP3.LUT R22, R22, 0x100000, RZ, 0xfc, !PT ;  /* 0x0010000016160812 */ /* 0x000fe400078efcff */
[----:B------:R-:W-:-:S04]  /*570d0*/  ISETP.GE.AND P0, PT, R6, UR73, PT ;  /* 0x0000004906007c0c */ /* 0x000fc8000bf06270 */
[----:B-1----:R-:W-:Y:S01]  /*570e0*/  ISETP.LT.AND P1, PT, R4, UR76, !P0 ;  /* 0x0000004c04007c0c */ /* 0x002fe2000c721270 */
[----:B------:R-:W-:Y:S01]  /*570f0*/  UMOV UR76, UR72 ;  /* 0x00000048004c7c82 */ /* 0x000fe20008000000 */
[----:B0-----:R-:W-:Y:S01]  /*57100*/  ISETP.LT.AND P0, PT, R2, UR12, !P0 ;  /* 0x0000000c02007c0c */ /* 0x001fe2000c701270 */
[----:B------:R-:W0:Y:S01]  /*57110*/  LDCU.64 UR72, c[0x0][0x398] ;  /* 0x00007300ff4877ac */ /* 0x000e220008000a00 */
[----:B------:R-:W-:Y:S01]  /*57120*/  LOP3.LUT R22, R22, 0xfff7ffff, RZ, 0xc0, !PT ;  /* 0xfff7ffff16167812 */ /* 0x000fe200078ec0ff */
[----:B------:R-:W-:Y:S01]  /*57130*/  VIADD R6, R25, 0x153 ;  /* 0x0000015319067836 */ /* 0x000fe20000000000 */
[----:B------:R-:W1:Y:S07]  /*57140*/  LDCU UR12, c[0x0][0x398] ;  /* 0x00007300ff0c77ac */ /* 0x000e6e0008000800 */
[----:B------:R-:W-:-:S04]  /*57150*/  @P1 LOP3.LUT R22, R22, 0x80000, RZ, 0xfc, !PT ;  /* 0x0008000016161812 */ /* 0x000fc800078efcff */
[----:B------:R-:W-:-:S04]  /*57160*/  LOP3.LUT R22, R22, 0xfffdffff, RZ, 0xc0, !PT ;  /* 0xfffdffff16167812 */ /* 0x000fc800078ec0ff */
[----:B------:R-:W-:Y:S02]  /*57170*/  @P0 LOP3.LUT R22, R22, 0x20000, RZ, 0xfc, !PT ;  /* 0x0002000016160812 */ /* 0x000fe400078efcff */
[----:B------:R-:W-:-:S04]  /*57180*/  ISETP.GE.AND P0, PT, R6, UR77, PT ;  /* 0x0000004d06007c0c */ /* 0x000fc8000bf06270 */
[----:B0-----:R-:W-:Y:S01]  /*57190*/  ISETP.LT.AND P1, PT, R4, UR72, !P0 ;  /* 0x0000004804007c0c */ /* 0x001fe2000c721270 */
[----:B------:R-:W-:Y:S01]  /*571a0*/  UMOV UR72, UR76 ;  /* 0x0000004c00487c82 */ /* 0x000fe20008000000 */
[----:B---3--:R-:W-:Y:S01]  /*571b0*/  ISETP.LT.AND P0, PT, R2, UR10, !P0 ;  /* 0x0000000a02007c0c */ /* 0x008fe2000c701270 */
[----:B------:R-:W0:Y:S01]  /*571c0*/  LDCU.64 UR76, c[0x0][0x398] ;  /* 0x00007300ff4c77ac */ /* 0x000e220008000a00 */
[----:B------:R-:W-:Y:S01]  /*571d0*/  LOP3.LUT R22, R22, 0xfffeffff, RZ, 0xc0, !PT ;  /* 0xfffeffff16167812 */ /* 0x000fe200078ec0ff */
[----:B------:R-:W-:Y:S01]  /*571e0*/  VIADD R6, R25, 0x152 ;  /* 0x0000015219067836 */ /* 0x000fe20000000000 */
[----:B------:R-:W3:Y:S07]  /*571f0*/  LDCU UR10, c[0x0][0x398] ;  /* 0x00007300ff0a77ac */ /* 0x000eee0008000800 */
[----:B------:R-:W-:-:S04]  /*57200*/  @P1 LOP3.LUT R22, R22, 0x10000, RZ, 0xfc, !PT ;  /* 0x0001000016161812 */ /* 0x000fc800078efcff */
[----:B------:R-:W-:-:S04]  /*57210*/  LOP3.LUT R22, R22, 0xffffbfff, RZ, 0xc0, !PT ;  /* 0xffffbfff16167812 */ /* 0x000fc800078ec0ff */
[----:B------:R-:W-:Y:S02]  /*57220*/  @P0 LOP3.LUT R22, R22, 0x4000, RZ, 0xfc, !PT ;  /* 0x0000400016160812 */ /* 0x000fe400078efcff */
[----:B------:R-:W-:-:S04]  /*57230*/  ISETP.GE.AND P0, PT, R6, UR73, PT ;  /* 0x0000004906007c0c */ /* 0x000fc8000bf06270 */
[----:B0-----:R-:W-:Y:S01]  /*57240*/  ISETP.LT.AND P1, PT, R4, UR76, !P0 ;  /* 0x0000004c04007c0c */ /* 0x001fe2000c721270 */
[----:B------:R-:W-:Y:S01]  /*57250*/  UMOV UR76, UR72 ;  /* 0x00000048004c7c82 */ /* 0x000fe20008000000 */
[----:B--2---:R-:W-:Y:S01]  /*57260*/  ISETP.LT.AND P0, PT, R2, UR8, !P0 ;  /* 0x0000000802007c0c */ /* 0x004fe2000c701270 */
[----:B------:R-:W0:Y:S01]  /*57270*/  LDCU.64 UR72, c[0x0][0x398] ;  /* 0x00007300ff4877ac */ /* 0x000e220008000a00 */
[----:B------:R-:W-:Y:S01]  /*57280*/  LOP3.LUT R22, R22, 0xffffefff, RZ, 0xc0, !PT ;  /* 0xffffefff16167812 */ /* 0x000fe200078ec0ff */
[----:B------:R-:W-:Y:S01]  /*57290*/  VIADD R6, R25, 0x151 ;  /* 0x0000015119067836 */ /* 0x000fe20000000000 */
[----:B------:R-:W2:Y:S07]  /*572a0*/  LDCU UR8, c[0x0][0x398] ;  /* 0x00007300ff0877ac */ /* 0x000eae0008000800 */
[----:B------:R-:W-:-:S04]  /*572b0*/  @P1 LOP3.LUT R22, R22, 0x1000, RZ, 0xfc, !PT ;  /* 0x0000100016161812 */ /* 0x000fc800078efcff */
[----:B------:R-:W-:-:S04]  /*572c0*/  LOP3.LUT R22, R22, 0xfffff7ff, RZ, 0xc0, !PT ;  /* 0xfffff7ff16167812 */ /* 0x000fc800078ec0ff */
[----:B------:R-:W-:Y:S02]  /*572d0*/  @P0 LOP3.LUT R22, R22, 0x800, RZ, 0xfc, !PT ;  /* 0x0000080016160812 */ /* 0x000fe400078efcff */
[----:B------:R-:W-:-:S04]  /*572e0*/  ISETP.GE.AND P0, PT, R6, UR77, PT ;  /* 0x0000004d06007c0c */ /* 0x000fc8000bf06270 */
[----:B0-----:R-:W-:Y:S01]  /*572f0*/  ISETP.LT.AND P1, PT, R4, UR72, !P0 ;  /* 0x0000004804007c0c */ /* 0x001fe2000c721270 */
[----:B------:R-:W-:Y:S01]  /*57300*/  UMOV UR72, UR76 ;  /* 0x0000004c00487c82 */ /* 0x000fe20008000000 */
[----:B----4-:R-:W-:Y:S01]  /*57310*/  ISETP.LT.AND P0, PT, R2, UR6, !P0 ;  /* 0x0000000602007c0c */ /* 0x010fe2000c701270 */
[----:B------:R-:W0:Y:S01]  /*57320*/  LDCU.64 UR76, c[0x0][0x398] ;  /* 0x00007300ff4c77ac */ /* 0x000e220008000a00 */
[----:B------:R-:W-:Y:S01]  /*57330*/  LOP3.LUT R22, R22, 0xfffffdff, RZ, 0xc0, !PT ;  /* 0xfffffdff16167812 */ /* 0x000fe200078ec0ff */
[----:B------:R-:W-:Y:S01]  /*57340*/  VIADD R6, R25, 0x150 ;  /* 0x0000015019067836 */ /* 0x000fe20000000000 */
[----:B------:R-:W-:Y:S01]  /*57350*/  LOP3.LUT R0, R0, 0xbfffffff, RZ, 0xc0, !PT ;  /* 0xbfffffff00007812 */ /* 0x000fe200078ec0ff */
[----:B------:R-:W4:Y:S06]  /*57360*/  LDCU UR6, c[0x0][0x398] ;  /* 0x00007300ff0677ac */ /* 0x000f2c0008000800 */
[----:B------:R-:W-:-:S04]  /*57370*/  @P1 LOP3.LUT R22, R22, 0x200, RZ, 0xfc, !PT ;  /* 0x0000020016161812 */ /* 0x000fc800078efcff */
[----:B------:R-:W-:-:S04]  /*57380*/  LOP3.LUT R22, R22, 0xffffff7f, RZ, 0xc0, !PT ;  /* 0xffffff7f16167812 */ /* 0x000fc800078ec0ff */
[----:B------:R-:W-:Y:S02]  /*57390*/  @P0 LOP3.LUT R22, R22, 0x80, RZ, 0xfc, !PT ;  /* 0x0000008016160812 */ /* 0x000fe400078efcff */
[----:B------:R-:W-:-:S04]  /*573a0*/  ISETP.GE.AND P0, PT, R6, UR73, PT ;  /* 0x0000004906007c0c */ /* 0x000fc8000bf06270 */
[----:B0-----:R-:W-:Y:S01]  /*573b0*/  ISETP.LT.AND P1, PT, R4, UR76, !P0 ;  /* 0x0000004c04007c0c */ /* 0x001fe2000c721270 */
[----:B------:R-:W-:Y:S01]  /*573c0*/  UMOV UR76, UR72 ;  /* 0x00000048004c7c82 */ /* 0x000fe20008000000 */
[----:B-1----:R-:W-:Y:S01]  /*573d0*/  ISETP.LT.AND P0, PT, R2, UR12, !P0 ;  /* 0x0000000c02007c0c */ /* 0x002fe2000c701270 */
        /* <DEDUP_REMOVED lines=23> */
[----:B------:R-:W-:Y:S01]  /*57550*/  VIADD R6, R25, 0x14d ;  /* 0x0000014d19067836 */ /* 0x000fe20000000000 */
[----:B------:R-:W-:Y:S01]  /*57560*/  LOP3.LUT R22, R22, 0xfffffffe, RZ, 0xc0, !PT ;  /* 0xfffffffe16167812 */ /* 0x000fe200078ec0ff */
[----:B------:R-:W2:Y:S09]  /*57570*/  LDCU UR8, c[0x0][0x398] ;  /* 0x00007300ff0877ac */ /* 0x000eb20008000800 */
[----:B------:R-:W-:-:S02]  /*57580*/  @P0 LOP3.LUT R0, R0, 0x40000000, RZ, 0xfc, !PT ;  /* 0x4000000000000812 */ /* 0x000fc400078efcff */
[----:B------:R-:W-:Y:S02]  /*57590*/  ISETP.GE.AND P0, PT, R6, UR77, PT ;  /* 0x0000004d06007c0c */ /* 0x000fe4000bf06270 */
[----:B------:R-:W-:Y:S02]  /*575a0*/  @P1 LOP3.LUT R22, R22, 0x1, RZ, 0xfc, !PT ;  /* 0x0000000116161812 */ /* 0x000fe400078efcff */
[----:B0-----:R-:W-:Y:S01]  /*575b0*/  ISETP.LT.AND P1, PT, R4, UR72, !P0 ;  /* 0x0000004804007c0c */ /* 0x001fe2000c721270 */
[----:B------:R-:W-:Y:S01]  /*575c0*/  UMOV UR72, UR76 ;  /* 0x0000004c00487c82 */ /* 0x000fe20008000000 */
[----:B----4-:R-:W-:Y:S01]  /*575d0*/  ISETP.LT.AND P0, PT, R2, UR6, !P0 ;  /* 0x0000000602007c0c */ /* 0x010fe2000c701270 */
[----:B------:R-:W0:Y:S01]  /*575e0*/  LDCU.64 UR76, c[0x0][0x398] ;  /* 0x00007300ff4c77ac */ /* 0x000e220008000a00 */
[----:B------:R-:W-:Y:S01]  /*575f0*/  LOP3.LUT R0, R0, 0xefffffff, RZ, 0xc0, !PT ;  /* 0xefffffff00007812 */ /* 0x000fe200078ec0ff */
[----:B------:R-:W-:Y:S01]  /*57600*/  VIADD R6, R25, 0x14c ;  /* 0x0000014c19067836 */ /* 0x000fe20000000000 */
[----:B------:R-:W4:Y:S07]  /*57610*/  LDCU UR6, c[0x0][0x398] ;  /* 0x00007300ff0677ac */ /* 0x000f2e0008000800 */
        /* <DEDUP_REMOVED lines=53> */
[----:B------:R-:W-:-:S08]  /*57970*/  VIADD R6, R25, 0x147 ;  /* 0x0000014719067836 */ /* 0x000fd00000000000 */
[----:B------:R-:W-:-:S04]  /*57980*/  @P1 LOP3.LUT R0, R0, 0x1000, RZ, 0xfc, !PT ;  /* 0x0000100000001812 */ /* 0x000fc800078efcff */
[----:B------:R-:W-:-:S04]  /*57990*/  LOP3.LUT R0, R0, 0xfffff7ff, RZ, 0xc0, !PT ;  /* 0xfffff7ff00007812 */ /* 0x000fc800078ec0ff */
[----:B------:R-:W-:Y:S02]  /*579a0*/  @P0 LOP3.LUT R0, R0, 0x800, RZ, 0xfc, !PT ;  /* 0x0000080000000812 */ /* 0x000fe400078efcff */
[----:B------:R-:W-:-:S04]  /*579b0*/  ISETP.GE.AND P0, PT, R6, UR77, PT ;  /* 0x0000004d06007c0c */ /* 0x000fc8000bf06270 */
[----:B0-----:R-:W-:Y:S02]  /*579c0*/  ISETP.LT.AND P1, PT, R4, UR72, !P0 ;  /* 0x0000004804007c0c */ /* 0x001fe4000c721270 */
[----:B---3--:R-:W-:Y:S01]  /*579d0*/  ISETP.LT.AND P0, PT, R2, UR10, !P0 ;  /* 0x0000000a02007c0c */ /* 0x008fe2000c701270 */
[----:B------:R-:W-:Y:S01]  /*579e0*/  UMOV UR10, UR76 ;  /* 0x0000004c000a7c82 */ /* 0x000fe20008000000 */
[----:B------:R-:W0:Y:S01]  /*579f0*/  LDCU.64 UR76, c[0x0][0x398] ;  /* 0x00007300ff4c77ac */ /* 0x000e220008000a00 */
[----:B------:R-:W-:Y:S01]  /*57a00*/  LOP3.LUT R0, R0, 0xfffffdff, RZ, 0xc0, !PT ;  /* 0xfffffdff00007812 */ /* 0x000fe200078ec0ff */
[----:B------:R-:W-:-:S07]  /*57a10*/  VIADD R6, R25, 0x146 ;  /* 0x0000014619067836 */ /* 0x000fce0000000000 */
[----:B------:R-:W-:-:S04]  /*57a20*/  @P1 LOP3.LUT R0, R0, 0x200, RZ, 0xfc, !PT ;  /* 0x0000020000001812 */ /* 0x000fc800078efcff */
[----:B------:R-:W-:-:S04]  /*57a30*/  LOP3.LUT R0, R0, 0xffffff7f, RZ, 0xc0, !PT ;  /* 0xffffff7f00007812 */ /* 0x000fc800078ec0ff */
[----:B------:R-:W-:Y:S02]  /*57a40*/  @P0 LOP3.LUT R0, R0, 0x80, RZ, 0xfc, !PT ;  /* 0x0000008000000812 */ /* 0x000fe400078efcff */
[----:B------:R-:W-:Y:S01]  /*57a50*/  ISETP.GE.AND P0, PT, R6, UR73, PT ;  /* 0x0000004906007c0c */ /* 0x000fe2000bf06270 */
[----:B------:R-:W-:Y:S01]  /*57a60*/  UMOV UR12, UR14 ;  /* 0x0000000e000c7c82 */ /* 0x000fe20008000000 */
[----:B------:R-:W-:Y:S02]  /*57a70*/  LOP3.LUT R0, R0, 0xffffffbf, RZ, 0xc0, !PT ;  /* 0xffffffbf00007812 */ /* 0x000fe400078ec0ff */
[----:B0-----:R-:W-:Y:S01]  /*57a80*/  ISETP.LT.AND P1, PT, R4, UR76, !P0 ;  /* 0x0000004c04007c0c */ /* 0x001fe2000c721270 */
[----:B------:R-:W-:Y:S01]  /*57a90*/  UMOV UR72, UR12 ;  /* 0x0000000c00487c82 */ /* 0x000fe20008000000 */
[----:B--2---:R-:W-:Y:S01]  /*57aa0*/  ISETP.LT.AND P0, PT, R2, UR8, !P0 ;  /* 0x0000000802007c0c */ /* 0x004fe2000c701270 */
[----:B------:R-:W-:Y:S01]  /*57ab0*/  UMOV UR8, UR72 ;  /* 0x0000004800087c82 */ /* 0x000fe20008000000 */
[----:B------:R-:W-:Y:S01]  /*57ac0*/  VIADD R6, R25, 0x145 ;  /* 0x0000014519067836 */ /* 0x000fe20000000000 */
[----:B------:R-:W0:Y:S01]  /*57ad0*/  LDCU.64 UR72, c[0x0][0x398] ;  /* 0x00007300ff4877ac */ /* 0x000e220008000a00 */
[----:B------:R-:W-:Y:S01]  /*57ae0*/  UMOV UR76, UR10 ;  /* 0x0000000a004c7c82 */ /* 0x000fe20008000000 */
[----:B------:R-:W1:Y:S06]  /*57af0*/  LDCU UR14, c[0x0][0x398] ;  /* 0x00007300ff0e77ac */ /* 0x000e6c0008000800 */
[----:B------:R-:W-:Y:S01]  /*57b00*/  @P1 LOP3.LUT R0, R0, 0x40, RZ, 0xfc, !PT ;  /* 0x0000004000001812 */ /* 0x000fe200078efcff */
[----:B------:R-:W2:Y:S03]  /*57b10*/  LDCU UR12, c[0x0][0x398] ;  /* 0x00007300ff0c77ac */ /* 0x000ea60008000800 */
[----:B------:R-:W-:Y:S01]  /*57b20*/  LOP3.LUT R0, R0, 0xffffffef, RZ, 0xc0, !PT ;  /* 0xffffffef00007812 */ /* 0x000fe200078ec0ff */
[----:B------:R-:W3:Y:S03]  /*57b30*/  LDCU UR10, c[0x0][0x398] ;  /* 0x00007300ff0a77ac */ /* 0x000ee60008000800 */
[----:B------:R-:W-:-:S02]  /*57b40*/  @P0 LOP3.LUT R0, R0, 0x10, RZ, 0xfc, !PT ;  /* 0x0000001000000812 */ /* 0x000fc400078efcff */
[----:B------:R-:W-:-:S04]  /*57b50*/  ISETP.GE.AND P0, PT, R6, UR77, PT ;  /* 0x0000004d06007c0c */ /* 0x000fc8000bf06270 */
[----:B0-----:R-:W-:Y:S01]  /*57b60*/  ISETP.LT.AND P1, PT, R4, UR72, !P0 ;  /* 0x0000004804007c0c */ /* 0x001fe2000c721270 */
[----:B------:R-:W-:Y:S01]  /*57b70*/  UMOV UR72, UR76 ;  /* 0x0000004c00487c82 */ /* 0x000fe20008000000 */
[----:B----4-:R-:W-:Y:S01]  /*57b80*/  ISETP.LT.AND P0, PT, R2, UR6, !P0 ;  /* 0x0000000602007c0c */ /* 0x010fe2000c701270 */
[----:B------:R-:W0:Y:S01]  /*57b90*/  LDCU.64 UR76, c[0x0][0x398] ;  /* 0x00007300ff4c77ac */ /* 0x000e220008000a00 */
[----:B------:R-:W-:Y:S01]  /*57ba0*/  LOP3.LUT R0, R0, 0xfffffff7, RZ, 0xc0, !PT ;  /* 0xfffffff700007812 */ /* 0x000fe200078ec0ff */
[----:B------:R-:W-:-:S08]  /*57bb0*/  VIADD R6, R25, 0x144 ;  /* 0x0000014419067836 */ /* 0x000fd00000000000 */
        /* <DEDUP_REMOVED lines=10> */
[----:B------:R-:W-:-:S09]  /*57c60*/  LOP3.LUT R0, R0, 0xfffffffe, RZ, 0xc0, !PT ;  /* 0xfffffffe00007812 */ /* 0x000fd200078ec0ff */
[----:B------:R-:W-:Y:S02]  /*57c70*/  @P0 LOP3.LUT R20, R20, 0x40000000, RZ, 0xfc, !PT ;  /* 0x4000000014140812 */ /* 0x000fe400078efcff */
[----:B------:R-:W-:Y:S02]  /*57c80*/  ISETP.GE.AND P0, PT, R6, UR77, PT ;  /* 0x0000004d06007c0c */ /* 0x000fe4000bf06270 */
[----:B------:R-:W-:Y:S02]  /*57c90*/  @P1 LOP3.LUT R0, R0, 0x1, RZ, 0xfc, !PT ;  /* 0x0000000100001812 */ /* 0x000fe400078efcff */
[----:B0-----:R-:W-:Y:S01]  /*57ca0*/  ISETP.LT.AND P1, PT, R4, UR72, !P0 ;  /* 0x0000004804007c0c */ /* 0x001fe2000c721270 */
[----:B------:R-:W-:Y:S01]  /*57cb0*/  UMOV UR14, UR22 ;  /* 0x00000016000e7c82 */ /* 0x000fe20008000000 */
[----:B--2---:R-:W-:Y:S01]  /*57cc0*/  ISETP.LT.AND P0, PT, R2, UR12, !P0 ;  /* 0x0000000c02007c0c */ /* 0x004fe2000c701270 */
[----:B------:R-:W-:Y:S01]  /*57cd0*/  UMOV UR72, UR14 ;  /* 0x0000000e00487c82 */ /* 0x000fe20008000000 */
[----:B------:R-:W-:Y:S01]  /*57ce0*/  UMOV UR14, UR76 ;  /* 0x0000004c000e7c82 */ /* 0x000fe20008000000 */
[----:B------:R-:W0:Y:S01]  /*57cf0*/  LDCU.64 UR76, c[0x0][0x398] ;  /* 0x00007300ff4c77ac */ /* 0x000e220008000a00 */
[----:B------:R-:W-:Y:S01]  /*57d00*/  LOP3.LUT R20, R20, 0xfeffffff, RZ, 0xc0, !PT ;  /* 0xfeffffff14147812 */ /* 0x000fe200078ec0ff */
[----:B------:R-:W-:Y:S01]  /*57d10*/  VIADD R6, R25, 0x142 ;  /* 0x0000014219067836 */ /* 0x000fe20000000000 */
[----:B------:R-:W-:Y:S01]  /*57d20*/  UMOV UR6, UR8 ;  /* 0x0000000800067c82 */ /* 0x000fe20008000000 */
[----:B------:R-:W1:Y:S04]  /*57d30*/  LDCU UR8, c[0x0][0x398] ;  /* 0x00007300ff0877ac */ /* 0x000e680008000800 */
[----:B------:R-:W-:Y:S01]  /*57d40*/  @P1 LOP3.LUT R20, R20, 0x1000000, RZ, 0xfc, !PT ;  /* 0x0100000014141812 */ /* 0x000fe200078efcff */
[----:B------:R-:W2:Y:S03]  /*57d50*/  LDCU UR22, c[0x0][0x398] ;  /* 0x00007300ff1677ac */ /* 0x000ea60008000800 */
[----:B------:R-:W-:-:S04]  /*57d60*/  LOP3.LUT R20, R20, 0xff7fffff, RZ, 0xc0, !PT ;  /* 0xff7fffff14147812 */ /* 0x000fc800078ec0ff */
[----:B------:R-:W-:Y:S02]  /*57d70*/  @P0 LOP3.LUT R20, R20, 0x800000, RZ, 0xfc, !PT ;  /* 0x0080000014140812 */ /* 0x000fe400078efcff */
[----:B------:R-:W-:-:S04]  /*57d80*/  ISETP.GE.AND P0, PT, R6, UR73, PT ;  /* 0x0000004906007c0c */ /* 0x000fc8000bf06270 */
[----:B0-----:R-:W-:Y:S02]  /*57d90*/  ISETP.LT.AND P1, PT, R4, UR76, !P0 ;  /* 0x0000004c04007c0c */ /* 0x001fe4000c721270 */
[----:B---3--:R-:W-:Y:S02]  /*57da0*/  ISETP.LT.AND P0, PT, R2, UR10, !P0 ;  /* 0x0000000a02007c0c */ /* 0x008fe4000c701270 */
[----:B------:R-:W-:Y:S01]  /*57db0*/  LOP3.LUT R20, R20, 0xffefffff, RZ, 0xc0, !PT ;  /* 0xffefffff14147812 */ /* 0x000fe200078ec0ff */
[----:B------:R-:W-:-:S08]  /*57dc0*/  VIADD R6, R25, 0x141 ;  /* 0x0000014119067836 */ /* 0x000fd00000000000 */
[----:B------:R-:W-:-:S04]  /*57dd0*/  @P1 LOP3.LUT R20, R20, 0x100000, RZ, 0xfc, !PT ;  /* 0x0010000014141812 */ /* 0x000fc800078efcff */
[----:B------:R-:W-:Y:S01]  /*57de0*/  LOP3.LUT R20, R20, 0xfff7ffff, RZ, 0xc0, !PT ;  /* 0xfff7ffff14147812 */ /* 0x000fe200078ec0ff */
[----:B------:R-:W-:Y:S01]  /*57df0*/  UMOV UR10, UR18 ;  /* 0x00000012000a7c82 */ /* 0x000fe20008000000 */
[----:B------:R-:W-:Y:S01]  /*57e00*/  UMOV UR12, UR6 ;  /* 0x00000006000c7c82 */ /* 0x000fe20008000000 */
[----:B------:R-:W-:Y:S01]  /*57e10*/  UMOV UR76, UR16 ;  /* 0x00000010004c7c82 */ /* 0x000fe20008000000 */
[----:B------:R-:W-:Y:S01]  /*57e20*/  @P0 LOP3.LUT R20, R20, 0x80000, RZ, 0xfc, !PT ;  /* 0x0008000014140812 */ /* 0x000fe200078efcff */
[----:B------:R-:W-:Y:S01]  /*57e30*/  UMOV UR73, UR12 ;  /* 0x0000000c00497c82 */ /* 0x000fe20008000000 */
[----:B------:R-:W-:Y:S01]  /*57e40*/  ISETP.GE.AND P0, PT, R6, UR77, PT ;  /* 0x0000004d06007c0c */ /* 0x000fe2000bf06270 */
[----:B------:R-:W0:Y:S03]  /*57e50*/  LDCU UR16, c[0x0][0x398] ;  /* 0x00007300ff1077ac */ /* 0x000e260008000800 */
[----:B------:R-:W-:Y:S01]  /*57e60*/  ISETP.LT.AND P1, PT, R4, UR10, !P0 ;  /* 0x0000000a04007c0c */ /* 0x000fe2000c721270 */
[----:B------:R-:W-:Y:S01]  /*57e70*/  UMOV UR10, UR76 ;  /* 0x0000004c000a7c82 */ /* 0x000fe20008000000 */
[----:B------:R-:W-:Y:S01]  /*57e80*/  UMOV UR76, UR73 ;  /* 0x00000049004c7c82 */ /* 0x000fe20008000000 */
[----:B------:R-:W-:Y:S01]  /*57e90*/  UMOV UR77, UR72 ;  /* 0x00000048004d7c82 */ /* 0x000fe20008000000 */
[----:B-1----:R-:W-:Y:S01]  /*57ea0*/  ISETP.LT.AND P0, PT, R2, UR8, !P0 ;  /* 0x0000000802007c0c */ /* 0x002fe2000c701270 */
[----:B------:R-:W1:Y:S01]  /*57eb0*/  LDCU.64 UR72, c[0x0][0x398] ;  /* 0x00007300ff4877ac */ /* 0x000e620008000a00 */
[----:B------:R-:W-:Y:S01]  /*57ec0*/  LOP3.LUT R20, R20, 0xfffeffff, RZ, 0xc0, !PT ;  /* 0xfffeffff14147812 */ /* 0x000fe200078ec0ff */
[----:B------:R-:W-:Y:S01]  /*57ed0*/  VIADD R6, R25, 0x13b ;  /* 0x0000013b19067836 */ /* 0x000fe20000000000 */
[----:B------:R-:W3:Y:S05]  /*57ee0*/  LDCU UR6, c[0x0][0x3b8] ;  /* 0x00007700ff0677ac */ /* 0x000eea0008000800 */
[----:B------:R-:W-:Y:S01]  /*57ef0*/  @P1 LOP3.LUT R20, R20, 0x10000, RZ, 0xfc, !PT ;  /* 0x0001000014141812 */ /* 0x000fe200078efcff */
[----:B------:R-:W-:Y:S01]  /*57f00*/  UMOV UR8, UR20 ;  /* 0x0000001400087c82 */ /* 0x000fe20008000000 */
[----:B------:R-:W-:Y:S01]  /*57f10*/  UMOV UR12, UR14 ;  /* 0x0000000e000c7c82 */ /* 0x000fe20008000000 */
[----:B------:R-:W4:Y:S01]  /*57f20*/  LDCU UR14, c[0x0][0x398] ;  /* 0x00007300ff0e77ac */ /* 0x000f220008000800 */
[----:B------:R-:W-:Y:S01]  /*57f30*/  LOP3.LUT R20, R20, 0xffff7fff, RZ, 0xc0, !PT ;  /* 0xffff7fff14147812 */ /* 0x000fe200078ec0ff */
[----:B------:R-:W0:Y:S03]  /*57f40*/  LDCU UR20, c[0x0][0x398] ;  /* 0x00007300ff1477ac */ /* 0x000e260008000800 */
[----:B------:R-:W-:-:S02]  /*57f50*/  @P0 LOP3.LUT R20, R20, 0x8000, RZ, 0xfc, !PT ;  /* 0x0000800014140812 */ /* 0x000fc400078efcff */
[----:B------:R-:W-:Y:S01]  /*57f60*/  ISETP.GE.AND P0, PT, R6, UR8, PT ;  /* 0x0000000806007c0c */ /* 0x000fe2000bf06270 */
[----:B------:R-:W-:Y:S01]  /*57f70*/  STL [R1+0x1fc8], R3 ;  /* 0x001fc80301007387 */ /* 0x000fe20000100800 */
[----:B------:R-:W-:Y:S01]  /*57f80*/  LOP3.LUT R20, R20, 0xffffefff, RZ, 0xc0, !PT ;  /* 0xffffefff14147812 */ /* 0x000fe200078ec0ff */
[----:B------:R-:W-:Y:S01]  /*57f90*/  VIADD R6, R25, 0x139 ;  /* 0x0000013919067836 */ /* 0x000fe20000000000 */
[----:B-1----:R-:W-:Y:S01]  /*57fa0*/  ISETP.LT.AND P1, PT, R4, UR72, !P0 ;  /* 0x0000004804007c0c */ /* 0x002fe2000c721270 */
[----:B------:R-:W1:Y:S01]  /*57fb0*/  LDCU UR8, c[0x0][0x398] ;  /* 0x00007300ff0877ac */ /* 0x000e620008000800 */
[----:B--2---:R-:W-:Y:S01]  /*57fc0*/  ISETP.LT.AND P0, PT, R2, UR22, !P0 ;  /* 0x0000001602007c0c */ /* 0x004fe2000c701270 */
[----:B------:R-:W-:Y:S01]  /*57fd0*/  UMOV UR22, UR12 ;  /* 0x0000000c00167c82 */ /* 0x000fe20008000000 */
[----:B------:R-:W-:Y:S01]  /*57fe0*/  UMOV UR72, UR10 ;  /* 0x0000000a00487c82 */ /* 0x000fe20008000000 */
[----:B------:R-:W2:Y:S01]  /*57ff0*/  LDCU UR18, c[0x0][0x3b8] ;  /* 0x00007700ff1277ac */ /* 0x000ea20008000800 */
[----:B------:R-:W-:Y:S01]  /*58000*/  STL [R1+0x1fcc], R28 ;  /* 0x001fcc1c01007387 */ /* 0x000fe20000100800 */
[----:B------:R-:W0:Y:S06]  /*58010*/  LDCU UR12, c[0x0][0x398] ;  /* 0x00007300ff0c77ac */ /* 0x000e2c0008000800 */
[----:B------:R-:W-:Y:S01]  /*58020*/  @P1 LOP3.LUT R20, R20, 0x1000, RZ, 0xfc, !PT ;  /* 0x0000100014141812 */ /* 0x000fe200078efcff */
[----:B------:R-:W1:Y:S03]  /*58030*/  LDCU UR10, c[0x0][0x398] ;  /* 0x00007300ff0a77ac */ /* 0x000e660008000800 */
[----:B------:R-:W-:-:S04]  /*58040*/  LOP3.LUT R20, R20, 0xfffff7ff, RZ, 0xc0, !PT ;  /* 0xfffff7ff14147812 */ /* 0x000fc800078ec0ff */
[----:B------:R-:W-:Y:S02]  /*58050*/  @P0 LOP3.LUT R20, R20, 0x800, RZ, 0xfc, !PT ;  /* 0x0000080014140812 */ /* 0x000fe400078efcff */
[----:B------:R-:W-:Y:S02]  /*58060*/  ISETP.GE.AND P0, PT, R6, UR22, PT ;  /* 0x0000001606007c0c */ /* 0x000fe4000bf06270 */
[----:B------:R-:W-:Y:S01]  /*58070*/  LOP3.LUT R20, R20, 0xfffffeff, RZ, 0xc0, !PT ;  /* 0xfffffeff14147812 */ /* 0x000fe200078ec0ff */
[----:B------:R-:W-:Y:S01]  /*58080*/  VIADD R6, R25, 0x137 ;  /* 0x0000013719067836 */ /* 0x000fe20000000000 */
[----:B0-----:R-:W-:Y:S01]  /*58090*/  ISETP.LT.AND P1, PT, R4, UR16, !P0 ;  /* 0x0000001004007c0c */ /* 0x001fe2000c721270 */
[----:B------:R-:W-:Y:S01]  /*580a0*/  STL [R1+0x110], R23 ;  /* 0x0001101701007387 */ /* 0x000fe20000100800 */
[----:B----4-:R-:W-:Y:S01]  /*580b0*/  ISETP.LT.AND P0, PT, R2, UR14, !P0 ;  /* 0x0000000e02007c0c */ /* 0x010fe2000c701270 */
[----:B------:R-:W0:Y:S01]  /*580c0*/  LDCU UR14, c[0x0][0x3b8] ;  /* 0x00007700ff0e77ac */ /* 0x000e220008000800 */
[----:B------:R-:W4:Y:S01]  /*580d0*/  LDCU UR16, c[0x0][0x398] ;  /* 0x00007300ff1077ac */ /* 0x000f220008000800 */
[----:B------:R-:W-:Y:S01]  /*580e0*/  LOP3.LUT R19, R19, 0x7fffffff, RZ, 0xc0, !PT ;  /* 0x7fffffff13137812 */ /* 0x000fe200078ec0ff */
[----:B------:R-:W0:Y:S07]  /*580f0*/  LDCU UR22, c[0x0][0x3b8] ;  /* 0x00007700ff1677ac */ /* 0x000e2e0008000800 */
[----:B------:R-:W-:-:S04]  /*58100*/  @P1 LOP3.LUT R20, R20, 0x100, RZ, 0xfc, !PT ;  /* 0x0000010014141812 */ /* 0x000fc800078efcff */
[----:B------:R-:W-:-:S04]  /*58110*/  LOP3.LUT R20, R20, 0xffffff7f, RZ, 0xc0, !PT ;  /* 0xffffff7f14147812 */ /* 0x000fc800078ec0ff */
[----:B------:R-:W-:Y:S02]  /*58120*/  @P0 LOP3.LUT R20, R20, 0x80, RZ, 0xfc, !PT ;  /* 0x0000008014140812 */ /* 0x000fe400078efcff */
[----:B------:R-:W-:-:S04]  /*58130*/  ISETP.GE.AND P0, PT, R6, UR72, PT ;  /* 0x0000004806007c0c */ /* 0x000fc8000bf06270 */
[----:B------:R-:W-:Y:S02]  /*58140*/  ISETP.LT.AND P1, PT, R4, UR20, !P0 ;  /* 0x0000001404007c0c */ /* 0x000fe4000c721270 */
[----:B------:R-:W-:Y:S01]  /*58150*/  LOP3.LUT R20, R20, 0xffffffef, RZ, 0xc0, !PT ;  /* 0xffffffef14147812 */ /* 0x000fe200078ec0ff */
[----:B------:R-:W-:Y:S01]  /*58160*/  STL [R1+0xac], R22 ;  /* 0x0000ac1601007387 */ /* 0x000fe20000100800 */
[----:B-1----:R-:W-:Y:S01]  /*58170*/  ISETP.LT.AND P0, PT, R2, UR8, !P0 ;  /* 0x0000000802007c0c */ /* 0x002fe2000c701270 */
[----:B------:R-:W-:Y:S01]  /*58180*/  VIADD R6, R25, 0x135 ;  /* 0x0000013519067836 */ /* 0x000fe20000000000 */
[----:B------:R-:W1:Y:S01]  /*58190*/  LDCU UR8, c[0x0][0x398] ;  /* 0x00007300ff0877ac */ /* 0x000e620008000800 */
[----:B------:R3:W-:Y:S01]  /*581a0*/  STL [R1+0x44], R0 ;  /* 0x0000440001007387 */ /* 0x0007e20000100800 */
[----:B------:R-:W0:Y:S05]  /*581b0*/  LDCU UR20, c[0x0][0x3b8] ;  /* 0x00007700ff1477ac */ /* 0x000e2a0008000800 */
[----:B------:R-:W-:Y:S01]  /*581c0*/  @P1 LOP3.LUT R20, R20, 0x10, RZ, 0xfc, !PT ;  /* 0x0000001014141812 */ /* 0x000fe200078efcff */
[----:B---3--:R-:W-:Y:S01]  /*581d0*/  VIADD R0, R21, UR6 ;  /* 0x0000000615007c36 */ /* 0x008fe20008000000 */
[----:B------:R-:W3:Y:S02]  /*581e0*/  LDCU UR6, c[0x0][0x3b8] ;  /* 0x00007700ff0677ac */ /* 0x000ee40008000800 */
[----:B------:R-:W-:-:S04]  /*581f0*/  LOP3.LUT R20, R20, 0xfffffff7, RZ, 0xc0, !PT ;  /* 0xfffffff714147812 */ /* 0x000fc800078ec0ff */
[----:B------:R-:W-:Y:S02]  /*58200*/  @P0 LOP3.LUT R20, R20, 0x8, RZ, 0xfc, !PT ;  /* 0x0000000814140812 */ /* 0x000fe400078efcff */
[----:B------:R-:W-:Y:S01]  /*58210*/  ISETP.GE.AND P0, PT, R6, UR73, PT ;  /* 0x0000004906007c0c */ /* 0x000fe2000bf06270 */
[----:B------:R2:W-:Y:S03]  /*58220*/  STL [R1+0x12b4], R0 ;  /* 0x0012b40001007387 */ /* 0x0005e60000100800 */
[----:B------:R-:W-:Y:S01]  /*58230*/  ISETP.LT.AND P1, PT, R4, UR12, !P0 ;  /* 0x0000000c04007c0c */ /* 0x000fe2000c721270 */
[----:B------:R-:W-:Y:S01]  /*58240*/  VIADD R6, R25, 0x133 ;  /* 0x0000013319067836 */ /* 0x000fe20000000000 */
[----:B------:R-:W-:Y:S02]  /*58250*/  ISETP.LT.AND P0, PT, R2, UR10, !P0 ;  /* 0x0000000a02007c0c */ /* 0x000fe4000c701270 */
[----:B------:R-:W-:Y:S01]  /*58260*/  LOP3.LUT R20, R20, 0xfffffffe, RZ, 0xc0, !PT ;  /* 0xfffffffe14147812 */ /* 0x000fe200078ec0ff */
[----:B------:R-:W-:Y:S01]  /*58270*/  UMOV UR72, UR77 ;  /* 0x0000004d00487c82 */ /* 0x000fe20008000000 */
[----:B------:R-:W-:Y:S01]  /*58280*/  UMOV UR73, UR26 ;  /* 0x0000001a00497c82 */ /* 0x000fe20008000000 */
[----:B--2---:R-:W-:Y:S01]  /*58290*/  VIADD R0, R0, UR18 ;  /* 0x0000001200007c36 */ /* 0x004fe20008000000 */
[----:B------:R-:W2:Y:S04]  /*582a0*/  LDCU UR18, c[0x0][0x398] ;  /* 0x00007300ff1277ac */ /* 0x000ea80008000800 */
[----:B------:R3:W-:Y:S01]  /*582b0*/  STL [R1+0x11c0], R0 ;  /* 0x0011c00001007387 */ /* 0x0007e20000100800 */
[----:B------:R-:W0:Y:S02]  /*582c0*/  LDCU UR10, c[0x0][0x398] ;  /* 0x00007300ff0a77ac */ /* 0x000e240008000800 */
[----:B------:R-:W-:-:S02]  /*582d0*/  @P0 LOP3.LUT R19, R19, 0x80000000, RZ, 0xfc, !PT ;  /* 0x8000000013130812 */ /* 0x000fc400078efcff */
[----:B------:R-:W-:Y:S01]  /*582e0*/  @P1 LOP3.LUT R20, R20, 0x1, RZ, 0xfc, !PT ;  /* 0x0000000114141812 */ /* 0x000fe200078efcff */
[----:B------:R-:W-:Y:S01]  /*582f0*/  UMOV UR77, UR32 ;  /* 0x00000020004d7c82 */ /* 0x000fe20008000000 */
[----:B------:R-:W0:Y:S01]  /*58300*/  LDCU UR26, c[0x0][0x398] ;  /* 0x00007300ff1a77ac */ /* 0x000e220008000800 */
[----:B---3--:R-:W-:Y:S01]  /*58310*/  VIADD R0, R0, UR6 ;  /* 0x0000000600007c36 */ /* 0x008fe20008000000 */
[----:B------:R-:W-:Y:S01]  /*58320*/  LOP3.LUT R19, R19, 0xefffffff, RZ, 0xc0, !PT ;  /* 0xefffffff13137812 */ /* 0x000fe200078ec0ff */
[----:B------:R-:W3:Y:S03]  /*58330*/  LDCU UR6, c[0x0][0x398] ;  /* 0x00007300ff0677ac */ /* 0x000ee60008000800 */
[----:B------:R0:W-:Y:S01]  /*58340*/  STL [R1+0x11c4], R0 ;  /* 0x0011c40001007387 */ /* 0x0001e20000100800 */
[----:B------:R-:W1:Y:S01]  /*58350*/  LDCU UR32, c[0x0][0x398] ;  /* 0x00007300ff2077ac */ /* 0x000e620008000800 */
[----:B------:R-:W1:Y:S01]  /*58360*/  LDCU UR12, c[0x0][0x3b8] ;  /* 0x00007700ff0c77ac */ /* 0x000e620008000800 */
[----:B0-----:R-:W-:Y:S01]  /*58370*/  VIADD R0, R0, UR14 ;  /* 0x0000000e00007c36 */ /* 0x001fe20008000000 */
[----:B------:R-:W-:Y:S01]  /*58380*/  UMOV UR14, UR24 ;  /* 0x00000018000e7c82 */ /* 0x000fe20008000000 */
[----:B------:R-:W-:Y:S01]  /*58390*/  STL [R1+0x40], R20 ;  /* 0x0000401401007387 */ /* 0x000fe20000100800 */
[----:B------:R-:W-:Y:S01]  /*583a0*/  ISETP.GE.AND P0, PT, R6, UR14, PT ;  /* 0x0000000e06007c0c */ /* 0x000fe2000bf06270 */
[----:B------:R-:W-:Y:S01]  /*583b0*/  VIADD R6, R25, 0x131 ;  /* 0x0000013119067836 */ /* 0x000fe20000000000 */
[----:B------:R-:W0:Y:S02]  /*583c0*/  LDCU UR24, c[0x0][0x398] ;  /* 0x00007300ff1877ac */ /* 0x000e240008000800 */
[----:B----4-:R-:W-:-:S02]  /*583d0*/  ISETP.LT.AND P1, PT, R4, UR16, !P0 ;  /* 0x0000001004007c0c */ /* 0x010fc4000c721270 */
[----:B--2---:R-:W-:Y:S01]  /*583e0*/  ISETP.LT.AND P0, PT, R2, UR18, !P0 ;  /* 0x0000001202007c0c */ /* 0x004fe2000c701270 */
[----:B------:R2:W-:Y:S01]  /*583f0*/  STL [R1+0x11c8], R0 ;  /* 0x0011c80001007387 */ /* 0x0005e20000100800 */
[----:B------:R-:W4:Y:S09]  /*58400*/  LDCU UR14, c[0x0][0x3b8] ;  /* 0x00007700ff0e77ac */ /* 0x000f320008000800 */
[----:B------:R-:W-:Y:S01]  /*58410*/  @P1 LOP3.LUT R19, R19, 0x10000000, RZ, 0xfc, !PT ;  /* 0x1000000013131812 */ /* 0x000fe200078efcff */
[----:B--2---:R-:W-:-:S03]  /*58420*/  VIADD R0, R0, UR22 ;  /* 0x0000001600007c36 */ /* 0x004fc60008000000 */
[----:B------:R-:W-:Y:S01]  /*58430*/  LOP3.LUT R19, R19, 0xf7ffffff, RZ, 0xc0, !PT ;  /* 0xf7ffffff13137812 */ /* 0x000fe200078ec0ff */
[----:B------:R-:W-:Y:S01]  /*58440*/  UMOV UR22, UR28 ;  /* 0x0000001c00167c82 */ /* 0x000fe20008000000 */
[----:B------:R-:W-:Y:S02]  /*58450*/  UMOV UR16, UR73 ;  /* 0x0000004900107c82 */ /* 0x000fe40008000000 */
[----:B------:R-:W-:Y:S01]  /*58460*/  @P0 LOP3.LUT R19, R19, 0x8000000, RZ, 0xfc, !PT ;  /* 0x0800000013130812 */ /* 0x000fe200078efcff */
[----:B------:R2:W-:Y:S01]  /*58470*/  STL [R1+0x11cc], R0 ;  /* 0x0011cc0001007387 */ /* 0x0005e20000100800 */
[----:B------:R-:W-:Y:S01]  /*58480*/  ISETP.GE.AND P0, PT, R6, UR22, PT ;  /* 0x0000001606007c0c */ /* 0x000fe2000bf06270 */
[----:B------:R-:W0:Y:S03]  /*58490*/  LDCU UR28, c[0x0][0x398] ;  /* 0x00007300ff1c77ac */ /* 0x000e260008000800 */
[----:B-1----:R-:W-:-:S02]  /*584a0*/  ISETP.LT.AND P1, PT, R4, UR8, !P0 ;  /* 0x0000000804007c0c */ /* 0x002fc4000c721270 */
[----:B------:R-:W-:Y:S01]  /*584b0*/  LOP3.LUT R19, R19, 0xfeffffff, RZ, 0xc0, !PT ;  /* 0xfeffffff13137812 */ /* 0x000fe200078ec0ff */
[----:B------:R-:W-:Y:S01]  /*584c0*/  VIADD R6, R25, 0x12f ;  /* 0x0000012f19067836 */ /* 0x000fe20000000000 */
[----:B---3--:R-:W-:Y:S01]  /*584d0*/  ISETP.LT.AND P0, PT, R2, UR6, !P0 ;  /* 0x0000000602007c0c */ /* 0x008fe2000c701270 */
[----:B--2---:R-:W-:Y:S01]  /*584e0*/  VIADD R0, R0, UR20 ;  /* 0x0000001400007c36 */ /* 0x004fe20008000000 */
[----:B------:R-:W-:Y:S01]  /*584f0*/  UMOV UR20, UR16 ;  /* 0x0000001000147c82 */ /* 0x000fe20008000000 */
[----:B------:R-:W-:Y:S01]  /*58500*/  UMOV UR73, UR72 ;  /* 0x0000004800497c82 */ /* 0x000fe20008000000 */
[----:B------:R-:W-:Y:S01]  /*58510*/  UMOV UR18, UR36 ;  /* 0x0000002400127c82 */ /* 0x000fe20008000000 */
[----:B------:R-:W-:Y:S01]  /*58520*/  LOP3.LUT R18, R18, 0x7fffffff, RZ, 0xc0, !PT ;  /* 0x7fffffff12127812 */ /* 0x000fe200078ec0ff */
[----:B------:R-:W1:Y:S03]  /*58530*/  LDCU UR8, c[0x0][0x3b8] ;  /* 0x00007700ff0877ac */ /* 0x000e660008000800 */
[----:B------:R-:W-:Y:S01]  /*58540*/  @P1 LOP3.LUT R19, R19, 0x1000000, RZ, 0xfc, !PT ;  /* 0x0100000013131812 */ /* 0x000fe200078efcff */
[----:B------:R-:W-:Y:S01]  /*58550*/  UMOV UR22, UR73 ;  /* 0x0000004900167c82 */ /* 0x000fe20008000000 */
[----:B------:R-:W-:Y:S01]  /*58560*/  UMOV UR72, UR77 ;  /* 0x0000004d00487c82 */ /* 0x000fe20008000000 */
[----:B------:R-:W2:Y:S01]  /*58570*/  LDCU UR16, c[0x0][0x398] ;  /* 0x00007300ff1077ac */ /* 0x000ea20008000800 */
[----:B------:R-:W-:Y:S01]  /*58580*/  LOP3.LUT R19, R19, 0xff7fffff, RZ, 0xc0, !PT ;  /* 0xff7fffff13137812 */ /* 0x000fe200078ec0ff */
[----:B------:R-:W3:Y:S03]  /*58590*/  LDCU UR36, c[0x0][0x3b8] ;  /* 0x00007700ff2477ac */ /* 0x000ee60008000800 */
[----:B------:R-:W-:-:S02]  /*585a0*/  @P0 LOP3.LUT R19, R19, 0x800000, RZ, 0xfc, !PT ;  /* 0x0080000013130812 */ /* 0x000fc400078efcff */
[----:B------:R-:W-:Y:S01]  /*585b0*/  ISETP.GE.AND P0, PT, R6, UR20, PT ;  /* 0x0000001406007c0c */ /* 0x000fe2000bf06270 */
[----:B------:R-:W0:Y:S03]  /*585c0*/  LDCU UR6, c[0x0][0x398] ;  /* 0x00007300ff0677ac */ /* 0x000e260008000800 */
[----:B------:R-:W-:Y:S02]  /*585d0*/  ISETP.LT.AND P1, PT, R4, UR32, !P0 ;  /* 0x0000002004007c0c */ /* 0x000fe4000c721270 */
[----:B------:R-:W-:Y:S01]  /*585e0*/  LOP3.LUT R19, R19, 0xffefffff, RZ, 0xc0, !PT ;  /* 0xffefffff13137812 */ /* 0x000fe200078ec0ff */
[----:B------:R-:W-:Y:S01]  /*585f0*/  VIADD R6, R25, 0x12d ;  /* 0x0000012d19067836 */ /* 0x000fe20000000000 */
[----:B------:R-:W-:Y:S01]  /*58600*/  ISETP.LT.AND P0, PT, R2, UR10, !P0 ;  /* 0x0000000a02007c0c */ /* 0x000fe2000c701270 */
[----:B------:R-:W-:Y:S01]  /*58610*/  UMOV UR77, UR76 ;  /* 0x0000004c004d7c82 */ /* 0x000fe20008000000 */
[----:B------:R-:W-:Y:S01]  /*58620*/  UMOV UR73, UR72 ;  /* 0x0000004800497c82 */ /* 0x000fe20008000000 */
[----:B------:R0:W-:Y:S01]  /*58630*/  STL [R1+0x11d0], R0 ;  /* 0x0011d00001007387 */ /* 0x0001e20000100800 */
[----:B------:R-:W1:Y:S05]  /*58640*/  LDCU UR20, c[0x0][0x398] ;  /* 0x00007300ff1477ac */ /* 0x000e6a0008000800 */
[----:B------:R-:W-:Y:S01]  /*58650*/  @P1 LOP3.LUT R19, R19, 0x100000, RZ, 0xfc, !PT ;  /* 0x0010000013131812 */ /* 0x000fe200078efcff */
[----:B------:R-:W-:Y:S01]  /*58660*/  UMOV UR32, UR18 ;  /* 0x0000001200207c82 */ /* 0x000fe20008000000 */
[----:B------:R-:W-:Y:S01]  /*58670*/  UMOV UR76, UR30 ;  /* 0x0000001e004c7c82 */ /* 0x000fe20008000000 */
[----:B------:R-:W1:Y:S01]  /*58680*/  LDCU UR30, c[0x0][0x398] ;  /* 0x00007300ff1e77ac */ /* 0x000e620008000800 */
[----:B------:R-:W-:Y:S01]  /*58690*/  LOP3.LUT R19, R19, 0xfff7ffff, RZ, 0xc0, !PT ;  /* 0xfff7ffff13137812 */ /* 0x000fe200078ec0ff */
[----:B------:R-:W-:-:S03]  /*586a0*/  UMOV UR72, UR77 ;  /* 0x0000004d00487c82 */ /* 0x000fc60008000000 */
[----:B------:R-:W-:Y:S01]  /*586b0*/  @P0 LOP3.LUT R19, R19, 0x80000, RZ, 0xfc, !PT ;  /* 0x0008000013130812 */ /* 0x000fe200078efcff */
[----:B0-----:R-:W-:Y:S01]  /*586c0*/  VIADD R0, R0, UR12 ;  /* 0x0000000c00007c36 */ /* 0x001fe20008000000 */
[----:B------:R-:W-:Y:S01]  /*586d0*/  ISETP.GE.AND P0, PT, R6, UR22, PT ;  /* 0x0000001606007c0c */ /* 0x000fe2000bf06270 */
[----:B------:R-:W0:Y:S03]  /*586e0*/  LDCU UR10, c[0x0][0x398] ;  /* 0x00007300ff0a77ac */ /* 0x000e260008000800 */
[----:B------:R-:W-:Y:S01]  /*586f0*/  ISETP.LT.AND P1, PT, R4, UR26, !P0 ;  /* 0x0000001a04007c0c */ /* 0x000fe2000c721270 */
[----:B------:R-:W0:Y:S01]  /*58700*/  LDCU UR18, c[0x0][0x3b8] ;  /* 0x00007700ff1277ac */ /* 0x000e220008000800 */
[----:B------:R-:W-:Y:S02]  /*58710*/  ISETP.LT.AND P0, PT, R2, UR24, !P0 ;  /* 0x0000001802007c0c */ /* 0x000fe4000c701270 */
[----:B------:R-:W-:Y:S01]  /*58720*/  LOP3.LUT R19, R19, 0xfffeffff, RZ, 0xc0, !PT ;  /* 0xfffeffff13137812 */ /* 0x000fe200078ec0ff */
[----:B------:R-:W-:Y:S01]  /*58730*/  VIADD R6, R25, 0x12b ;  /* 0x0000012b19067836 */ /* 0x000fe20000000000 */
[----:B------:R-:W-:Y:S01]  /*58740*/  UMOV UR77, UR76 ;  /* 0x0000004c004d7c82 */ /* 0x000fe20008000000 */
[----:B------:R4:W-:Y:S01]  /*58750*/  STL [R1+0x11d4], R0 ;  /* 0x0011d40001007387 */ /* 0x0009e20000100800 */
[----:B------:R-:W0:Y:S01]  /*58760*/  LDCU UR12, c[0x0][0x398] ;  /* 0x00007300ff0c77ac */ /* 0x000e220008000800 */
[----:B------:R-:W0:Y:S04]  /*58770*/  LDCU UR26, c[0x0][0x398] ;  /* 0x00007300ff1a77ac */ /* 0x000e280008000800 */
[----:B------:R-:W-:Y:S01]  /*58780*/  @P1 LOP3.LUT R19, R19, 0x10000, RZ, 0xfc, !PT ;  /* 0x0001000013131812 */ /* 0x000fe200078efcff */
[----:B------:R-:W0:Y:S03]  /*58790*/  LDCU UR22, c[0x0][0x3b8] ;  /* 0x00007700ff1677ac */ /* 0x000e260008000800 */
[----:B------:R-:W-:Y:S01]  /*587a0*/  LOP3.LUT R19, R19, 0xffff7fff, RZ, 0xc0, !PT ;  /* 0xffff7fff13137812 */ /* 0x000fe200078ec0ff */
[----:B------:R-:W0:Y:S03]  /*587b0*/  LDCU UR24, c[0x0][0x3b8] ;  /* 0x00007700ff1877ac */ /* 0x000e260008000800 */
[----:B------:R-:W-:-:S02]  /*587c0*/  @P0 LOP3.LUT R19, R19, 0x8000, RZ, 0xfc, !PT ;  /* 0x0000800013130812 */ /* 0x000fc400078efcff */
[----:B------:R-:W-:Y:S01]  /*587d0*/  ISETP.GE.AND P0, PT, R6, UR32, PT ;  /* 0x0000002006007c0c */ /* 0x000fe2000bf06270 */
[----:B------:R-:W-:Y:S01]  /*587e0*/  UMOV UR76, UR34 ;  /* 0x00000022004c7c82 */ /* 0x000fe20008000000 */
[----:B------:R-:W0:Y:S02]  /*587f0*/  LDCU UR34, c[0x0][0x398] ;  /* 0x00007300ff2277ac */ /* 0x000e240008000800 */
[----:B-1----:R-:W-:Y:S02]  /*58800*/  ISETP.LT.AND P1, PT, R4, UR30, !P0 ;  /* 0x0000001e04007c0c */ /* 0x002fe4000c721270 */
[----:B------:R-:W-:Y:S02]  /*58810*/  ISETP.LT.AND P0, PT, R2, UR28, !P0 ;  /* 0x0000001c02007c0c */ /* 0x000fe4000c701270 */
[----:B------:R-:W-:Y:S01]  /*58820*/  LOP3.LUT R19, R19, 0xffffefff, RZ, 0xc0, !PT ;  /* 0xffffefff13137812 */ /* 0x000fe200078ec0ff */
[----:B------:R-:W-:Y:S01]  /*58830*/  VIADD R6, R25, 0x129 ;  /* 0x0000012919067836 */ /* 0x000fe20000000000 */
[----:B------:R-:W1:Y:S01]  /*58840*/  LDCU UR28, c[0x0][0x398] ;  /* 0x00007300ff1c77ac */ /* 0x000e620008000800 */
[----:B----4-:R-:W-:Y:S01]  /*58850*/  VIADD R0, R0, UR14 ;  /* 0x0000000e00007c36 */ /* 0x010fe20008000000 */
[----:B------:R-:W4:Y:S05]  /*58860*/  LDCU UR14, c[0x0][0x398] ;  /* 0x00007300ff0e77ac */ /* 0x000f2a0008000800 */
[----:B------:R-:W-:Y:S01]  /*58870*/  @P1 LOP3.LUT R19, R19, 0x1000, RZ, 0xfc, !PT ;  /* 0x0000100013131812 */ /* 0x000fe200078efcff */
[----:B------:R-:W1:Y:S03]  /*58880*/  LDCU UR30, c[0x0][0x398] ;  /* 0x00007300ff1e77ac */ /* 0x000e660008000800 */
[----:B------:R-:W-:Y:S01]  /*58890*/  LOP3.LUT R19, R19, 0xfffff7ff, RZ, 0xc0, !PT ;  /* 0xfffff7ff13137812 */ /* 0x000fe200078ec0ff */
[----:B------:R-:W1:Y:S03]  /*588a0*/  LDCU UR32, c[0x0][0x3b8] ;  /* 0x00007700ff2077ac */ /* 0x000e660008000800 */
[----:B------:R-:W-:-:S02]  /*588b0*/  @P0 LOP3.LUT R19, R19, 0x800, RZ, 0xfc, !PT ;  /* 0x0000080013130812 */ /* 0x000fc400078efcff */
[----:B------:R-:W-:-:S04]  /*588c0*/  ISETP.GE.AND P0, PT, R6, UR73, PT ;  /* 0x0000004906007c0c */ /* 0x000fc8000bf06270 */
[----:B0-----:R-:W-:Y:S02]  /*588d0*/  ISETP.LT.AND P1, PT, R4, UR34, !P0 ;  /* 0x0000002204007c0c */ /* 0x001fe4000c721270 */
[----:B------:R-:W-:Y:S01]  /*588e0*/  LOP3.LUT R19, R19, 0xfffffeff, RZ, 0xc0, !PT ;  /* 0xfffffeff13137812 */ /* 0x000fe200078ec0ff */
[----:B------:R-:W-:Y:S01]  /*588f0*/  VIADD R6, R25, 0x127 ;  /* 0x0000012719067836 */ /* 0x000fe20000000000 */
[----:B--2---:R-:W-:Y:S01]  /*58900*/  ISETP.LT.AND P0, PT, R2, UR16, !P0 ;  /* 0x0000001002007c0c */ /* 0x004fe2000c701270 */
[----:B------:R3:W-:Y:S01]  /*58910*/  STL [R1+0x11d8], R0 ;  /* 0x0011d80001007387 */ /* 0x0007e20000100800 */
[----:B------:R-:W-:Y:S01]  /*58920*/  UMOV UR73, UR46 ;  /* 0x0000002e00497c82 */ /* 0x000fe20008000000 */
[----:B------:R-:W0:Y:S01]  /*58930*/  LDCU UR16, c[0x0][0x398] ;  /* 0x00007300ff1077ac */ /* 0x000e220008000800 */
[----:B------:R-:W2:Y:S05]  /*58940*/  LDCU UR46, c[0x0][0x398] ;  /* 0x00007300ff2e77ac */ /* 0x000eaa0008000800 */
[----:B------:R-:W-:Y:S01]  /*58950*/  @P1 LOP3.LUT R19, R19, 0x100, RZ, 0xfc, !PT ;  /* 0x0000010013131812 */ /* 0x000fe200078efcff */
[----:B---3--:R-:W-:Y:S01]  /*58960*/  VIADD R0, R0, UR36 ;  /* 0x0000002400007c36 */ /* 0x008fe20008000000 */
[----:B------:R-:W3:Y:S02]  /*58970*/  LDCU UR34, c[0x0][0x398] ;  /* 0x00007300ff2277ac */ /* 0x000ee40008000800 */
[----:B------:R-:W-:Y:S01]  /*58980*/  LOP3.LUT R19, R19, 0xffffff7f, RZ, 0xc0, !PT ;  /* 0xffffff7f13137812 */ /* 0x000fe200078ec0ff */
[----:B------:R-:W-:-:S03]  /*58990*/  UMOV UR36, UR44 ;  /* 0x0000002c00247c82 */ /* 0x000fc60008000000 */
[----:B------:R-:W-:Y:S01]  /*589a0*/  @P0 LOP3.LUT R19, R19, 0x80, RZ, 0xfc, !PT ;  /* 0x0000008013130812 */ /* 0x000fe200078efcff */
[----:B------:R-:W0:Y:S01]  /*589b0*/  LDCU UR44, c[0x0][0x398] ;  /* 0x00007300ff2c77ac */ /* 0x000e220008000800 */
[----:B------:R-:W-:Y:S02]  /*589c0*/  ISETP.GE.AND P0, PT, R6, UR36, PT ;  /* 0x0000002406007c0c */ /* 0x000fe4000bf06270 */
[----:B------:R-:W-:Y:S01]  /*589d0*/  LOP3.LUT R19, R19, 0xffffffef, RZ, 0xc0, !PT ;  /* 0xffffffef13137812 */ /* 0x000fe200078ec0ff */
[----:B------:R-:W-:Y:S01]  /*589e0*/  VIADD R6, R25, 0x125 ;  /* 0x0000012519067836 */ /* 0x000fe20000000000 */
[----:B------:R-:W-:Y:S01]  /*589f0*/  ISETP.LT.AND P1, PT, R4, UR6, !P0 ;  /* 0x0000000604007c0c */ /* 0x000fe2000c721270 */
[----:B------:R-:W0:Y:S01]  /*58a00*/  LDCU UR36, c[0x0][0x398] ;  /* 0x00007300ff2477ac */ /* 0x000e220008000800 */
[----:B------:R-:W-:Y:S01]  /*58a10*/  ISETP.LT.AND P0, PT, R2, UR10, !P0 ;  /* 0x0000000a02007c0c */ /* 0x000fe2000c701270 */
[----:B------:R-:W0:Y:S01]  /*58a20*/  LDCU UR10, c[0x0][0x398] ;  /* 0x00007300ff0a77ac */ /* 0x000e220008000800 */
[----:B------:R0:W-:Y:S01]  /*58a30*/  STL [R1+0x11dc], R0 ;  /* 0x0011dc0001007387 */ /* 0x0001e20000100800 */
[----:B------:R-:W-:Y:S01]  /*58a40*/  LOP3.LUT R17, R17, 0x7fffffff, RZ, 0xc0, !PT ;  /* 0x7fffffff11117812 */ /* 0x000fe200078ec0ff */
[----:B------:R-:W0:Y:S07]  /*58a50*/  LDCU UR6, c[0x0][0x3b8] ;  /* 0x00007700ff0677ac */ /* 0x000e2e0008000800 */
[----:B------:R-:W-:-:S04]  /*58a60*/  @P1 LOP3.LUT R19, R19, 0x10, RZ, 0xfc, !PT ;  /* 0x0000001013131812 */ /* 0x000fc800078efcff */
[----:B------:R-:W-:-:S04]  /*58a70*/  LOP3.LUT R19, R19, 0xfffffff7, RZ, 0xc0, !PT ;  /* 0xfffffff713137812 */ /* 0x000fc800078ec0ff */
[----:B------:R-:W-:Y:S02]  /*58a80*/  @P0 LOP3.LUT R19, R19, 0x8, RZ, 0xfc, !PT ;  /* 0x0000000813130812 */ /* 0x000fe400078efcff */
[----:B------:R-:W-:-:S04]  /*58a90*/  ISETP.GE.AND P0, PT, R6, UR73, PT ;  /* 0x0000004906007c0c */ /* 0x000fc8000bf06270 */
[----:B------:R-:W-:Y:S01]  /*58aa0*/  ISETP.LT.AND P1, PT, R4, UR20, !P0 ;  /* 0x0000001404007c0c */ /* 0x000fe2000c721270 */
[----:B------:R-:W-:Y:S01]  /*58ab0*/  VIADD R6, R25, 0x123 ;  /* 0x0000012319067836 */ /* 0x000fe20000000000 */
[----:B------:R-:W-:Y:S02]  /*58ac0*/  ISETP.LT.AND P0, PT, R2, UR12, !P0 ;  /* 0x0000000c02007c0c */ /* 0x000fe4000c701270 */
[----:B------:R-:W-:Y:S01]  /*58ad0*/  LOP3.LUT R19, R19, 0xfffffffe, RZ, 0xc0, !PT ;  /* 0xfffffffe13137812 */ /* 0x000fe200078ec0ff */
[----:B------:R-:W-:Y:S01]  /*58ae0*/  UMOV UR73, UR38 ;  /* 0x0000002600497c82 */ /* 0x000fe20008000000 */
[----:B------:R-:W1:Y:S01]  /*58af0*/  LDCU UR12, c[0x0][0x398] ;  /* 0x00007300ff0c77ac */ /* 0x000e620008000800 */
[----:B------:R-:W1:Y:S01]  /*58b00*/  LDCU UR38, c[0x0][0x398] ;  /* 0x00007300ff2677ac */ /* 0x000e620008000800 */
[----:B0-----:R-:W-:Y:S01]  /*58b10*/  VIADD R0, R0, UR8 ;  /* 0x0000000800007c36 */ /* 0x001fe20008000000 */
[----:B------:R-:W0:Y:S06]  /*58b20*/  LDCU UR20, c[0x0][0x3b8] ;  /* 0x00007700ff1477ac */ /* 0x000e2c0008000800 */
[----:B------:R-:W-:-:S02]  /*58b30*/  @P0 LOP3.LUT R18, R18, 0x80000000, RZ, 0xfc, !PT ;  /* 0x8000000012120812 */ /* 0x000fc400078efcff */
[----:B------:R-:W-:Y:S01]  /*58b40*/  ISETP.GE.AND P0, PT, R6, UR72, PT ;  /* 0x0000004806007c0c */ /* 0x000fe2000bf06270 */
[----:B------:R-:W0:Y:S01]  /*58b50*/  LDCU UR8, c[0x0][0x3b8] ;  /* 0x00007700ff0877ac */ /* 0x000e220008000800 */
[----:B------:R-:W-:Y:S02]  /*58b60*/  @P1 LOP3.LUT R19, R19, 0x1, RZ, 0xfc, !PT ;  /* 0x0000000113131812 */ /* 0x000fe400078efcff */
[----:B----4-:R-:W-:Y:S02]  /*58b70*/  ISETP.LT.AND P1, PT, R4, UR14, !P0 ;  /* 0x0000000e04007c0c */ /* 0x010fe4000c721270 */
[----:B------:R-:W-:Y:S01]  /*58b80*/  LOP3.LUT R18, R18, 0xefffffff, RZ, 0xc0, !PT ;  /* 0xefffffff12127812 */ /* 0x000fe200078ec0ff */
[----:B------:R-:W-:Y:S01]  /*58b90*/  VIADD R6, R25, 0x121 ;  /* 0x0000012119067836 */ /* 0x000fe20000000000 */
[----:B------:R-:W-:Y:S01]  /*58ba0*/  ISETP.LT.AND P0, PT, R2, UR26, !P0 ;  /* 0x0000001a02007c0c */ /* 0x000fe2000c701270 */
[----:B------:R-:W-:Y:S01]  /*58bb0*/  UMOV UR72, UR77 ;  /* 0x0000004d00487c82 */ /* 0x000fe20008000000 */
[----:B------:R4:W-:Y:S01]  /*58bc0*/  STL [R1+0x11e0], R0 ;  /* 0x0011e00001007387 */ /* 0x0009e20000100800 */
[----:B------:R-:W0:Y:S06]  /*58bd0*/  LDCU UR14, c[0x0][0x398] ;  /* 0x00007300ff0e77ac */ /* 0x000e2c0008000800 */
[----:B------:R-:W-:Y:S01]  /*58be0*/  @P1 LOP3.LUT R18, R18, 0x10000000, RZ, 0xfc, !PT ;  /* 0x1000000012121812 */ /* 0x000fe200078efcff */
[----:B------:R-:W0:Y:S03]  /*58bf0*/  LDCU UR26, c[0x0][0x398] ;  /* 0x00007300ff1a77ac */ /* 0x000e260008000800 */
[----:B------:R-:W-:-:S04]  /*58c00*/  LOP3.LUT R18, R18, 0xf7ffffff, RZ, 0xc0, !PT ;  /* 0xf7ffffff12127812 */ /* 0x000fc800078ec0ff */
[----:B------:R-:W-:Y:S02]  /*58c10*/  @P0 LOP3.LUT R18, R18, 0x8000000, RZ, 0xfc, !PT ;  /* 0x0800000012120812 */ /* 0x000fe400078efcff */
[----:B------:R-:W-:-:S04]  /*58c20*/  ISETP.GE.AND P0, PT, R6, UR73, PT ;  /* 0x0000004906007c0c */ /* 0x000fc8000bf06270 */
[----:B-1----:R-:W-:Y:S02]  /*58c30*/  ISETP.LT.AND P1, PT, R4, UR28, !P0 ;  /* 0x0000001c04007c0c */ /* 0x002fe4000c721270 */
[----:B------:R-:W-:Y:S01]  /*58c40*/  LOP3.LUT R18, R18, 0xfeffffff, RZ, 0xc0, !PT ;  /* 0xfeffffff12127812 */ /* 0x000fe200078ec0ff */
[----:B------:R-:W-:Y:S01]  /*58c50*/  VIADD R6, R25, 0x11f ;  /* 0x0000011f19067836 */ /* 0x000fe20000000000 */
[----:B------:R-:W-:Y:S01]  /*58c60*/  ISETP.LT.AND P0, PT, R2, UR30, !P0 ;  /* 0x0000001e02007c0c */ /* 0x000fe2000c701270 */
[----:B------:R-:W-:Y:S01]  /*58c70*/  UMOV UR73, UR52 ;  /* 0x0000003400497c82 */ /* 0x000fe20008000000 */
[----:B------:R-:W-:Y:S01]  /*58c80*/  UMOV UR77, UR76 ;  /* 0x0000004c004d7c82 */ /* 0x000fe20008000000 */
[----:B----4-:R-:W-:Y:S01]  /*58c90*/  VIADD R0, R0, UR18 ;  /* 0x0000001200007c36 */ /* 0x010fe20008000000 */
[----:B------:R-:W-:Y:S01]  /*58ca0*/  LOP3.LUT R5, R5, 0x7fffffff, RZ, 0xc0, !PT ;  /* 0x7fffffff05057812 */ /* 0x000fe200078ec0ff */
[----:B------:R-:W1:Y:S04]  /*58cb0*/  LDCU UR28, c[0x0][0x3b8] ;  /* 0x00007700ff1c77ac */ /* 0x000e680008000800 */
[----:B------:R-:W-:Y:S01]  /*58cc0*/  @P1 LOP3.LUT R18, R18, 0x1000000, RZ, 0xfc, !PT ;  /* 0x0100000012121812 */ /* 0x000fe200078efcff */
[----:B------:R-:W-:Y:S01]  /*58cd0*/  UMOV UR52, UR58 ;  /* 0x0000003a00347c82 */ /* 0x000fe20008000000 */
[----:B------:R-:W-:Y:S01]  /*58ce0*/  UMOV UR76, UR40 ;  /* 0x00000028004c7c82 */ /* 0x000fe20008000000 */
[----:B------:R-:W4:Y:S01]  /*58cf0*/  LDCU UR18, c[0x0][0x3b8] ;  /* 0x00007700ff1277ac */ /* 0x000f220008000800 */
[----:B------:R-:W-:Y:S01]  /*58d00*/  LOP3.LUT R18, R18, 0xff7fffff, RZ, 0xc0, !PT ;  /* 0xff7fffff12127812 */ /* 0x000fe200078ec0ff */
[----:B------:R0:W-:Y:S01]  /*58d10*/  STL [R1+0x11e4], R0 ;  /* 0x0011e40001007387 */ /* 0x0001e20000100800 */
[----:B------:R-:W-:-:S02]  /*58d20*/  UMOV UR58, UR42 ;  /* 0x0000002a003a7c82 */ /* 0x000fc40008000000 */
[----:B------:R-:W-:Y:S01]  /*58d30*/  @P0 LOP3.LUT R18, R18, 0x800000, RZ, 0xfc, !PT ;  /* 0x0080000012120812 */ /* 0x000fe200078efcff */
[----:B------:R-:W1:Y:S01]  /*58d40*/  LDCU UR40, c[0x0][0x3b8] ;  /* 0x00007700ff2877ac */ /* 0x000e620008000800 */
[----:B------:R-:W-:Y:S01]  /*58d50*/  ISETP.GE.AND P0, PT, R6, UR72, PT ;  /* 0x0000004806007c0c */ /* 0x000fe2000bf06270 */
[----:B------:R-:W1:Y:S03]  /*58d60*/  LDCU UR30, c[0x0][0x3b8] ;  /* 0x00007700ff1e77ac */ /* 0x000e660008000800 */
[----:B------:R-:W-:Y:S02]  /*58d70*/  ISETP.LT.AND P1, PT, R4, UR44, !P0 ;  /* 0x0000002c04007c0c */ /* 0x000fe4000c721270 */
[----:B------:R-:W-:Y:S01]  /*58d80*/  ISETP.LT.AND P0, PT, R2, UR16, !P0 ;  /* 0x0000001002007c0c */ /* 0x000fe2000c701270 */
[----:B0-----:R-:W-:Y:S01]  /*58d90*/  VIADD R0, R0, UR22 ;  /* 0x0000001600007c36 */ /* 0x001fe20008000000 */
[----:B------:R-:W-:Y:S01]  /*58da0*/  LOP3.LUT R18, R18, 0xffefffff, RZ, 0xc0, !PT ;  /* 0xffefffff12127812 */ /* 0x000fe200078ec0ff */
[----:B------:R-:W-:Y:S01]  /*58db0*/  VIADD R6, R25, 0x11d ;  /* 0x0000011d19067836 */ /* 0x000fe20000000000 */
[----:B------:R-:W-:Y:S01]  /*58dc0*/  UMOV UR72, UR77 ;  /* 0x0000004d00487c82 */ /* 0x000fe20008000000 */
[----:B------:R-:W0:Y:S01]  /*58dd0*/  LDCU UR22, c[0x0][0x398] ;  /* 0x00007300ff1677ac */ /* 0x000e220008000800 */
[----:B------:R-:W-:Y:S01]  /*58de0*/  STL [R1+0x2c], R19 ;  /* 0x00002c1301007387 */ /* 0x000fe20000100800 */
[----:B------:R-:W0:Y:S04]  /*58df0*/  LDCU UR42, c[0x0][0x398] ;  /* 0x00007300ff2a77ac */ /* 0x000e280008000800 */
[----:B------:R-:W-:Y:S01]  /*58e00*/  @P1 LOP3.LUT R18, R18, 0x100000, RZ, 0xfc, !PT ;  /* 0x0010000012121812 */ /* 0x000fe200078efcff */
[----:B------:R-:W0:Y:S03]  /*58e10*/  LDCU UR16, c[0x0][0x398] ;  /* 0x00007300ff1077ac */ /* 0x000e260008000800 */
[----:B------:R-:W-:Y:S01]  /*58e20*/  LOP3.LUT R18, R18, 0xfff7ffff, RZ, 0xc0, !PT ;  /* 0xfff7ffff12127812 */ /* 0x000fe200078ec0ff */
[----:B------:R-:W-:Y:S01]  /*58e30*/  UMOV UR5, UR75 ;  /* 0x0000004b00057c82 */ /* 0x000fe20008000000 */
[----:B------:R-:W0:Y:S02]  /*58e40*/  LDCU UR44, c[0x0][0x3b8] ;  /* 0x00007700ff2c77ac */ /* 0x000e240008000800 */
[----:B------:R-:W-:-:S02]  /*58e50*/  @P0 LOP3.LUT R18, R18, 0x80000, RZ, 0xfc, !PT ;  /* 0x0008000012120812 */ /* 0x000fc400078efcff */
[----:B------:R-:W-:-:S04]  /*58e60*/  ISETP.GE.AND P0, PT, R6, UR73, PT ;  /* 0x0000004906007c0c */ /* 0x000fc8000bf06270 */
[----:B--2---:R-:W-:Y:S02]  /*58e70*/  ISETP.LT.AND P1, PT, R4, UR46, !P0 ;  /* 0x0000002e04007c0c */ /* 0x004fe4000c721270 */
[----:B------:R-:W-:Y:S01]  /*58e80*/  LOP3.LUT R18, R18, 0xfffeffff, RZ, 0xc0, !PT ;  /* 0xfffeffff12127812 */ /* 0x000fe200078ec0ff */
[----:B------:R-:W-:Y:S01]  /*58e90*/  VIADD R6, R25, 0x11b ;  /* 0x0000011b19067836 */ /* 0x000fe20000000000 */
[----:B---3--:R-:W-:Y:S01]  /*58ea0*/  ISETP.LT.AND P0, PT, R2, UR34, !P0 ;  /* 0x0000002202007c0c */ /* 0x008fe2000c701270 */
[----:B------:R-:W-:Y:S01]  /*58eb0*/  UMOV UR77, UR60 ;  /* 0x0000003c004d7c82 */ /* 0x000fe20008000000 */
[----:B------:R-:W-:Y:S01]  /*58ec0*/  UMOV UR73, UR62 ;  /* 0x0000003e00497c82 */ /* 0x000fe20008000000 */
[----:B------:R2:W-:Y:S01]  /*58ed0*/  STL [R1+0x11e8], R0 ;  /* 0x0011e80001007387 */ /* 0x0005e20000100800 */
[----:B------:R-:W3:Y:S01]  /*58ee0*/  LDCU UR60, c[0x0][0x398] ;  /* 0x00007300ff3c77ac */ /* 0x000ee20008000800 */
[----:B------:R-:W0:Y:S04]  /*58ef0*/  LDCU UR34, c[0x0][0x398] ;  /* 0x00007300ff2277ac */ /* 0x000e280008000800 */
[----:B------:R-:W-:Y:S01]  /*58f00*/  @P1 LOP3.LUT R18, R18, 0x10000, RZ, 0xfc, !PT ;  /* 0x0001000012121812 */ /* 0x000fe200078efcff */
[----:B------:R-:W0:Y:S03]  /*58f10*/  LDCU UR62, c[0x0][0x398] ;  /* 0x00007300ff3e77ac */ /* 0x000e260008000800 */
[----:B------:R-:W-:Y:S01]  /*58f20*/  LOP3.LUT R18, R18, 0xffff7fff, RZ, 0xc0, !PT ;  /* 0xffff7fff12127812 */ /* 0x000fe200078ec0ff */
[----:B------:R-:W0:Y:S03]  /*58f30*/  LDCU UR46, c[0x0][0x3b8] ;  /* 0x00007700ff2e77ac */ /* 0x000e260008000800 */
[----:B------:R-:W-:-:S02]  /*58f40*/  @P0 LOP3.LUT R18, R18, 0x8000, RZ, 0xfc, !PT ;  /* 0x0000800012120812 */ /* 0x000fc400078efcff */
[----:B------:R-:W-:-:S04]  /*58f50*/  ISETP.GE.AND P0, PT, R6, UR72, PT ;  /* 0x0000004806007c0c */ /* 0x000fc8000bf06270 */
[----:B------:R-:W-:Y:S02]  /*58f60*/  ISETP.LT.AND P1, PT, R4, UR10, !P0 ;  /* 0x0000000a04007c0c */ /* 0x000fe4000c721270 */
[----:B------:R-:W-:Y:S01]  /*58f70*/  LOP3.LUT R18, R18, 0xffffefff, RZ, 0xc0, !PT ;  /* 0xffffefff12127812 */ /* 0x000fe200078ec0ff */
[----:B------:R-:W-:Y:S01]  /*58f80*/  VIADD R6, R25, 0x119 ;  /* 0x0000011919067836 */ /* 0x000fe20000000000 */
[----:B------:R-:W-:Y:S01]  /*58f90*/  ISETP.LT.AND P0, PT, R2, UR36, !P0 ;  /* 0x0000002402007c0c */ /* 0x000fe2000c701270 */
[----:B--2---:R-:W-:Y:S01]  /*58fa0*/  VIADD R0, R0, UR24 ;  /* 0x0000001800007c36 */ /* 0x004fe20008000000 */
[----:B------:R-:W2:Y:S01]  /*58fb0*/  LDCU UR24, c[0x0][0x398] ;  /* 0x00007300ff1877ac */ /* 0x000ea20008000800 */
[----:B------:R-:W-:Y:S01]  /*58fc0*/  UMOV UR72, UR48 ;  /* 0x0000003000487c82 */ /* 0x000fe20008000000 */
[----:B------:R-:W0:Y:S05]  /*58fd0*/  LDCU UR10, c[0x0][0x3b8] ;  /* 0x00007700ff0a77ac */ /* 0x000e2a0008000800 */
[----:B------:R-:W-:Y:S01]  /*58fe0*/  @P1 LOP3.LUT R18, R18, 0x1000, RZ, 0xfc, !PT ;  /* 0x0000100012121812 */ /* 0x000fe200078efcff */
[----:B------:R0:W-:Y:S01]  /*58ff0*/  STL [R1+0x11ec], R0 ;  /* 0x0011ec0001007387 */ /* 0x0001e20000100800 */
[----:B------:R-:W1:Y:S02]  /*59000*/  LDCU UR36, c[0x0][0x398] ;  /* 0x00007300ff2477ac */ /* 0x000e640008000800 */
[----:B------:R-:W-:Y:S01]  /*59010*/  LOP3.LUT R18, R18, 0xfffff7ff, RZ, 0xc0, !PT ;  /* 0xfffff7ff12127812 */ /* 0x000fe200078ec0ff */
[----:B------:R-:W1:Y:S03]  /*59020*/  LDCU UR48, c[0x0][0x398] ;  /* 0x00007300ff3077ac */ /* 0x000e660008000800 */
[----:B------:R-:W-:-:S02]  /*59030*/  @P0 LOP3.LUT R18, R18, 0x800, RZ, 0xfc, !PT ;  /* 0x0000080012120812 */ /* 0x000fc400078efcff */
[----:B------:R-:W-:-:S04]  /*59040*/  ISETP.GE.AND P0, PT, R6, UR77, PT ;  /* 0x0000004d06007c0c */ /* 0x000fc8000bf06270 */
[----:B------:R-:W-:Y:S02]  /*59050*/  ISETP.LT.AND P1, PT, R4, UR12, !P0 ;  /* 0x0000000c04007c0c */ /* 0x000fe4000c721270 */
[----:B------:R-:W-:Y:S01]  /*59060*/  LOP3.LUT R18, R18, 0xfffffeff, RZ, 0xc0, !PT ;  /* 0xfffffeff12127812 */ /* 0x000fe200078ec0ff */
[----:B------:R-:W-:Y:S01]  /*59070*/  VIADD R6, R25, 0x117 ;  /* 0x0000011719067836 */ /* 0x000fe20000000000 */
[----:B------:R-:W-:Y:S01]  /*59080*/  ISETP.LT.AND P0, PT, R2, UR38, !P0 ;  /* 0x0000002602007c0c */ /* 0x000fe2000c701270 */
[----:B0-----:R-:W-:Y:S01]  /*59090*/  VIADD R0, R0, UR32 ;  /* 0x0000002000007c36 */ /* 0x001fe20008000000 */
[----:B------:R-:W0:Y:S01]  /*590a0*/  LDCU UR32, c[0x0][0x398] ;  /* 0x00007300ff2077ac */ /* 0x000e220008000800 */
        /* <DEDUP_REMOVED lines=19> */
[----:B------:R-:W0:Y:S02]  /*591e0*/  LDCU UR14, c[0x0][0x398] ;  /* 0x00007300ff0e77ac */ /* 0x000e240008000800 */
[----:B------:R-:W-:Y:S01]  /*591f0*/  LOP3.LUT R18, R18, 0xfffffff7, RZ, 0xc0, !PT ;  /* 0xfffffff712127812 */ /* 0x000fe200078ec0ff */
[----:B------:R-:W1:Y:S03]  /*59200*/  LDCU UR52, c[0x0][0x3b8] ;  /* 0x00007700ff3477ac */ /* 0x000e660008000800 */
[----:B------:R-:W-:-:S02]  /*59210*/  @P0 LOP3.LUT R18, R18, 0x8, RZ, 0xfc, !PT ;  /* 0x0000000812120812 */ /* 0x000fc400078efcff */
[----:B------:R-:W-:-:S04]  /*59220*/  ISETP.GE.AND P0, PT, R6, UR72, PT ;  /* 0x0000004806007c0c */ /* 0x000fc8000bf06270 */
[----:B--2---:R-:W-:Y:S01]  /*59230*/  ISETP.LT.AND P1, PT, R4, UR24, !P0 ;  /* 0x0000001804007c0c */ /* 0x004fe2000c721270 */
[----:B------:R-:W-:Y:S01]  /*59240*/  VIADD R6, R25, 0x113 ;  /* 0x0000011319067836 */ /* 0x000fe20000000000 */
[----:B------:R-:W-:Y:S02]  /*59250*/  ISETP.LT.AND P0, PT, R2, UR26, !P0 ;  /* 0x0000001a02007c0c */ /* 0x000fe4000c701270 */
[----:B------:R-:W-:Y:S01]  /*59260*/  LOP3.LUT R18, R18, 0xfffffffe, RZ, 0xc0, !PT ;  /* 0xfffffffe12127812 */ /* 0x000fe200078ec0ff */
[----:B------:R-:W-:Y:S01]  /*59270*/  UMOV UR72, UR54 ;  /* 0x0000003600487c82 */ /* 0x000fe20008000000 */
[----:B0-----:R-:W-:Y:S01]  /*59280*/  VIADD R0, R0, UR6 ;  /* 0x0000000600007c36 */ /* 0x001fe20008000000 */
[----:B------:R-:W0:Y:S01]  /*59290*/  LDCU UR6, c[0x0][0x398] ;  /* 0x00007300ff0677ac */ /* 0x000e220008000800 */
[----:B------:R-:W2:Y:S07]  /*592a0*/  LDCU UR26, c[0x0][0x398] ;  /* 0x00007300ff1a77ac */ /* 0x000eae0008000800 */
[----:B------:R-:W-:Y:S01]  /*592b0*/  @P0 LOP3.LUT R17, R17, 0x80000000, RZ, 0xfc, !PT ;  /* 0x8000000011110812 */ /* 0x000fe200078efcff */
[----:B------:R-:W0:Y:S01]  /*592c0*/  LDCU UR54, c[0x0][0x398] ;  /* 0x00007300ff3677ac */ /* 0x000e220008000800 */
[----:B------:R-:W-:-:S02]  /*592d0*/  ISETP.GE.AND P0, PT, R6, UR77, PT ;  /* 0x0000004d06007c0c */ /* 0x000fc4000bf06270 */
[----:B------:R-:W-:Y:S01]  /*592e0*/  @P1 LOP3.LUT R18, R18, 0x1, RZ, 0xfc, !PT ;  /* 0x0000000112121812 */ /* 0x000fe200078efcff */
[----:B------:R-:W0:Y:S01]  /*592f0*/  LDCU UR24, c[0x0][0x3b8] ;  /* 0x00007700ff1877ac */ /* 0x000e220008000800 */
[----:B------:R-:W-:Y:S02]  /*59300*/  ISETP.LT.AND P1, PT, R4, UR42, !P0 ;  /* 0x0000002a04007c0c */ /* 0x000fe4000c721270 */
        /* <DEDUP_REMOVED lines=9> */
[----:B------:R-:W-:-:S04]  /*593a0*/  LOP3.LUT R17, R17, 0xf7ffffff, RZ, 0xc0, !PT ;  /* 0xf7ffffff11117812 */ /* 0x000fc800078ec0ff */
[----:B------:R-:W-:Y:S02]  /*593b0*/  @P0 LOP3.LUT R17, R17, 0x8000000, RZ, 0xfc, !PT ;  /* 0x0800000011110812 */ /* 0x000fe400078efcff */
[----:B------:R-:W-:-:S04]  /*593c0*/  ISETP.GE.AND P0, PT, R6, UR73, PT ;  /* 0x0000004906007c0c */ /* 0x000fc8000bf06270 */
[----:B------:R-:W-:Y:S02]  /*593d0*/  ISETP.LT.AND P1, PT, R4, UR16, !P0 ;  /* 0x0000001004007c0c */ /* 0x000fe4000c721270 */
[----:B------:R-:W-:Y:S01]  /*593e0*/  LOP3.LUT R17, R17, 0xfeffffff, RZ, 0xc0, !PT ;  /* 0xfeffffff11117812 */ /* 0x000fe200078ec0ff */
[----:B------:R-:W-:Y:S01]  /*593f0*/  VIADD R6, R25, 0x10f ;  /* 0x0000010f19067836 */ /* 0x000fe20000000000 */
[----:B------:R-:W-:Y:S01]  /*59400*/  ISETP.LT.AND P0, PT, R2, UR8, !P0 ;  /* 0x0000000802007c0c */ /* 0x000fe2000c701270 */
[----:B------:R-:W-:Y:S01]  /*59410*/  UMOV UR73, UR58 ;  /* 0x0000003a00497c82 */ /* 0x000fe20008000000 */
[----:B----4-:R-:W-:Y:S01]  /*59420*/  VIADD R0, R0, UR18 ;  /* 0x0000001200007c36 */ /* 0x010fe20008000000 */
[----:B------:R-:W4:Y:S01]  /*59430*/  LDCU UR8, c[0x0][0x398] ;  /* 0x00007300ff0877ac */ /* 0x000f220008000800 */
[----:B------:R-:W0:Y:S05]  /*59440*/  LDCU UR16, c[0x0][0x398] ;  /* 0x00007300ff1077ac */ /* 0x000e2a0008000800 */
[----:B------:R-:W-:Y:S01]  /*59450*/  @P1 LOP3.LUT R17, R17, 0x1000000, RZ, 0xfc, !PT ;  /* 0x0100000011111812 */ /* 0x000fe200078efcff */
[----:B------:R-:W0:Y:S03]  /*59460*/  LDCU UR18, c[0x0][0x3b8] ;  /* 0x00007700ff1277ac */ /* 0x000e260008000800 */
[----:B------:R-:W-:Y:S01]  /*59470*/  LOP3.LUT R17, R17, 0xff7fffff, RZ, 0xc0, !PT ;  /* 0xff7fffff11117812 */ /* 0x000fe200078ec0ff */
[----:B------:R-:W0:Y:S03]  /*59480*/  LDCU UR58, c[0x0][0x3b8] ;  /* 0x00007700ff3a77ac */ /* 0x000e260008000800 */
[----:B------:R-:W-:-:S02]  /*59490*/  @P0 LOP3.LUT R17, R17, 0x800000, RZ, 0xfc, !PT ;  /* 0x0080000011110812 */ /* 0x000fc400078efcff */
[----:B------:R-:W-:-:S04]  /*594a0*/  ISETP.GE.AND P0, PT, R6, UR72, PT ;  /* 0x0000004806007c0c */ /* 0x000fc8000bf06270 */
[----:B---3--:R-:W-:Y:S02]  /*594b0*/  ISETP.LT.AND P1, PT, R4, UR60, !P0 ;  /* 0x0000003c04007c0c */ /* 0x008fe4000c721270 */
[----:B------:R-:W-:Y:S01]  /*594c0*/  LOP3.LUT R17, R17, 0xffefffff, RZ, 0xc0, !PT ;  /* 0xffefffff11117812 */ /* 0x000fe200078ec0ff */
[----:B------:R-:W-:Y:S01]  /*594d0*/  VIADD R6, R25, 0x10d ;  /* 0x0000010d19067836 */ /* 0x000fe20000000000 */
[----:B------:R-:W-:Y:S01]  /*594e0*/  ISETP.LT.AND P0, PT, R2, UR34, !P0 ;  /* 0x0000002202007c0c */ /* 0x000fe2000c701270 */
[----:B------:R-:W-:Y:S01]  /*594f0*/  UMOV UR72, UR76 ;  /* 0x0000004c00487c82 */ /* 0x000fe20008000000 */
[----:B------:R3:W-:Y:S01]  /*59500*/  STL [R1+0x11fc], R0 ;  /* 0x0011fc0001007387 */ /* 0x0007e20000100800 */
[----:B------:R-:W0:Y:S01]  /*59510*/  LDCU UR60, c[0x0][0x398] ;  /* 0x00007300ff3c77ac */ /* 0x000e220008000800 */
[----:B------:R-:W0:Y:S05]  /*59520*/  LDCU UR34, c[0x0][0x3b8] ;  /* 0x00007700ff2277ac */ /* 0x000e2a0008000800 */
[----:B------:R-:W-:Y:S01]  /*59530*/  @P1 LOP3.LUT R17, R17, 0x100000, RZ, 0xfc, !PT ;  /* 0x0010000011111812 */ /* 0x000fe200078efcff */
[----:B------:R-:W1:Y:S03]  /*59540*/  LDCU UR76, c[0x0][0x3b8] ;  /* 0x00007700ff4c77ac */ /* 0x000e660008000800 */
[----:B------:R-:W-:-:S04]  /*59550*/  LOP3.LUT R17, R17, 0xfff7ffff, RZ, 0xc0, !PT ;  /* 0xfff7ffff11117812 */ /* 0x000fc800078ec0ff */
[----:B------:R-:W-:Y:S02]  /*59560*/  @P0 LOP3.LUT R17, R17, 0x80000, RZ, 0xfc, !PT ;  /* 0x0008000011110812 */ /* 0x000fe400078efcff */
[----:B------:R-:W-:Y:S02]  /*59570*/  ISETP.GE.AND P0, PT, R6, UR77, PT ;  /* 0x0000004d06007c0c */ /* 0x000fe4000bf06270 */
[----:B------:R-:W-:Y:S01]  /*59580*/  LOP3.LUT R17, R17, 0xfffeffff, RZ, 0xc0, !PT ;  /* 0xfffeffff11117812 */ /* 0x000fe200078ec0ff */
[----:B------:R-:W-:Y:S01]  /*59590*/  VIADD R6, R25, 0x10b ;  /* 0x0000010b19067836 */ /* 0x000fe20000000000 */
[----:B------:R-:W-:Y:S01]  /*595a0*/  ISETP.LT.AND P1, PT, R4, UR62, !P0 ;  /* 0x0000003e04007c0c */ /* 0x000fe2000c721270 */
[----:B---3--:R-:W-:Y:S01]  /*595b0*/  VIADD R0, R0, UR20 ;  /* 0x0000001400007c36 */ /* 0x008fe20008000000 */
[----:B0-----:R-:W-:Y:S01]  /*595c0*/  ISETP.LT.AND P0, PT, R2, UR6, !P0 ;  /* 0x0000000602007c0c */ /* 0x001fe2000c701270 */
[----:B------:R-:W0:Y:S01]  /*595d0*/  LDCU UR20, c[0x0][0x3b8] ;  /* 0x00007700ff1477ac */ /* 0x000e220008000800 */
[----:B------:R-:W3:Y:S01]  /*595e0*/  LDCU UR77, c[0x0][0x3b8] ;  /* 0x00007700ff4d77ac */ /* 0x000ee20008000800 */
[----:B------:R-:W0:Y:S08]  /*595f0*/  LDCU UR62, c[0x0][0x3b8] ;  /* 0x00007700ff3e77ac */ /* 0x000e300008000800 */
[----:B------:R-:W-:Y:S01]  /*59600*/  @P1 LOP3.LUT R17, R17, 0x10000, RZ, 0xfc, !PT ;  /* 0x0001000011111812 */ /* 0x000fe200078efcff */
[----:B------:R0:W-:Y:S01]  /*59610*/  STL [R1+0x1200], R0 ;  /* 0x0012000001007387 */ /* 0x0001e20000100800 */
[----:B------:R-:W2:Y:S02]  /*59620*/  LDCU UR6, c[0x0][0x398] ;  /* 0x00007300ff0677ac */ /* 0x000ea40008000800 */
[----:B------:R-:W-:-:S04]  /*59630*/  LOP3.LUT R17, R17, 0xffff7fff, RZ, 0xc0, !PT ;  /* 0xffff7fff11117812 */ /* 0x000fc800078ec0ff */
[----:B------:R-:W-:Y:S02]  /*59640*/  @P0 LOP3.LUT R17, R17, 0x8000, RZ, 0xfc, !PT ;  /* 0x0000800011110812 */ /* 0x000fe400078efcff */
[----:B------:R-:W-:Y:S02]  /*59650*/  ISETP.GE.AND P0, PT, R6, UR73, PT ;  /* 0x0000004906007c0c */ /* 0x000fe4000bf06270 */
[----:B------:R-:W-:Y:S01]  /*59660*/  LOP3.LUT R17, R17, 0xffffefff, RZ, 0xc0, !PT ;  /* 0xffffefff11117812 */ /* 0x000fe200078ec0ff */
[----:B------:R-:W-:Y:S01]  /*59670*/  VIADD R6, R25, 0x109 ;  /* 0x0000010919067836 */ /* 0x000fe20000000000 */
[----:B-1----:R-:W-:Y:S01]  /*59680*/  ISETP.LT.AND P1, PT, R4, UR36, !P0 ;  /* 0x0000002404007c0c */ /* 0x002fe2000c721270 */
[----:B0-----:R-:W-:Y:S01]  /*59690*/  VIADD R0, R0, UR40 ;  /* 0x0000002800007c36 */ /* 0x001fe20008000000 */
[----:B------:R-:W-:Y:S01]  /*596a0*/  ISETP.LT.AND P0, PT, R2, UR48, !P0 ;  /* 0x0000003002007c0c */ /* 0x000fe2000c701270 */
[----:B------:R-:W0:Y:S01]  /*596b0*/  LDCU UR40, c[0x0][0x398] ;  /* 0x00007300ff2877ac */ /* 0x000e220008000800 */
[----:B------:R-:W1:Y:S01]  /*596c0*/  LDCU UR36, c[0x0][0x398] ;  /* 0x00007300ff2477ac */ /* 0x000e620008000800 */
[----:B------:R-:W-:Y:S01]  /*596d0*/  LOP3.LUT R29, R29, 0x7fffffff, RZ, 0xc0, !PT ;  /* 0x7fffffff1d1d7812 */ /* 0x000fe200078ec0ff */
[----:B------:R-:W0:Y:S07]  /*596e0*/  LDCU UR73, c[0x0][0x398] ;  /* 0x00007300ff4977ac */ /* 0x000e2e0008000800 */
[----:B------:R-:W-:Y:S01]  /*596f0*/  @P1 LOP3.LUT R17, R17, 0x1000, RZ, 0xfc, !PT ;  /* 0x0000100011111812 */ /* 0x000fe200078efcff */
[----:B------:R0:W-:Y:S01]  /*59700*/  STL [R1+0x1204], R0 ;  /* 0x0012040001007387 */ /* 0x0001e20000100800 */
[----:B------:R-:W0:Y:S02]  /*59710*/  LDCU UR48, c[0x0][0x398] ;  /* 0x00007300ff3077ac */ /* 0x000e240008000800 */
        /* <DEDUP_REMOVED lines=8> */
[----:B0-----:R-:W-:Y:S01]  /*597a0*/  VIADD R0, R0, UR28 ;  /* 0x0000001c00007c36 */ /* 0x001fe20008000000 */
[----:B------:R-:W-:Y:S01]  /*597b0*/  STL [R1+0x28], R18 ;  /* 0x0000281201007387 */ /* 0x000fe20000100800 */
[----:B------:R-:W0:Y:S01]  /*597c0*/  LDCU UR28, c[0x0][0x3b8] ;  /* 0x00007700ff1c77ac */ /* 0x000e220008000800 */
[----:B------:R-:W0:Y:S04]  /*597d0*/  LDCU UR12, c[0x0][0x3b8] ;  /* 0x00007700ff0c77ac */ /* 0x000e280008000800 */
[----:B------:R-:W-:Y:S01]  /*597e0*/  @P1 LOP3.LUT R17, R17, 0x100, RZ, 0xfc, !PT ;  /* 0x0000010011111812 */ /* 0x000fe200078efcff */
[----:B------:R-:W0:Y:S03]  /*597f0*/  LDCU UR64, c[0x0][0x398] ;  /* 0x00007300ff4077ac */ /* 0x000e260008000800 */
[----:B------:R-:W-:Y:S01]  /*59800*/  LOP3.LUT R17, R17, 0xffffff7f, RZ, 0xc0, !PT ;  /* 0xffffff7f11117812 */ /* 0x000fe200078ec0ff */
[----:B------:R-:W0:Y:S03]  /*59810*/  LDCU UR38, c[0x0][0x398] ;  /* 0x00007300ff2677ac */ /* 0x000e260008000800 */
[----:B------:R-:W-:-:S02]  /*59820*/  @P0 LOP3.LUT R17, R17, 0x80, RZ, 0xfc, !PT ;  /* 0x0000008011110812 */ /* 0x000fc400078efcff */
[----:B------:R-:W-:Y:S02]  /*59830*/  ISETP.GE.AND P0, PT, R6, UR66, PT ;  /* 0x0000004206007c0c */ /* 0x000fe4000bf06270 */
[----:B------:R-:W-:Y:S01]  /*59840*/  LOP3.LUT R17, R17, 0xffffffef, RZ, 0xc0, !PT ;  /* 0xffffffef11117812 */ /* 0x000fe200078ec0ff */
[----:B------:R-:W-:Y:S01]  /*59850*/  VIADD R6, R25, 0x105 ;  /* 0x0000010519067836 */ /* 0x000fe20000000000 */
[----:B------:R-:W-:Y:S01]  /*59860*/  ISETP.LT.AND P1, PT, R4, UR50, !P0 ;  /* 0x0000003204007c0c */ /* 0x000fe2000c721270 */
[----:B------:R0:W-:Y:S01]  /*59870*/  STL [R1+0x1208], R0 ;  /* 0x0012080001007387 */ /* 0x0001e20000100800 */
[----:B------:R-:W-:Y:S01]  /*59880*/  ISETP.LT.AND P0, PT, R2, UR14, !P0 ;  /* 0x0000000e02007c0c */ /* 0x000fe2000c701270 */
[----:B------:R-:W0:Y:S01]  /*59890*/  LDCU UR50, c[0x0][0x3b8] ;  /* 0x00007700ff3277ac */ /* 0x000e220008000800 */
[----:B------:R-:W0:Y:S01]  /*598a0*/  LDCU UR14, c[0x0][0x398] ;  /* 0x00007300ff0e77ac */ /* 0x000e220008000800 */
[----:B------:R-:W0:Y:S08]  /*598b0*/  LDCU UR66, c[0x0][0x398] ;  /* 0x00007300ff4277ac */ /* 0x000e300008000800 */
[----:B------:R-:W-:-:S04]  /*598c0*/  @P1 LOP3.LUT R17, R17, 0x10, RZ, 0xfc, !PT ;  /* 0x0000001011111812 */ /* 0x000fc800078efcff */
[----:B------:R-:W-:-:S04]  /*598d0*/  LOP3.LUT R17, R17, 0xfffffff7, RZ, 0xc0, !PT ;  /* 0xfffffff711117812 */ /* 0x000fc800078ec0ff */
[----:B------:R-:W-:Y:S02]  /*598e0*/  @P0 LOP3.LUT R17, R17, 0x8, RZ, 0xfc, !PT ;  /* 0x0000000811110812 */ /* 0x000fe400078efcff */
[----:B------:R-:W-:Y:S01]  /*598f0*/  ISETP.GE.AND P0, PT, R6, UR68, PT ;  /* 0x0000004406007c0c */ /* 0x000fe2000bf06270 */
[----:B------:R-:W-:Y:S01]  /*59900*/  VIADD R6, R25, 0x103 ;  /* 0x0000010319067836 */ /* 0x000fe20000000000 */
[----:B------:R-:W-:Y:S01]  /*59910*/  LOP3.LUT R17, R17, 0xfffffffe, RZ, 0xc0, !PT ;  /* 0xfffffffe11117812 */ /* 0x000fe200078ec0ff */
[----:B0-----:R-:W-:Y:S01]  /*59920*/  VIADD R0, R0, UR30 ;  /* 0x0000001e00007c36 */ /* 0x001fe20008000000 */
[----:B------:R-:W-:Y:S01]  /*59930*/  ISETP.LT.AND P1, PT, R4, UR22, !P0 ;  /* 0x0000001604007c0c */ /* 0x000fe2000c721270 */
[----:B------:R-:W0:Y:S01]  /*59940*/  LDCU UR30, c[0x0][0x398] ;  /* 0x00007300ff1e77ac */ /* 0x000e220008000800 */
[----:B------:R-:W-:Y:S02]  /*59950*/  ISETP.LT.AND P0, PT, R2, UR40, !P0 ;  /* 0x0000002802007c0c */ /* 0x000fe4000c701270 */
[----:B------:R0:W-:Y:S01]  /*59960*/  STL [R1+0x120c], R0 ;  /* 0x00120c0001007387 */ /* 0x0001e20000100800 */
[----:B------:R-:W1:Y:S01]  /*59970*/  LDCU UR68, c[0x0][0x3b8] ;  /* 0x00007700ff4477ac */ /* 0x000e620008000800 */
[----:B------:R-:W1:Y:S07]  /*59980*/  LDCU UR22, c[0x0][0x398] ;  /* 0x00007300ff1677ac */ /* 0x000e6e0008000800 */
[----:B------:R-:W-:Y:S01]  /*59990*/  @P1 LOP3.LUT R17, R17, 0x1, RZ, 0xfc, !PT ;  /* 0x0000000111111812 */ /* 0x000fe200078efcff */
[----:B------:R-:W1:Y:S01]  /*599a0*/  LDCU UR40, c[0x0][0x398] ;  /* 0x00007300ff2877ac */ /* 0x000e620008000800 */
[----:B------:R-:W-:-:S02]  /*599b0*/  @P0 LOP3.LUT R5, R5, 0x80000000, RZ, 0xfc, !PT ;  /* 0x8000000005050812 */ /* 0x000fc400078efcff */
[----:B------:R-:W-:Y:S02]  /*599c0*/  ISETP.GE.AND P0, PT, R6, UR70, PT ;  /* 0x0000004606007c0c */ /* 0x000fe4000bf06270 */
[----:B------:R-:W-:Y:S01]  /*599d0*/  LOP3.LUT R5, R5, 0xefffffff, RZ, 0xc0, !PT ;  /* 0xefffffff05057812 */ /* 0x000fe200078ec0ff */
[----:B------:R-:W-:Y:S01]  /*599e0*/  VIADD R6, R25, 0x101 ;  /* 0x0000010119067836 */ /* 0x000fe20000000000 */
[----:B--2---:R-:W-:Y:S01]  /*599f0*/  ISETP.LT.AND P1, PT, R4, UR26, !P0 ;  /* 0x0000001a04007c0c */ /* 0x004fe2000c721270 */
[----:B0-----:R-:W-:Y:S01]  /*59a00*/  VIADD R0, R0, UR44 ;  /* 0x0000002c00007c36 */ /* 0x001fe20008000000 */
[----:B------:R-:W-:Y:S01]  /*59a10*/  ISETP.LT.AND P0, PT, R2, UR54, !P0 ;  /* 0x0000003602007c0c */ /* 0x000fe2000c701270 */
[----:B------:R-:W0:Y:S01]  /*59a20*/  LDCU UR44, c[0x0][0x398] ;  /* 0x00007300ff2c77ac */ /* 0x000e220008000800 */
[----:B------:R-:W2:Y:S01]  /*59a30*/  LDCU UR26, c[0x0][0x3b8] ;  /* 0x00007700ff1a77ac */ /* 0x000ea20008000800 */
[----:B------:R-:W0:Y:S08]  /*59a40*/  LDCU UR70, c[0x0][0x3b8] ;  /* 0x00007700ff4677ac */ /* 0x000e300008000800 */
[----:B------:R-:W-:Y:S01]  /*59a50*/  @P1 LOP3.LUT R5, R5, 0x10000000, RZ, 0xfc, !PT ;  /* 0x1000000005051812 */ /* 0x000fe200078efcff */
[----:B------:R0:W-:Y:S01]  /*59a60*/  STL [R1+0x1210], R0 ;  /* 0x0012100001007387 */ /* 0x0001e20000100800 */
[----:B------:R-:W1:Y:S02]  /*59a70*/  LDCU UR54, c[0x0][0x398] ;  /* 0x00007300ff3677ac */ /* 0x000e640008000800 */
[----:B------:R-:W-:-:S04]  /*59a80*/  LOP3.LUT R5, R5, 0xf7ffffff, RZ, 0xc0, !PT ;  /* 0xf7ffffff05057812 */ /* 0x000fc800078ec0ff */
[----:B------:R-:W-:Y:S02]  /*59a90*/  @P0 LOP3.LUT R5, R5, 0x8000000, RZ, 0xfc, !PT ;  /* 0x0800000005050812 */ /* 0x000fe400078efcff */
[----:B------:R-:W-:Y:S02]  /*59aa0*/  ISETP.GE.AND P0, PT, R6, UR72, PT ;  /* 0x0000004806007c0c */ /* 0x000fe4000bf06270 */
[----:B------:R-:W-:Y:S01]  /*59ab0*/  LOP3.LUT R5, R5, 0xfeffffff, RZ, 0xc0, !PT ;  /* 0xfeffffff05057812 */ /* 0x000fe200078ec0ff */
[----:B------:R-:W-:Y:S01]  /*59ac0*/  VIADD R6, R25, 0xff ;  /* 0x000000ff19067836 */ /* 0x000fe20000000000 */
[----:B------:R-:W-:Y:S01]  /*59ad0*/  ISETP.LT.AND P1, PT, R4, UR32, !P0 ;  /* 0x0000002004007c0c */ /* 0x000fe2000c721270 */
[----:B0-----:R-:W-:Y:S01]  /*59ae0*/  VIADD R0, R0, UR46 ;  /* 0x0000002e00007c36 */ /* 0x001fe20008000000 */
[----:B------:R-:W-:Y:S01]  /*59af0*/  ISETP.LT.AND P0, PT, R2, UR56, !P0 ;  /* 0x0000003802007c0c */ /* 0x000fe2000c701270 */
[----:B------:R-:W0:Y:S01]  /*59b00*/  LDCU UR46, c[0x0][0x398] ;  /* 0x00007300ff2e77ac */ /* 0x000e220008000800 */
[----:B------:R-:W0:Y:S01]  /*59b10*/  LDCU UR32, c[0x0][0x398] ;  /* 0x00007300ff2077ac */ /* 0x000e220008000800 */
[----:B------:R-:W0:Y:S08]  /*59b20*/  LDCU UR72, c[0x0][0x398] ;  /* 0x00007300ff4877ac */ /* 0x000e300008000800 */
[----:B------:R-:W-:Y:S01]  /*59b30*/  @P1 LOP3.LUT R5, R5, 0x1000000, RZ, 0xfc, !PT ;  /* 0x0100000005051812 */ /* 0x000fe200078efcff */
[----:B------:R0:W-:Y:S01]  /*59b40*/  STL [R1+0x1214], R0 ;  /* 0x0012140001007387 */ /* 0x0001e20000100800 */
[----:B------:R-:W1:Y:S02]  /*59b50*/  LDCU UR56, c[0x0][0x398] ;  /* 0x00007300ff3877ac */ /* 0x000e640008000800 */
[----:B------:R-:W-:-:S04]  /*59b60*/  LOP3.LUT R5, R5, 0xff7fffff, RZ, 0xc0, !PT ;  /* 0xff7fffff05057812 */ /* 0x000fc800078ec0ff */
[----:B------:R-:W-:Y:S02]  /*59b70*/  @P0 LOP3.LUT R5, R5, 0x800000, RZ, 0xfc, !PT ;  /* 0x0080000005050812 */ /* 0x000fe400078efcff */
[----:B------:R-:W-:-:S04]  /*59b80*/  ISETP.GE.AND P0, PT, R6, UR5, PT ;  /* 0x0000000506007c0c */ /* 0x000fc8000bf06270 */
[----:B------:R-:W-:Y:S02]  /*59b90*/  ISETP.LT.AND P1, PT, R4, UR30, !P0 ;  /* 0x0000001e04007c0c */ /* 0x000fe4000c721270 */
[----:B------:R-:W-:Y:S01]  /*59ba0*/  LOP3.LUT R5, R5, 0xffefffff, RZ, 0xc0, !PT ;  /* 0xffefffff05057812 */ /* 0x000fe200078ec0ff */
[----:B------:R-:W-:Y:S01]  /*59bb0*/  VIADD R6, R25, 0xfd ;  /* 0x000000fd19067836 */ /* 0x000fe20000000000 */
[----:B----4-:R-:W-:Y:S01]  /*59bc0*/  ISETP.LT.AND P0, PT, R2, UR8, !P0 ;  /* 0x0000000802007c0c */ /* 0x010fe2000c701270 */
[----:B0-----:R-:W-:Y:S01]  /*59bd0*/  VIADD R0, R0, UR10 ;  /* 0x0000000a00007c36 */ /* 0x001fe20008000000 */
[----:B------:R-:W0:Y:S01]  /*59be0*/  LDCU UR10, c[0x0][0x398] ;  /* 0x00007300ff0a77ac */ /* 0x000e220008000800 */
[----:B------:R-:W4:Y:S06]  /*59bf0*/  LDCU UR30, c[0x0][0x398] ;  /* 0x00007300ff1e77ac */ /* 0x000f2c0008000800 */
[----:B------:R-:W-:Y:S01]  /*59c00*/  @P1 LOP3.LUT R5, R5, 0x100000, RZ, 0xfc, !PT ;  /* 0x0010000005051812 */ /* 0x000fe200078efcff */
[----:B------:R-:W0:Y:S03]  /*59c10*/  LDCU UR8, c[0x0][0x398] ;  /* 0x00007300ff0877ac */ /* 0x000e260008000800 */
[----:B------:R-:W-:-:S04]  /*59c20*/  LOP3.LUT R5, R5, 0xfff7ffff, RZ, 0xc0, !PT ;  /* 0xfff7ffff05057812 */ /* 0x000fc800078ec0ff */
[----:B------:R-:W-:Y:S02]  /*59c30*/  @P0 LOP3.LUT R5, R5, 0x80000, RZ, 0xfc, !PT ;  /* 0x0008000005050812 */ /* 0x000fe400078efcff */
[----:B------:R-:W-:Y:S02]  /*59c40*/  ISETP.GE.AND P0, PT, R6, UR57, PT ;  /* 0x0000003906007c0c */ /* 0x000fe4000bf06270 */
[----:B------:R-:W-:Y:S01]  /*59c50*/  LOP3.LUT R5, R5, 0xfffeffff, RZ, 0xc0, !PT ;  /* 0xfffeffff05057812 */ /* 0x000fe200078ec0ff */
[----:B------:R-:W-:Y:S01]  /*59c60*/  VIADD R6, R25, 0xfb ;  /* 0x000000fb19067836 */ /* 0x000fe20000000000 */
[----:B------:R-:W-:Y:S01]  /*59c70*/  ISETP.LT.AND P1, PT, R4, UR16, !P0 ;  /* 0x0000001004007c0c */ /* 0x000fe2000c721270 */
[----:B------:R0:W-:Y:S01]  /*59c80*/  STL [R1+0x1218], R0 ;  /* 0x0012180001007387 */ /* 0x0001e20000100800 */
[----:B------:R-:W-:Y:S01]  /*59c90*/  ISETP.LT.AND P0, PT, R2, UR44, !P0 ;  /* 0x0000002c02007c0c */ /* 0x000fe2000c701270 */
[----:B------:R-:W1:Y:S01]  /*59ca0*/  LDCU UR16, c[0x0][0x3b8] ;  /* 0x00007700ff1077ac */ /* 0x000e620008000800 */
[----:B------:R-:W1:Y:S09]  /*59cb0*/  LDCU UR57, c[0x0][0x3b8] ;  /* 0x00007700ff3977ac */ /* 0x000e720008000800 */
[----:B------:R-:W-:Y:S01]  /*59cc0*/  @P1 LOP3.LUT R5, R5, 0x10000, RZ, 0xfc, !PT ;  /* 0x0001000005051812 */ /* 0x000fe200078efcff */
[----:B0-----:R-:W-:Y:S01]  /*59cd0*/  VIADD R0, R0, UR18 ;  /* 0x0000001200007c36 */ /* 0x001fe20008000000 */
[----:B------:R-:W0:Y:S02]  /*59ce0*/  LDCU UR18, c[0x0][0x398] ;  /* 0x00007300ff1277ac */ /* 0x000e240008000800 */
        /* <DEDUP_REMOVED lines=17> */
[----:B------:R-:W-:Y:S01]  /*59e00*/  ISETP.GE.AND P0, PT, R6, UR19, PT ;  /* 0x0000001306007c0c */ /* 0x000fe2000bf06270 */
[----:B------:R-:W0:Y:S01]  /*59e10*/  LDCU UR19, c[0x0][0x398] ;  /* 0x00007300ff1377ac */ /* 0x000e220008000800 */
[----:B------:R-:W-:Y:S01]  /*59e20*/  LOP3.LUT R5, R5, 0xfffffeff, RZ, 0xc0, !PT ;  /* 0xfffffeff05057812 */ /* 0x000fe200078ec0ff */
[----:B------:R0:W-:Y:S02]  /*59e30*/  STL [R1+0x1220], R0 ;  /* 0x0012200001007387 */ /* 0x0001e40000100800 */
[----:B0-----:R-:W-:Y:S01]  /*59e40*/  ISETP.LT.AND P1, PT, R4, UR19, !P0 ;  /* 0x0000001304007c0c */ /* 0x001fe2000c721270 */
[----:B------:R-:W-:Y:S01]  /*59e50*/  VIADD R0, R0, UR52 ;  /* 0x0000003400007c36 */ /* 0x000fe20008000000 */
[----:B------:R-:W-:Y:S01]  /*59e60*/  ISETP.LT.AND P0, PT, R2, UR10, !P0 ;  /* 0x0000000a02007c0c */ /* 0x000fe2000c701270 */
[----:B------:R-:W-:Y:S01]  /*59e70*/  VIADD R6, R25, 0xf7 ;  /* 0x000000f719067836 */ /* 0x000fe20000000000 */
[----:B------:R-:W0:Y:S02]  /*59e80*/  LDCU UR52, c[0x0][0x398] ;  /* 0x00007300ff3477ac */ /* 0x000e240008000800 */
[----:B------:R1:W-:Y:S01]  /*59e90*/  STL [R1+0x122c], R0 ;  /* 0x00122c0001007387 */ /* 0x0003e20000100800 */
[----:B------:R-:W0:Y:S01]  /*59ea0*/  LDCU UR10, c[0x0][0x398] ;  /* 0x00007300ff0a77ac */ /* 0x000e220008000800 */
[----:B------:R-:W0:Y:S05]  /*59eb0*/  LDCU UR19, c[0x0][0x3b8] ;  /* 0x00007700ff1377ac */ /* 0x000e2a0008000800 */
[----:B------:R-:W-:-:S04]  /*59ec0*/  @P1 LOP3.LUT R5, R5, 0x100, RZ, 0xfc, !PT ;  /* 0x0000010005051812 */ /* 0x000fc800078efcff */
[----:B------:R-:W-:Y:S01]  /*59ed0*/  LOP3.LUT R5, R5, 0xffffff7f, RZ, 0xc0, !PT ;  /* 0xffffff7f05057812 */ /* 0x000fe200078ec0ff */
[----:B-1----:R-:W-:Y:S01]  /*59ee0*/  VIADD R0, R0, UR24 ;  /* 0x0000001800007c36 */ /* 0x002fe20008000000 */
[----:B------:R-:W-:Y:S01]  /*59ef0*/  STL [R1+0x24], R17 ;  /* 0x0000241101007387 */ /* 0x000fe20000100800 */
[----:B------:R-:W1:Y:S01]  /*59f00*/  LDCU UR24, c[0x0][0x398] ;  /* 0x00007300ff1877ac */ /* 0x000e620008000800 */
[----:B------:R-:W-:Y:S02]  /*59f10*/  @P0 LOP3.LUT R5, R5, 0x80, RZ, 0xfc, !PT ;  /* 0x0000008005050812 */ /* 0x000fe400078efcff */
[----:B------:R-:W-:Y:S01]  /*59f20*/  ISETP.GE.AND P0, PT, R6, UR71, PT ;  /* 0x0000004706007c0c */ /* 0x000fe2000bf06270 */
[----:B------:R0:W-:Y:S01]  /*59f30*/  STL [R1+0x1230], R0 ;  /* 0x0012300001007387 */ /* 0x0001e20000100800 */
[----:B------:R-:W-:Y:S01]  /*59f40*/  LOP3.LUT R5, R5, 0xffffffef, RZ, 0xc0, !PT ;  /* 0xffffffef05057812 */ /* 0x000fe200078ec0ff */
[----:B------:R-:W-:Y:S01]  /*59f50*/  VIADD R6, R25, 0xf5 ;  /* 0x000000f519067836 */ /* 0x000fe20000000000 */
[----:B------:R-:W-:Y:S01]  /*59f60*/  ISETP.LT.AND P1, PT, R4, UR6, !P0 ;  /* 0x0000000604007c0c */ /* 0x000fe2000c721270 */
[----:B------:R-:W1:Y:S01]  /*59f70*/  LDCU UR6, c[0x0][0x3b8] ;  /* 0x00007700ff0677ac */ /* 0x000e620008000800 */
[----:B------:R-:W-:-:S02]  /*59f80*/  R2UR.FILL UR5, R16 ;  /* 0x00000000100572ca */ /* 0x000fc400004e0000 */
[----:B------:R-:W-:Y:S01]  /*59f90*/  R2UR.FILL UR74, R14 ;  /* 0x000000000e4a72ca */ /* 0x000fe200004e0000 */
[----:B------:R-:W1:Y:S01]  /*59fa0*/  LDCU UR71, c[0x0][0x398] ;  /* 0x00007300ff4777ac */ /* 0x000e620008000800 */
[----:B0-----:R-:W-:Y:S01]  /*59fb0*/  VIADD R0, R0, UR28 ;  /* 0x0000001c00007c36 */ /* 0x001fe20008000000 */
[----:B------:R-:W-:Y:S01]  /*59fc0*/  ISETP.LT.AND P0, PT, R2, UR36, !P0 ;  /* 0x0000002402007c0c */ /* 0x000fe2000c701270 */
[----:B------:R-:W0:Y:S03]  /*59fd0*/  LDCU UR28, c[0x0][0x398] ;  /* 0x00007300ff1c77ac */ /* 0x000e260008000800 */
[----:B------:R2:W-:Y:S02]  /*59fe0*/  STL [R1+0x1234], R0 ;  /* 0x0012340001007387 */ /* 0x0005e40000100800 */
[----:B------:R-:W-:Y:S01]  /*59ff0*/  @P1 LOP3.LUT R5, R5, 0x10, RZ, 0xfc, !PT ;  /* 0x0000001005051812 */ /* 0x000fe200078efcff */
[----:B------:R-:W0:Y:S01]  /*5a000*/  LDCU UR36, c[0x0][0x3b8] ;  /* 0x00007700ff2477ac */ /* 0x000e220008000800 */
[----:B--2---:R-:W-:-:S02]  /*5a010*/  VIADD R0, R0, UR42 ;  /* 0x0000002a00007c36 */ /* 0x004fc40008000000 */
[----:B------:R-:W-:Y:S01]  /*5a020*/  LOP3.LUT R5, R5, 0xfffffff7, RZ, 0xc0, !PT ;  /* 0xfffffff705057812 */ /* 0x000fe200078ec0ff */
[----:B------:R-:W2:Y:S02]  /*5a030*/  LDCU UR42, c[0x0][0x3b8] ;  /* 0x00007700ff2a77ac */ /* 0x000ea40008000800 */
[----:B------:R0:W-:Y:S02]  /*5a040*/  STL [R1+0x1238], R0 ;  /* 0x0012380001007387 */ /* 0x0001e40000100800 */
[----:B0-----:R-:W-:Y:S01]  /*5a050*/  VIADD R0, R0, UR58 ;  /* 0x0000003a00007c36 */ /* 0x001fe20008000000 */
[----:B------:R-:W-:Y:S01]  /*5a060*/  @P0 LOP3.LUT R5, R5, 0x8, RZ, 0xfc, !PT ;  /* 0x0000000805050812 */ /* 0x000fe200078efcff */
[----:B------:R-:W0:Y:S03]  /*5a070*/  LDCU UR58, c[0x0][0x3b8] ;  /* 0x00007700ff3a77ac */ /* 0x000e260008000800 */
[----:B------:R1:W-:Y:S01]  /*5a080*/  STL [R1+0x123c], R0 ;  /* 0x00123c0001007387 */ /* 0x0003e20000100800 */
[----:B------:R-:W-:Y:S01]  /*5a090*/  ISETP.GE.AND P0, PT, R6, UR11, PT ;  /* 0x0000000b06007c0c */ /* 0x000fe2000bf06270 */
[----:B-1----:R-:W-:-:S03]  /*5a0a0*/  VIADD R0, R0, UR34 ;  /* 0x0000002200007c36 */ /* 0x002fc60008000000 */
[----:B------:R-:W-:Y:S02]  /*5a0b0*/  ISETP.LT.AND P1, PT, R4, UR18, !P0 ;  /* 0x0000001204007c0c */ /* 0x000fe4000c721270 */
[----:B------:R-:W-:Y:S01]  /*5a0c0*/  LOP3.LUT R5, R5, 0xfffffffe, RZ, 0xc0, !PT ;  /* 0xfffffffe05057812 */ /* 0x000fe200078ec0ff */
[----:B------:R-:W-:Y:S01]  /*5a0d0*/  VIADD R6, R25, 0xf3 ;  /* 0x000000f319067836 */ /* 0x000fe20000000000 */
[----:B------:R1:W-:Y:S01]  /*5a0e0*/  STL [R1+0x1240], R0 ;  /* 0x0012400001007387 */ /* 0x0003e20000100800 */
[----:B------:R-:W0:Y:S01]  /*5a0f0*/  LDCU UR34, c[0x0][0x398] ;  /* 0x00007300ff2277ac */ /* 0x000e220008000800 */
[----:B------:R-:W-:Y:S01]  /*5a100*/  R2UR.FILL UR75, R15 ;  /* 0x000000000f4b72ca */ /* 0x000fe200004e0000 */
[----:B------:R-:W0:Y:S01]  /*5a110*/  LDCU UR11, c[0x0][0x3b8] ;  /* 0x00007700ff0b77ac */ /* 0x000e220008000800 */
[----:B------:R-:W0:Y:S01]  /*5a120*/  LDCU UR18, c[0x0][0x3b8] ;  /* 0x00007700ff1277ac */ /* 0x000e220008000800 */
[----:B-1----:R-:W-:-:S04]  /*5a130*/  VIADD R0, R0, UR76 ;  /* 0x0000004c00007c36 */ /* 0x002fc80008000000 */
[----:B------:R-:W-:Y:S02]  /*5a140*/  @P1 LOP3.LUT R5, R5, 0x1, RZ, 0xfc, !PT ;  /* 0x0000000105051812 */ /* 0x000fe400078efcff */
[----:B------:R-:W-:Y:S01]  /*5a150*/  ISETP.LT.AND P0, PT, R2, UR48, !P0 ;  /* 0x0000003002007c0c */ /* 0x000fe2000c701270 */
[----:B------:R-:W1:Y:S01]  /*5a160*/  LDCU UR76, c[0x0][0x398] ;  /* 0x00007300ff4c77ac */ /* 0x000e620008000800 */
[----:B------:R3:W-:Y:S01]  /*5a170*/  STL [R1+0x1244], R0 ;  /* 0x0012440001007387 */ /* 0x0007e20000100800 */
[----:B------:R-:W0:Y:S01]  /*5a180*/  LDCU UR48, c[0x0][0x3b8] ;  /* 0x00007700ff3077ac */ /* 0x000e220008000800 */
[----:B---3--:R-:W-:-:S09]  /*5a190*/  VIADD R0, R0, UR77 ;  /* 0x0000004d00007c36 */ /* 0x008fd20008000000 */
[----:B------:R-:W-:Y:S01]  /*5a1a0*/  @P0 LOP3.LUT R29, R29, 0x80000000, RZ, 0xfc, !PT ;  /* 0x800000001d1d0812 */ /* 0x000fe200078efcff */
[----:B------:R-:W3:Y:S01]  /*5a1b0*/  LDCU UR77, c[0x0][0x398] ;  /* 0x00007300ff4d77ac */ /* 0x000ee20008000800 */
[----:B------:R0:W-:Y:S02]  /*5a1c0*/  STL [R1+0x1248], R0 ;  /* 0x0012480001007387 */ /* 0x0001e40000100800 */
[----:B0-----:R-:W-:Y:S01]  /*5a1d0*/  VIADD R0, R0, UR62 ;  /* 0x0000003e00007c36 */ /* 0x001fe20008000000 */
[----:B------:R-:W-:Y:S01]  /*5a1e0*/  ISETP.GE.AND P0, PT, R6, UR67, PT ;  /* 0x0000004306007c0c */ /* 0x000fe2000bf06270 */
[----:B------:R-:W0:Y:S03]  /*5a1f0*/  LDCU UR62, c[0x0][0x3b8] ;  /* 0x00007700ff3e77ac */ /* 0x000e260008000800 */
[----:B------:R1:W-:Y:S01]  /*5a200*/  STL [R1+0x1250], R0 ;  /* 0x0012500001007387 */ /* 0x0003e20000100800 */
[----:B------:R-:W-:Y:S01]  /*5a210*/  LOP3.LUT R29, R29, 0xefffffff, RZ, 0xc0, !PT ;  /* 0xefffffff1d1d7812 */ /* 0x000fe200078ec0ff */
[----:B------:R-:W-:Y:S01]  /*5a220*/  VIADD R6, R25, 0xf1 ;  /* 0x000000f119067836 */ /* 0x000fe20000000000 */
[----:B------:R-:W0:Y:S01]  /*5a230*/  LDCU UR67, c[0x0][0x3b8] ;  /* 0x00007700ff4377ac */ /* 0x000e220008000800 */
[----:B------:R2:W-:Y:S01]  /*5a240*/  STL [R1+0x20], R5 ;  /* 0x0000200501007387 */ /* 0x0005e20000100800 */
[----:B-1----:R-:W-:Y:S01]  /*5a250*/  VIADD R0, R0, UR12 ;  /* 0x0000000c00007c36 */ /* 0x002fe20008000000 */
[----:B------:R-:W-:Y:S01]  /*5a260*/  ISETP.LT.AND P1, PT, R4, UR64, !P0 ;  /* 0x0000004004007c0c */ /* 0x000fe2000c721270 */
[----:B------:R-:W1:Y:S01]  /*5a270*/  LDCU UR64, c[0x0][0x3b8] ;  /* 0x00007700ff4077ac */ /* 0x000e620008000800 */
[----:B--2---:R-:W2:Y:S01]  /*5a280*/  LDL.LU R5, [R1+0x1b0] ;  /* 0x0001b00001057983 */ /* 0x004ea20000300800 */
[----:B------:R-:W0:Y:S03]  /*5a290*/  LDCU UR12, c[0x0][0x398] ;  /* 0x00007300ff0c77ac */ /* 0x000e260008000800 */
[----:B------:R0:W-:Y:S04]  /*5a2a0*/  STL [R1+0x1268], R0 ;  /* 0x0012680001007387 */ /* 0x0001e80000100800 */
[----:B------:R-:W2:Y:S04]  /*5a2b0*/  LDL.LU R27, [R1+0x1b4] ;  /* 0x0001b400011b7983 */ /* 0x000ea80000300800 */
[----:B------:R-:W3:Y:S04]  /*5a2c0*/  LDL.LU R24, [R1+0x1b8] ;  /* 0x0001b80001187983 */ /* 0x000ee80000300800 */
[----:B------:R-:W3:Y:S04]  /*5a2d0*/  LDL.LU R23, [R1+0x1bc] ;  /* 0x0001bc0001177983 */ /* 0x000ee80000300800 */
[----:B------:R-:W4:Y:S04]  /*5a2e0*/  LDL.LU R22, [R1+0x200] ;  /* 0x0002000001167983 */ /* 0x000f280000300800 */
[----:B------:R-:W4:Y:S01]  /*5a2f0*/  LDL.LU R21, [R1+0x204] ;  /* 0x0002040001157983 */ /* 0x000f220000300800 */
[----:B0-----:R-:W-:Y:S01]  /*5a300*/  VIADD R0, R0, UR20 ;  /* 0x0000001400007c36 */ /* 0x001fe20008000000 */
[----:B------:R-:W-:Y:S01]  /*5a310*/  ISETP.LT.AND P0, PT, R2, UR38, !P0 ;  /* 0x0000002602007c0c */ /* 0x000fe2000c701270 */
[----:B------:R-:W0:Y:S01]  /*5a320*/  LDCU UR20, c[0x0][0x3b8] ;  /* 0x00007700ff1477ac */ /* 0x000e220008000800 */
[----:B------:R-:W4:Y:S01]  /*5a330*/  LDL.LU R19, [R1+0x208] ;  /* 0x0002080001137983 */ /* 0x000f220000300800 */
[----:B------:R-:W-:Y:S01]  /*5a340*/  @P1 LOP3.LUT R29, R29, 0x10000000, RZ, 0xfc, !PT ;  /* 0x100000001d1d1812 */ /* 0x000fe200078efcff */
[----:B------:R-:W0:Y:S02]  /*5a350*/  LDCU UR38, c[0x0][0x398] ;  /* 0x00007300ff2677ac */ /* 0x000e240008000800 */
[----:B------:R1:W-:Y:S04]  /*5a360*/  STL [R1+0x1280], R0 ;  /* 0x0012800001007387 */ /* 0x0003e80000100800 */
[----:B------:R-:W4:Y:S01]  /*5a370*/  LDL.LU R18, [R1+0x20c] ;  /* 0x00020c0001127983 */ /* 0x000f220000300800 */
[----:B------:R-:W-:-:S03]  /*5a380*/  LOP3.LUT R29, R29, 0xf7ffffff, RZ, 0xc0, !PT ;  /* 0xf7ffffff1d1d7812 */ /* 0x000fc600078ec0ff */
[----:B------:R-:W4:Y:S01]  /*5a390*/  LDL.LU R3, [R1+0x220] ;  /* 0x0002200001037983 */ /* 0x000f220000300800 */
[----:B-1----:R-:W-:Y:S01]  /*5a3a0*/  VIADD R0, R0, UR50 ;  /* 0x0000003200007c36 */ /* 0x002fe20008000000 */
[----:B------:R-:W-:Y:S02]  /*5a3b0*/  @P0 LOP3.LUT R29, R29, 0x8000000, RZ, 0xfc, !PT ;  /* 0x080000001d1d0812 */ /* 0x000fe400078efcff */
[----:B------:R-:W4:Y:S01]  /*5a3c0*/  LDL.LU R26, [R1+0x224] ;  /* 0x00022400011a7983 */ /* 0x000f220000300800 */
[----:B------:R-:W-:Y:S01]  /*5a3d0*/  ISETP.GE.AND P0, PT, R6, UR61, PT ;  /* 0x0000003d06007c0c */ /* 0x000fe2000bf06270 */
[----:B------:R-:W1:Y:S02]  /*5a3e0*/  LDCU UR50, c[0x0][0x398] ;  /* 0x00007300ff3277ac */ /* 0x000e640008000800 */
[----:B------:R-:W4:Y:S01]  /*5a3f0*/  LDL.LU R20, [R1+0x228] ;  /* 0x0002280001147983 */ /* 0x000f220000300800 */
[----:B------:R-:W-:Y:S01]  /*5a400*/  LOP3.LUT R29, R29, 0xfbffffff, RZ, 0xc0, !PT ;  /* 0xfbffffff1d1d7812 */ /* 0x000fe200078ec0ff */
[----:B------:R-:W-:Y:S01]  /*5a410*/  VIADD R6, R25, 0xef ;  /* 0x000000ef19067836 */ /* 0x000fe20000000000 */
[----:B------:R-:W0:Y:S01]  /*5a420*/  LDCU UR61, c[0x0][0x3b8] ;  /* 0x00007700ff3d77ac */ /* 0x000e220008000800 */
[----:B------:R0:W-:Y:S04]  /*5a430*/  STL [R1+0x1294], R0 ;  /* 0x0012940001007387 */ /* 0x0001e80000100800 */
[----:B------:R-:W4:Y:S01]  /*5a440*/  LDL.LU R17, [R1+0x22c] ;  /* 0x00022c0001117983 */ /* 0x000f220000300800 */
[----:B------:R-:W-:Y:S01]  /*5a450*/  ISETP.LT.AND P1, PT, R4, UR14, !P0 ;  /* 0x0000000e04007c0c */ /* 0x000fe2000c721270 */
[----:B------:R-:W0:Y:S01]  /*5a460*/  LDCU UR14, c[0x0][0x3b8] ;  /* 0x00007700ff0e77ac */ /* 0x000e220008000800 */
[----:B------:R-:W-:-:S02]  /*5a470*/  ISETP.LT.AND P0, PT, R2, UR52, !P0 ;  /* 0x0000003402007c0c */ /* 0x000fc4000c701270 */
[----:B--2---:R-:W-:Y:S01]  /*5a480*/  F2FP.SATFINITE.E5M2.F32.PACK_AB_MERGE_C R7, R27, R5, RZ ;  /* 0x000000051b07723e */ /* 0x004fe200048060ff */
[----:B0-----:R-:W-:-:S08]  /*5a490*/  VIADD R0, R0, UR68 ;  /* 0x0000004400007c36 */ /* 0x001fd00008000000 */
[----:B------:R-:W-:Y:S01]  /*5a4a0*/  @P1 LOP3.LUT R29, R29, 0x4000000, RZ, 0xfc, !PT ;  /* 0x040000001d1d1812 */ /* 0x000fe200078efcff */
[----:B------:R-:W0:Y:S01]  /*5a4b0*/  LDCU UR52, c[0x0][0x3b8] ;  /* 0x00007700ff3477ac */ /* 0x000e220008000800 */
[----:B------:R-:W-:Y:S01]  /*5a4c0*/  STL [R1+0x138c], R7 ;  /* 0x00138c0701007387 */ /* 0x000fe20000100800 */
[----:B---3--:R-:W-:Y:S01]  /*5a4d0*/  F2FP.SATFINITE.E5M2.F32.PACK_AB_MERGE_C R5, R23, R24, RZ ;  /* 0x000000181705723e */ /* 0x008fe200048060ff */
[----:B------:R-:W2:Y:S02]  /*5a4e0*/  LDCU UR68, c[0x0][0x3b8] ;  /* 0x00007700ff4477ac */ /* 0x000ea40008000800 */
[----:B------:R-:W3:Y:S04]  /*5a4f0*/  LDL.LU R24, [R1+0x240] ;  /* 0x0002400001187983 */ /* 0x000ee80000300800 */
[----:B------:R-:W3:Y:S04]  /*5a500*/  LDL.LU R23, [R1+0x244] ;  /* 0x0002440001177983 */ /* 0x000ee80000300800 */
[----:B------:R4:W-:Y:S01]  /*5a510*/  STL [R1+0x1388], R5 ;  /* 0x0013880501007387 */ /* 0x0009e20000100800 */
[----:B------:R-:W-:-:S02]  /*5a520*/  LOP3.LUT R29, R29, 0xfdffffff, RZ, 0xc0, !PT ;  /* 0xfdffffff1d1d7812 */ /* 0x000fc400078ec0ff */
[----:B----4-:R-:W-:Y:S02]  /*5a530*/  F2FP.SATFINITE.E5M2.F32.PACK_AB_MERGE_C R5, R21, R22, RZ ;  /* 0x000000161505723e */ /* 0x010fe400048060ff */
[----:B------:R-:W4:Y:S04]  /*5a540*/  LDL.LU R22, [R1+0x248] ;  /* 0x0002480001167983 */ /* 0x000f280000300800 */
[----:B------:R-:W4:Y:S04]  /*5a550*/  LDL.LU R21, [R1+0x24c] ;  /* 0x00024c0001157983 */ /* 0x000f280000300800 */
[----:B------:R0:W-:Y:S01]  /*5a560*/  STL [R1+0x137c], R5 ;  /* 0x00137c0501007387 */ /* 0x0001e20000100800 */
[----:B------:R-:W-:-:S02]  /*5a570*/  @P0 LOP3.LUT R29, R29, 0x2000000, RZ, 0xfc, !PT ;  /* 0x020000001d1d0812 */ /* 0x000fc400078efcff */
[----:B------:R-:W-:Y:S01]  /*5a580*/  ISETP.GE.AND P0, PT, R6, UR7, PT ;  /* 0x0000000706007c0c */ /* 0x000fe2000bf06270 */
[----:B------:R-:W1:Y:S01]  /*5a590*/  LDCU UR7, c[0x0][0x3b8] ;  /* 0x00007700ff0777ac */ /* 0x000e620008000800 */
[----:B------:R-:W-:Y:S01]  /*5a5a0*/  F2FP.SATFINITE.E5M2.F32.PACK_AB_MERGE_C R6, R18, R19, RZ ;  /* 0x000000131206723e */ /* 0x000fe200048060ff */
[----:B0-----:R-:W2:Y:S04]  /*5a5b0*/  LDL.LU R5, [R1+0x260] ;  /* 0x0002600001057983 */ /* 0x001ea80000300800 */
[----:B------:R-:W2:Y:S04]  /*5a5c0*/  LDL.LU R27, [R1+0x264] ;  /* 0x00026400011b7983 */ /* 0x000ea80000300800 */
[----:B------:R-:W4:Y:S04]  /*5a5d0*/  LDL.LU R19, [R1+0x268] ;  /* 0x0002680001137983 */ /* 0x000f280000300800 */
[----:B------:R-:W4:Y:S01]  /*5a5e0*/  LDL.LU R18, [R1+0x26c] ;  /* 0x00026c0001127983 */ /* 0x000f220000300800 */
[----:B------:R-:W-:-:S02]  /*5a5f0*/  F2FP.SATFINITE.E5M2.F32.PACK_AB_MERGE_C R3, R26, R3, RZ ;  /* 0x000000031a03723e */ /* 0x000fc400048060ff */
[----:B------:R-:W-:Y:S01]  /*5a600*/  ISETP.LT.AND P1, PT, R4, UR66, !P0 ;  /* 0x0000004204007c0c */ /* 0x000fe2000c721270 */
[----:B------:R0:W-:Y:S01]  /*5a610*/  STL [R1+0x1380], R6 ;  /* 0x0013800601007387 */ /* 0x0001e20000100800 */
[----:B------:R-:W-:Y:S01]  /*5a620*/  LOP3.LUT R29, R29, 0xfeffffff, RZ, 0xc0, !PT ;  /* 0xfeffffff1d1d7812 */ /* 0x000fe200078ec0ff */
[----:B------:R-:W1:Y:S02]  /*5a630*/  LDCU UR66, c[0x0][0x3b8] ;  /* 0x00007700ff4277ac */ /* 0x000e640008000800 */
[----:B------:R-:W-:Y:S04]  /*5a640*/  STL [R1+0x128c], R0 ;  /* 0x00128c0001007387 */ /* 0x000fe80000100800 */
[----:B------:R1:W-:Y:S01]  /*5a650*/  STL [R1+0x1378], R3 ;  /* 0x0013780301007387 */ /* 0x0003e20000100800 */
[----:B------:R-:W-:Y:S01]  /*5a660*/  ISETP.LT.AND P0, PT, R2, UR22, !P0 ;  /* 0x0000001602007c0c */ /* 0x000fe2000c701270 */
[----:B0-----:R-:W-:Y:S01]  /*5a670*/  VIADD R6, R25, 0xed ;  /* 0x000000ed19067836 */ /* 0x001fe20000000000 */
[----:B------:R-:W0:Y:S01]  /*5a680*/  LDCU UR22, c[0x0][0x398] ;  /* 0x00007300ff1677ac */ /* 0x000e220008000800 */
[----:B-1----:R-:W-:-:S02]  /*5a690*/  F2FP.SATFINITE.E5M2.F32.PACK_AB_MERGE_C R3, R17, R20, RZ ;  /* 0x000000141103723e */ /* 0x002fc400048060ff */
[----:B------:R-:W4:Y:S04]  /*5a6a0*/  LDL.LU R20, [R1+0x280] ;  /* 0x0002800001147983 */ /* 0x000f280000300800 */
[----:B------:R-:W4:Y:S01]  /*5a6b0*/  LDL.LU R17, [R1+0x284] ;  /* 0x0002840001117983 */ /* 0x000f220000300800 */
[----:B------:R-:W-:-:S03]  /*5a6c0*/  @P1 LOP3.LUT R29, R29, 0x1000000, RZ, 0xfc, !PT ;  /* 0x010000001d1d1812 */ /* 0x000fc600078efcff */
[----:B------:R3:W-:Y:S01]  /*5a6d0*/  STL [R1+0x1374], R3 ;  /* 0x0013740301007387 */ /* 0x0007e20000100800 */
[----:B------:R-:W-:-:S04]  /*5a6e0*/  LOP3.LUT R29, R29, 0xff7fffff, RZ, 0xc0, !PT ;  /* 0xff7fffff1d1d7812 */ /* 0x000fc800078ec0ff */
[----:B------:R-:W-:Y:S02]  /*5a6f0*/  @P0 LOP3.LUT R29, R29, 0x800000, RZ, 0xfc, !PT ;  /* 0x008000001d1d0812 */ /* 0x000fe400078efcff */
[----:B------:R-:W-:Y:S01]  /*5a700*/  ISETP.GE.AND P0, PT, R6, UR51, PT ;  /* 0x0000003306007c0c */ /* 0x000fe2000bf06270 */
[----:B------:R-:W-:Y:S01]  /*5a710*/  VIADD R0, R0, UR26 ;  /* 0x0000001a00007c36 */ /* 0x000fe20008000000 */
[----:B---3--:R-:W-:Y:S01]  /*5a720*/  F2FP.SATFINITE.E5M2.F32.PACK_AB_MERGE_C R3, R23, R24, RZ ;  /* 0x000000181703723e */ /* 0x008fe200048060ff */
[----:B------:R-:W1:Y:S01]  /*5a730*/  LDCU UR26, c[0x0][0x398] ;  /* 0x00007300ff1a77ac */ /* 0x000e620008000800 */
[----:B------:R-:W3:Y:S01]  /*5a740*/  LDL.LU R24, [R1+0x288] ;  /* 0x0002880001187983 */ /* 0x000ee20000300800 */
[----:B--2---:R-:W-:-:S03]  /*5a750*/  F2FP.SATFINITE.E5M2.F32.PACK_AB_MERGE_C R5, R27, R5, RZ ;  /* 0x000000051b05723e */ /* 0x004fc600048060ff */
[----:B------:R-:W3:Y:S01]  /*5a760*/  LDL.LU R23, [R1+0x28c] ;  /* 0x00028c0001177983 */ /* 0x000ee20000300800 */
[----:B----4-:R-:W-:Y:S01]  /*5a770*/  F2FP.SATFINITE.E5M2.F32.PACK_AB_MERGE_C R6, R21, R22, RZ ;  /* 0x000000161506723e */ /* 0x010fe200048060ff */
[----:B------:R-:W2:Y:S02]  /*5a780*/  LDCU UR51, c[0x0][0x398] ;  /* 0x00007300ff3377ac */ /* 0x000ea40008000800 */
[----:B------:R4:W-:Y:S04]  /*5a790*/  STL [R1+0x1370], R3 ;  /* 0x0013700301007387 */ /* 0x0009e80000100800 */
[----:B----4-:R-:W4:Y:S04]  /*5a7a0*/  LDL.LU R3, [R1+0x2a0] ;  /* 0x0002a00001037983 */ /* 0x010f280000300800 */
[----:B------:R-:W4:Y:S04]  /*5a7b0*/  LDL.LU R26, [R1+0x2a4] ;  /* 0x0002a400011a7983 */ /* 0x000f280000300800 */
[----:B------:R-:W2:Y:S04]  /*5a7c0*/  LDL.LU R22, [R1+0x2a8] ;  /* 0x0002a80001167983 */ /* 0x000ea80000300800 */
[----:B------:R-:W2:Y:S04]  /*5a7d0*/  LDL.LU R21, [R1+0x2ac] ;  /* 0x0002ac0001157983 */ /* 0x000ea80000300800 */
[----:B------:R-:W-:Y:S04]  /*5a7e0*/  STL [R1+0x136c], R6 ;  /* 0x00136c0601007387 */ /* 0x000fe80000100800 */
[----:B------:R-:W-:Y:S04]  /*5a7f0*/  STL [R1+0x1284], R0 ;  /* 0x0012840001007387 */ /* 0x000fe80000100800 */
[----:B------:R0:W-:Y:S02]  /*5a800*/  STL [R1+0x1368], R5 ;  /* 0x0013680501007387 */ /* 0x0001e40000100800 */
[----:B0-----:R-:W-:-:S02]  /*5a810*/  F2FP.SATFINITE.E5M2.F32.PACK_AB_MERGE_C R5, R18, R19, RZ ;  /* 0x000000131205723e */ /* 0x001fc400048060ff */
[----:B------:R-:W2:Y:S04]  /*5a820*/  LDL.LU R19, [R1+0x2c0] ;  /* 0x0002c00001137983 */ /* 0x000ea80000300800 */
[----:B------:R-:W2:Y:S01]  /*5a830*/  LDL.LU R18, [R1+0x2c4] ;  /* 0x0002c40001127983 */ /* 0x000ea20000300800 */
[----:B------:R-:W-:Y:S02]  /*5a840*/  ISETP.LT.AND P1, PT, R4, UR24, !P0 ;  /* 0x0000001804007c0c */ /* 0x000fe4000c721270 */
[----:B------:R-:W-:Y:S01]  /*5a850*/  LOP3.LUT R29, R29, 0xffbfffff, RZ, 0xc0, !PT ;  /* 0xffbfffff1d1d7812 */ /* 0x000fe200078ec0ff */
[----:B------:R0:W-:Y:S01]  /*5a860*/  STL [R1+0x1364], R5 ;  /* 0x0013640501007387 */ /* 0x0001e20000100800 */
[----:B------:R-:W-:Y:S01]  /*5a870*/  ISETP.LT.AND P0, PT, R2, UR40, !P0 ;  /* 0x0000002802007c0c */ /* 0x000fe2000c701270 */
[----:B------:R-:W-:Y:S01]  /*5a880*/  VIADD R6, R25, 0xeb ;  /* 0x000000eb19067836 */ /* 0x000fe20000000000 */
[----:B------:R-:W1:Y:S01]  /*5a890*/  LDCU UR24, c[0x0][0x398] ;  /* 0x00007300ff1877ac */ /* 0x000e620008000800 */
[----:B------:R-:W-:Y:S01]  /*5a8a0*/  VIADD R0, R0, UR70 ;  /* 0x0000004600007c36 */ /* 0x000fe20008000000 */
[----:B------:R-:W1:Y:S05]  /*5a8b0*/  LDCU UR40, c[0x0][0x398] ;  /* 0x00007300ff2877ac */ /* 0x000e6a0008000800 */
[----:B------:R-:W-:Y:S01]  /*5a8c0*/  @P1 LOP3.LUT R29, R29, 0x400000, RZ, 0xfc, !PT ;  /* 0x004000001d1d1812 */ /* 0x000fe200078efcff */
[----:B------:R-:W1:Y:S01]  /*5a8d0*/  LDCU UR70, c[0x0][0x3b8] ;  /* 0x00007700ff4677ac */ /* 0x000e620008000800 */
[----:B0-----:R-:W-:-:S02]  /*5a8e0*/  F2FP.SATFINITE.E5M2.F32.PACK_AB_MERGE_C R5, R17, R20, RZ ;  /* 0x000000141105723e */ /* 0x001fc400048060ff */
[----:B------:R-:W2:Y:S01]  /*5a8f0*/  LDL.LU R20, [R1+0x2c8] ;  /* 0x0002c80001147983 */ /* 0x000ea20000300800 */
[----:B------:R-:W-:-:S03]  /*5a900*/  LOP3.LUT R29, R29, 0xffdfffff, RZ, 0xc0, !PT ;  /* 0xffdfffff1d1d7812 */ /* 0x000fc600078ec0ff */
[----:B------:R-:W2:Y:S01]  /*5a910*/  LDL.LU R17, [R1+0x2cc] ;  /* 0x0002cc0001117983 */ /* 0x000ea20000300800 */
[----:B------:R-:W-:Y:S02]  /*5a920*/  @P0 LOP3.LUT R29, R29, 0x200000, RZ, 0xfc, !PT ;  /* 0x002000001d1d0812 */ /* 0x000fe400078efcff */
[----:B------:R-:W-:Y:S01]  /*5a930*/  ISETP.GE.AND P0, PT, R6, UR45, PT ;  /* 0x0000002d06007c0c */ /* 0x000fe2000bf06270 */
[----:B------:R0:W-:Y:S01]  /*5a940*/  STL [R1+0x135c], R5 ;  /* 0x00135c0501007387 */ /* 0x0001e20000100800 */
[----:B----4-:R-:W-:-:S03]  /*5a950*/  F2FP.SATFINITE.E5M2.F32.PACK_AB_MERGE_C R3, R26, R3, RZ ;  /* 0x000000031a03723e */ /* 0x010fc600048060ff */
[----:B0-----:R-:W4:Y:S01]  /*5a960*/  LDL.LU R5, [R1+0x2e0] ;  /* 0x0002e00001057983 */ /* 0x001f220000300800 */
[----:B---3--:R-:W-:Y:S01]  /*5a970*/  F2FP.SATFINITE.E5M2.F32.PACK_AB_MERGE_C R6, R23, R24, RZ ;  /* 0x000000181706723e */ /* 0x008fe200048060ff */
[----:B------:R-:W0:Y:S02]  /*5a980*/  LDCU UR45, c[0x0][0x398] ;  /* 0x00007300ff2d77ac */ /* 0x000e240008000800 */
[----:B------:R-:W4:Y:S04]  /*5a990*/  LDL.LU R27, [R1+0x2e4] ;  /* 0x0002e400011b7983 */ /* 0x000f280000300800 */
[----:B------:R-:W3:Y:S04]  /*5a9a0*/  LDL.LU R24, [R1+0x2e8] ;  /* 0x0002e80001187983 */ /* 0x000ee80000300800 */
[----:B------:R-:W3:Y:S04]  /*5a9b0*/  LDL.LU R23, [R1+0x2ec] ;  /* 0x0002ec0001177983 */ /* 0x000ee80000300800 */
[----:B------:R-:W-:Y:S04]  /*5a9c0*/  STL [R1+0x1358], R6 ;  /* 0x0013580601007387 */ /* 0x000fe80000100800 */
[----:B------:R-:W-:Y:S04]  /*5a9d0*/  STL [R1+0x127c], R0 ;  /* 0x00127c0001007387 */ /* 0x000fe80000100800 */
[----:B------:R2:W-:Y:S02]  /*5a9e0*/  STL [R1+0x1354], R3 ;  /* 0x0013540301007387 */ /* 0x0005e40000100800 */
[----:B--2---:R-:W-:-:S02]  /*5a9f0*/  F2FP.SATFINITE.E5M2.F32.PACK_AB_MERGE_C R3, R21, R22, RZ ;  /* 0x000000161503723e */ /* 0x004fc400048060ff */
[----:B------:R-:W2:Y:S04]  /*5aa00*/  LDL.LU R22, [R1+0x300] ;  /* 0x0003000001167983 */ /* 0x000ea80000300800 */
[----:B------:R-:W2:Y:S04]  /*5aa10*/  LDL.LU R21, [R1+0x304] ;  /* 0x0003040001157983 */ /* 0x000ea80000300800 */
[----:B------:R0:W-:Y:S02]  /*5aa20*/  STL [R1+0x1350], R3 ;  /* 0x0013500301007387 */ /* 0x0001e40000100800 */
[----:B0-----:R-:W-:-:S02]  /*5aa30*/  F2FP.SATFINITE.E5M2.F32.PACK_AB_MERGE_C R3, R18, R19, RZ ;  /* 0x000000131203723e */ /* 0x001fc400048060ff */
[----:B------:R-:W2:Y:S04]  /*5aa40*/  LDL.LU R19, [R1+0x308] ;  /* 0x0003080001137983 */ /* 0x000ea80000300800 */
[----:B------:R-:W2:Y:S01]  /*5aa50*/  LDL.LU R18, [R1+0x30c] ;  /* 0x00030c0001127983 */ /* 0x000ea20000300800 */
[----:B------:R-:W-:Y:S02]  /*5aa60*/  ISETP.LT.AND P1, PT, R4, UR54, !P0 ;  /* 0x0000003604007c0c */ /* 0x000fe4000c721270 */
[----:B------:R-:W-:Y:S01]  /*5aa70*/  LOP3.LUT R29, R29, 0xffefffff, RZ, 0xc0, !PT ;  /* 0xffefffff1d1d7812 */ /* 0x000fe200078ec0ff */
[----:B------:R-:W-:Y:S01]  /*5aa80*/  VIADD R6, R25, 0xe9 ;  /* 0x000000e919067836 */ /* 0x000fe20000000000 */
[----:B------:R-:W-:Y:S01]  /*5aa90*/  ISETP.LT.AND P0, PT, R2, UR28, !P0 ;  /* 0x0000001c02007c0c */ /* 0x000fe2000c701270 */
[----:B------:R0:W-:Y:S01]  /*5aaa0*/  STL [R1+0x134c], R3 ;  /* 0x00134c0301007387 */ /* 0x0001e20000100800 */
[----:B------:R-:W-:Y:S01]  /*5aab0*/  VIADD R0, R0, UR42 ;  /* 0x0000002a00007c36 */ /* 0x000fe20008000000 */
[----:B------:R-:W1:Y:S01]  /*5aac0*/  LDCU UR54, c[0x0][0x3b8] ;  /* 0x00007700ff3677ac */ /* 0x000e620008000800 */
[----:B------:R-:W1:Y:S05]  /*5aad0*/  LDCU UR28, c[0x0][0x398] ;  /* 0x00007300ff1c77ac */ /* 0x000e6a0008000800 */
[----:B------:R-:W-:Y:S01]  /*5aae0*/  @P1 LOP3.LUT R29, R29, 0x100000, RZ, 0xfc, !PT ;  /* 0x001000001d1d1812 */ /* 0x000fe200078efcff */
[----:B0-----:R-:W2:Y:S01]  /*5aaf0*/  LDL.LU R3, [R1+0x320] ;  /* 0x0003200001037983 */ /* 0x001ea20000300800 */
[----:B------:R-:W0:Y:S02]  /*5ab00*/  LDCU UR42, c[0x0][0x398] ;  /* 0x00007300ff2a77ac */ /* 0x000e240008000800 */
[----:B------:R-:W-:Y:S01]  /*5ab10*/  LOP3.LUT R29, R29, 0xfff7ffff, RZ, 0xc0, !PT ;  /* 0xfff7ffff1d1d7812 */ /* 0x000fe200078ec0ff */
[----:B------:R-:W2:Y:S03]  /*5ab20*/  LDL.LU R26, [R1+0x324] ;  /* 0x00032400011a7983 */ /* 0x000ea60000300800 */
[----:B------:R-:W-:-:S02]  /*5ab30*/  @P0 LOP3.LUT R29, R29, 0x80000, RZ, 0xfc, !PT ;  /* 0x000800001d1d0812 */ /* 0x000fc400078efcff */
[----:B------:R-:W-:Y:S01]  /*5ab40*/  ISETP.GE.AND P0, PT, R6, UR65, PT ;  /* 0x0000004106007c0c */ /* 0x000fe2000bf06270 */
[----:B------:R-:W0:Y:S03]  /*5ab50*/  LDCU UR65, c[0x0][0x3b8] ;  /* 0x00007700ff4177ac */ /* 0x000e260008000800 */
[----:B------:R-:W-:Y:S01]  /*5ab60*/  ISETP.LT.AND P1, PT, R4, UR32, !P0 ;  /* 0x0000002004007c0c */ /* 0x000fe2000c721270 */
[----:B------:R-:W0:Y:S01]  /*5ab70*/  LDCU UR32, c[0x0][0x398] ;  /* 0x00007300ff2077ac */ /* 0x000e220008000800 */
[----:B------:R-:W-:Y:S02]  /*5ab80*/  F2FP.SATFINITE.E5M2.F32.PACK_AB_MERGE_C R6, R17, R20, RZ ;  /* 0x000000141106723e */ /* 0x000fe400048060ff */
[----:B------:R-:W2:Y:S01]  /*5ab90*/  LDL.LU R20, [R1+0x328] ;  /* 0x0003280001147983 */ /* 0x000ea20000300800 */
[----:B------:R-:W-:Y:S01]  /*5aba0*/  ISETP.LT.AND P0, PT, R2, UR56, !P0 ;  /* 0x0000003802007c0c */ /* 0x000fe2000c701270 */
[----:B------:R-:W0:Y:S02]  /*5abb0*/  LDCU UR56, c[0x0][0x3b8] ;  /* 0x00007700ff3877ac */ /* 0x000e240008000800 */
[----:B------:R-:W2:Y:S01]  /*5abc0*/  LDL.LU R17, [R1+0x32c] ;  /* 0x00032c0001117983 */ /* 0x000ea20000300800 */
[----:B------:R-:W-:-:S04]  /*5abd0*/  LOP3.LUT R29, R29, 0xfffbffff, RZ, 0xc0, !PT ;  /* 0xfffbffff1d1d7812 */ /* 0x000fc800078ec0ff */
[----:B------:R-:W-:Y:S01]  /*5abe0*/  @P1 LOP3.LUT R29, R29, 0x40000, RZ, 0xfc, !PT ;  /* 0x000400001d1d1812 */ /* 0x000fe200078efcff */
[----:B------:R0:W-:Y:S03]  /*5abf0*/  STL [R1+0x1348], R6 ;  /* 0x0013480601007387 */ /* 0x0001e60000100800 */
[----:B------:R-:W-:Y:S01]  /*5ac00*/  LOP3.LUT R29, R29, 0xfffdffff, RZ, 0xc0, !PT ;  /* 0xfffdffff1d1d7812 */ /* 0x000fe200078ec0ff */
[----:B------:R1:W-:Y:S01]  /*5ac10*/  STL [R1+0x1274], R0 ;  /* 0x0012740001007387 */ /* 0x0003e20000100800 */
[----:B0-----:R-:W-:Y:S02]  /*5ac20*/  VIADD R6, R25, 0xe7 ;  /* 0x000000e719067836 */ /* 0x001fe40000000000 */
[----:B------:R-:W-:-:S03]  /*5ac30*/  @P0 LOP3.LUT R29, R29, 0x20000, RZ, 0xfc, !PT ;  /* 0x000200001d1d0812 */ /* 0x000fc600078efcff */
[----:B------:R-:W-:Y:S02]  /*5ac40*/  ISETP.GE.AND P0, PT, R6, UR29, PT ;  /* 0x0000001d06007c0c */ /* 0x000fe4000bf06270 */
[----:B----4-:R-:W-:Y:S02]  /*5ac50*/  F2FP.SATFINITE.E5M2.F32.PACK_AB_MERGE_C R5, R27, R5, RZ ;  /* 0x000000051b05723e */ /* 0x010fe400048060ff */
[----:B---3--:R-:W-:-:S03]  /*5ac60*/  F2FP.SATFINITE.E5M2.F32.PACK_AB_MERGE_C R7, R23, R24, RZ ;  /* 0x000000181707723e */ /* 0x008fc600048060ff */
[----:B------:R0:W-:Y:S01]  /*5ac70*/  STL [R1+0x1344], R5 ;  /* 0x0013440501007387 */ /* 0x0001e20000100800 */
[----:B-1----:R-:W-:Y:S01]  /*5ac80*/  VIADD R0, R0, UR58 ;  /* 0x0000003a00007c36 */ /* 0x002fe20008000000 */
[----:B--2---:R-:W-:Y:S02]  /*5ac90*/  F2FP.SATFINITE.E5M2.F32.PACK_AB_MERGE_C R6, R21, R22, RZ ;  /* 0x000000161506723e */ /* 0x004fe400048060ff */
[----:B0-----:R-:W2:Y:S01]  /*5aca0*/  LDL.LU R5, [R1+0x340] ;  /* 0x0003400001057983 */ /* 0x001ea20000300800 */
[----:B------:R-:W-:Y:S01]  /*5acb0*/  ISETP.LT.AND P1, PT, R4, UR72, !P0 ;  /* 0x0000004804007c0c */ /* 0x000fe2000c721270 */
[----:B------:R-:W0:Y:S02]  /*5acc0*/  LDCU UR58, c[0x0][0x3b8] ;  /* 0x00007700ff3a77ac */ /* 0x000e240008000800 */
[----:B------:R-:W2:Y:S01]  /*5acd0*/  LDL.LU R27, [R1+0x344] ;  /* 0x00034400011b7983 */ /* 0x000ea20000300800 */
[----:B------:R-:W-:Y:S01]  /*5ace0*/  LOP3.LUT R29, R29, 0xfffeffff, RZ, 0xc0, !PT ;  /* 0xfffeffff1d1d7812 */ /* 0x000fe200078ec0ff */
[----:B------:R-:W1:Y:S02]  /*5acf0*/  LDCU UR72, c[0x0][0x398] ;  /* 0x00007300ff4877ac */ /* 0x000e640008000800 */
[----:B------:R-:W-:Y:S01]  /*5ad00*/  STL [R1+0x1340], R7 ;  /* 0x0013400701007387 */ /* 0x000fe20000100800 */
[----:B------:R-:W3:Y:S03]  /*5ad10*/  LDCU UR29, c[0x0][0x398] ;  /* 0x00007300ff1d77ac */ /* 0x000ee60008000800 */
[----:B------:R-:W4:Y:S04]  /*5ad20*/  LDL.LU R24, [R1+0x348] ;  /* 0x0003480001187983 */ /* 0x000f280000300800 */
[----:B------:R-:W4:Y:S04]  /*5ad30*/  LDL.LU R23, [R1+0x34c] ;  /* 0x00034c0001177983 */ /* 0x000f280000300800 */
[----:B------:R0:W-:Y:S04]  /*5ad40*/  STL [R1+0x133c], R6 ;  /* 0x00133c0601007387 */ /* 0x0001e80000100800 */
[----:B------:R-:W2:Y:S04]  /*5ad50*/  LDL.LU R22, [R1+0x360] ;  /* 0x0003600001167983 */ /* 0x000ea80000300800 */
[----:B------:R-:W2:Y:S01]  /*5ad60*/  LDL.LU R21, [R1+0x364] ;  /* 0x0003640001157983 */ /* 0x000ea20000300800 */
[----:B0-----:R-:W-:-:S03]  /*5ad70*/  F2FP.SATFINITE.E5M2.F32.PACK_AB_MERGE_C R6, R18, R19, RZ ;  /* 0x000000131206723e */ /* 0x001fc600048060ff */
[----:B------:R-:W3:Y:S04]  /*5ad80*/  LDL.LU R19, [R1+0x368] ;  /* 0x0003680001137983 */ /* 0x000ee80000300800 */
[----:B------:R-:W3:Y:S01]  /*5ad90*/  LDL.LU R18, [R1+0x36c] ;  /* 0x00036c0001127983 */ /* 0x000ee20000300800 */
[----:B------:R-:W-:-:S03]  /*5ada0*/  F2FP.SATFINITE.E5M2.F32.PACK_AB_MERGE_C R3, R26, R3, RZ ;  /* 0x000000031a03723e */ /* 0x000fc600048060ff */
[----:B------:R-:W-:Y:S01]  /*5adb0*/  STL [R1+0x1338], R6 ;  /* 0x0013380601007387 */ /* 0x000fe20000100800 */
[----:B------:R-:W-:Y:S01]  /*5adc0*/  ISETP.LT.AND P0, PT, R2, UR8, !P0 ;  /* 0x0000000802007c0c */ /* 0x000fe2000c701270 */
[----:B------:R-:W0:Y:S02]  /*5add0*/  LDCU UR8, c[0x0][0x398] ;  /* 0x00007300ff0877ac */ /* 0x000e240008000800 */
[----:B------:R-:W-:Y:S01]  /*5ade0*/  STL [R1+0x126c], R0 ;  /* 0x00126c0001007387 */ /* 0x000fe20000100800 */
[----:B------:R-:W-:-:S03]  /*5adf0*/  @P1 LOP3.LUT R29, R29, 0x10000, RZ, 0xfc, !PT ;  /* 0x000100001d1d1812 */ /* 0x000fc600078efcff */
[----:B------:R1:W-:Y:S01]  /*5ae00*/  STL [R1+0x1334], R3 ;  /* 0x0013340301007387 */ /* 0x0003e20000100800 */
[----:B------:R-:W-:-:S03]  /*5ae10*/  F2FP.SATFINITE.E5M2.F32.PACK_AB_MERGE_C R7, R17, R20, RZ ;  /* 0x000000141107723e */ /* 0x000fc600048060ff */
[----:B-1----:R-:W3:Y:S04]  /*5ae20*/  LDL.LU R3, [R1+0x380] ;  /* 0x0003800001037983 */ /* 0x002ee80000300800 */
[----:B------:R-:W3:Y:S04]  /*5ae30*/  LDL.LU R26, [R1+0x384] ;  /* 0x00038400011a7983 */ /* 0x000ee80000300800 */
[----:B------:R2:W-:Y:S01]  /*5ae40*/  STL [R1+0x1330], R7 ;  /* 0x0013300701007387 */ /* 0x0005e20000100800 */
[----:B------:R-:W-:-:S03]  /*5ae50*/  LOP3.LUT R29, R29, 0xffff7fff, RZ, 0xc0, !PT ;  /* 0xffff7fff1d1d7812 */ /* 0x000fc600078ec0ff */
[----:B------:R-:W3:Y:S01]  /*5ae60*/  LDL.LU R20, [R1+0x388] ;  /* 0x0003880001147983 */ /* 0x000ee20000300800 */
[----:B------:R-:W-:-:S03]  /*5ae70*/  VIADD R6, R25, 0xe5 ;  /* 0x000000e519067836 */ /* 0x000fc60000000000 */
[----:B------:R-:W3:Y:S01]  /*5ae80*/  LDL.LU R17, [R1+0x38c] ;  /* 0x00038c0001117983 */ /* 0x000ee20000300800 */
[----:B------:R-:W-:Y:S02]  /*5ae90*/  @P0 LOP3.LUT R29, R29, 0x8000, RZ, 0xfc, !PT ;  /* 0x000080001d1d0812 */ /* 0x000fe400078efcff */
[----:B------:R-:W-:Y:S01]  /*5aea0*/  ISETP.GE.AND P0, PT, R6, UR21, PT ;  /* 0x0000001506007c0c */ /* 0x000fe2000bf06270 */
[----:B------:R-:W-:Y:S01]  /*5aeb0*/  VIADD R0, R0, UR16 ;  /* 0x0000001000007c36 */ /* 0x000fe20008000000 */
[----:B--2---:R-:W-:Y:S01]  /*5aec0*/  F2FP.SATFINITE.E5M2.F32.PACK_AB_MERGE_C R7, R21, R22, RZ ;  /* 0x000000161507723e */ /* 0x004fe200048060ff */
[----:B------:R-:W1:Y:S01]  /*5aed0*/  LDCU UR21, c[0x0][0x3b8] ;  /* 0x00007700ff1577ac */ /* 0x000e620008000800 */
[----:B------:R-:W-:Y:S02]  /*5aee0*/  F2FP.SATFINITE.E5M2.F32.PACK_AB_MERGE_C R6, R27, R5, RZ ;  /* 0x000000051b06723e */ /* 0x000fe400048060ff */
[----:B------:R-:W2:Y:S01]  /*5aef0*/  LDL.LU R5, [R1+0x3a0] ;  /* 0x0003a00001057983 */ /* 0x000ea20000300800 */
[----:B------:R-:W-:Y:S01]  /*5af00*/  ISETP.LT.AND P1, PT, R4, UR30, !P0 ;  /* 0x0000001e04007c0c */ /* 0x000fe2000c721270 */
[----:B------:R-:W0:Y:S02]  /*5af10*/  LDCU UR16, c[0x0][0x398] ;  /* 0x00007300ff1077ac */ /* 0x000e240008000800 */
[----:B------:R-:W2:Y:S01]  /*5af20*/  LDL.LU R27, [R1+0x3a4] ;  /* 0x0003a400011b7983 */ /* 0x000ea20000300800 */
[----:B------:R-:W-:Y:S01]  /*5af30*/  LOP3.LUT R29, R29, 0xffffbfff, RZ, 0xc0, !PT ;  /* 0xffffbfff1d1d7812 */ /* 0x000fe200078ec0ff */
[----:B------:R-:W0:Y:S02]  /*5af40*/  LDCU UR30, c[0x0][0x398] ;  /* 0x00007300ff1e77ac */ /* 0x000e240008000800 */
[----:B------:R4:W-:Y:S02]  /*5af50*/  STL [R1+0x132c], R6 ;  /* 0x00132c0601007387 */ /* 0x0009e40000100800 */
[----:B----4-:R-:W-:-:S02]  /*5af60*/  F2FP.SATFINITE.E5M2.F32.PACK_AB_MERGE_C R6, R23, R24, RZ ;  /* 0x000000181706723e */ /* 0x010fc400048060ff */
[----:B------:R-:W4:Y:S04]  /*5af70*/  LDL.LU R24, [R1+0x3a8] ;  /* 0x0003a80001187983 */ /* 0x000f280000300800 */
[----:B------:R-:W4:Y:S04]  /*5af80*/  LDL.LU R23, [R1+0x3ac] ;  /* 0x0003ac0001177983 */ /* 0x000f280000300800 */
[----:B------:R-:W-:Y:S04]  /*5af90*/  STL [R1+0x1328], R6 ;  /* 0x0013280601007387 */ /* 0x000fe80000100800 */
[----:B------:R-:W-:Y:S04]  /*5afa0*/  STL [R1+0x1264], R0 ;  /* 0x0012640001007387 */ /* 0x000fe80000100800 */
[----:B------:R3:W-:Y:S02]  /*5afb0*/  STL [R1+0x1320], R7 ;  /* 0x0013200701007387 */ /* 0x0007e40000100800 */
[----:B---3--:R-:W-:-:S02]  /*5afc0*/  F2FP.SATFINITE.E5M2.F32.PACK_AB_MERGE_C R7, R18, R19, RZ ;  /* 0x000000131207723e */ /* 0x008fc400048060ff */
[----:B------:R-:W3:Y:S04]  /*5afd0*/  LDL.LU R19, [R1+0x3c0] ;  /* 0x0003c00001137983 */ /* 0x000ee80000300800 */
[----:B------:R-:W3:Y:S01]  /*5afe0*/  LDL.LU R18, [R1+0x3c4] ;  /* 0x0003c40001127983 */ /* 0x000ee20000300800 */
[----:B------:R-:W-:Y:S02]  /*5aff0*/  ISETP.LT.AND P0, PT, R2, UR73, !P0 ;  /* 0x0000004902007c0c */ /* 0x000fe4000c701270 */
[----:B------:R-:W-:Y:S01]  /*5b000*/  @P1 LOP3.LUT R29, R29, 0x4000, RZ, 0xfc, !PT ;  /* 0x000040001d1d1812 */ /* 0x000fe200078efcff */
[----:B------:R-:W-:Y:S01]  /*5b010*/  STL [R1+0x131c], R7 ;  /* 0x00131c0701007387 */ /* 0x000fe20000100800 */
[----:B------:R-:W-:Y:S01]  /*5b020*/  VIADD R6, R25, 0xe3 ;  /* 0x000000e319067836 */ /* 0x000fe20000000000 */
[----:B------:R-:W-:Y:S01]  /*5b030*/  F2FP.SATFINITE.E5M2.F32.PACK_AB_MERGE_C R3, R26, R3, RZ ;  /* 0x000000031a03723e */ /* 0x000fe200048060ff */
[----:B------:R-:W-:Y:S01]  /*5b040*/  VIADD R0, R0, UR57 ;  /* 0x0000003900007c36 */ /* 0x000fe20008000000 */
[----:B------:R-:W3:Y:S01]  /*5b050*/  LDL.LU R22, [R1+0x3c8] ;  /* 0x0003c80001167983 */ /* 0x000ee20000300800 */
[----:B------:R-:W-:Y:S01]  /*5b060*/  LOP3.LUT R29, R29, 0xffffdfff, RZ, 0xc0, !PT ;  /* 0xffffdfff1d1d7812 */ /* 0x000fe200078ec0ff */
[----:B------:R-:W0:Y:S02]  /*5b070*/  LDCU UR57, c[0x0][0x3b8] ;  /* 0x00007700ff3977ac */ /* 0x000e240008000800 */
[----:B------:R-:W3:Y:S02]  /*5b080*/  LDL.LU R21, [R1+0x3cc] ;  /* 0x0003cc0001157983 */ /* 0x000ee40000300800 */
[----:B------:R-:W-:Y:S01]  /*5b090*/  @P0 LOP3.LUT R29, R29, 0x2000, RZ, 0xfc, !PT ;  /* 0x000020001d1d0812 */ /* 0x000fe200078efcff */
[----:B------:R-:W0:Y:S01]  /*5b0a0*/  LDCU UR73, c[0x0][0x398] ;  /* 0x00007300ff4977ac */ /* 0x000e220008000800 */
[----:B------:R-:W-:-:S02]  /*5b0b0*/  ISETP.GE.AND P0, PT, R6, UR49, PT ;  /* 0x0000003106007c0c */ /* 0x000fc4000bf06270 */
[----:B------:R-:W-:Y:S01]  /*5b0c0*/  F2FP.SATFINITE.E5M2.F32.PACK_AB_MERGE_C R6, R17, R20, RZ ;  /* 0x000000141106723e */ /* 0x000fe200048060ff */
[----:B------:R0:W-:Y:S01]  /*5b0d0*/  STL [R1+0x1318], R3 ;  /* 0x0013180301007387 */ /* 0x0001e20000100800 */
[----:B--2---:R-:W-:-:S03]  /*5b0e0*/  F2FP.SATFINITE.E5M2.F32.PACK_AB_MERGE_C R5, R27, R5, RZ ;  /* 0x000000051b05723e */ /* 0x004fc600048060ff */
[----:B0-----:R-:W2:Y:S01]  /*5b0f0*/  LDL.LU R3, [R1+0x3e0] ;  /* 0x0003e00001037983 */ /* 0x001ea20000300800 */
[----:B------:R-:W-:Y:S01]  /*5b100*/  LOP3.LUT R29, R29, 0xffffefff, RZ, 0xc0, !PT ;  /* 0xffffefff1d1d7812 */ /* 0x000fe200078ec0ff */
[----:B------:R-:W0:Y:S02]  /*5b110*/  LDCU UR49, c[0x0][0x3b8] ;  /* 0x00007700ff3177ac */ /* 0x000e240008000800 */
[----:B------:R-:W2:Y:S04]  /*5b120*/  LDL.LU R26, [R1+0x3e4] ;  /* 0x0003e400011a7983 */ /* 0x000ea80000300800 */
[----:B------:R-:W-:Y:S04]  /*5b130*/  STL [R1+0x12fc], R6 ;  /* 0x0012fc0601007387 */ /* 0x000fe80000100800 */
[----:B------:R-:W2:Y:S04]  /*5b140*/  LDL.LU R20, [R1+0x3e8] ;  /* 0x0003e80001147983 */ /* 0x000ea80000300800 */
[----:B------:R-:W2:Y:S04]  /*5b150*/  LDL.LU R17, [R1+0x3ec] ;  /* 0x0003ec0001117983 */ /* 0x000ea80000300800 */
[----:B------:R-:W-:Y:S04]  /*5b160*/  STL [R1+0x125c], R0 ;  /* 0x00125c0001007387 */ /* 0x000fe80000100800 */
[----:B------:R4:W-:Y:S02]  /*5b170*/  STL [R1+0x12f8], R5 ;  /* 0x0012f80501007387 */ /* 0x0009e40000100800 */
[----:B----4-:R-:W-:-:S02]  /*5b180*/  F2FP.SATFINITE.E5M2.F32.PACK_AB_MERGE_C R5, R23, R24, RZ ;  /* 0x000000181705723e */ /* 0x010fc400048060ff */
[----:B------:R-:W4:Y:S04]  /*5b190*/  LDL.LU R24, [R1+0x400] ;  /* 0x0004000001187983 */ /* 0x000f280000300800 */
[----:B------:R-:W4:Y:S04]  /*5b1a0*/  LDL.LU R23, [R1+0x404] ;  /* 0x0004040001177983 */ /* 0x000f280000300800 */
[----:B------:R3:W-:Y:S02]  /*5b1b0*/  STL [R1+0x12f4], R5 ;  /* 0x0012f40501007387 */ /* 0x0007e40000100800 */
[----:B---3--:R-:W-:-:S02]  /*5b1c0*/  F2FP.SATFINITE.E5M2.F32.PACK_AB_MERGE_C R5, R18, R19, RZ ;  /* 0x000000131205723e */ /* 0x008fc400048060ff */
[----:B------:R-:W3:Y:S04]  /*5b1d0*/  LDL.LU R19, [R1+0x408] ;  /* 0x0004080001137983 */ /* 0x000ee80000300800 */
[----:B------:R-:W3:Y:S01]  /*5b1e0*/  LDL.LU R18, [R1+0x40c] ;  /* 0x00040c0001127983 */ /* 0x000ee20000300800 */
[----:B------:R-:W-:Y:S01]  /*5b1f0*/  ISETP.LT.AND P1, PT, R4, UR34, !P0 ;  /* 0x0000002204007c0c */ /* 0x000fe2000c721270 */
[----:B------:R-:W-:Y:S01]  /*5b200*/  VIADD R6, R25, 0xe1 ;  /* 0x000000e119067836 */ /* 0x000fe20000000000 */
[----:B------:R-:W-:Y:S01]  /*5b210*/  ISETP.LT.AND P0, PT, R2, UR44, !P0 ;  /* 0x0000002c02007c0c */ /* 0x000fe2000c701270 */
[----:B------:R0:W-:Y:S01]  /*5b220*/  STL [R1+0x12f0], R5 ;  /* 0x0012f00501007387 */ /* 0x0001e20000100800 */
[----:B------:R-:W-:Y:S01]  /*5b230*/  VIADD R0, R0, UR60 ;  /* 0x0000003c00007c36 */ /* 0x000fe20008000000 */
[----:B------:R-:W1:Y:S01]  /*5b240*/  LDCU UR34, c[0x0][0x3b8] ;  /* 0x00007700ff2277ac */ /* 0x000e620008000800 */
[----:B------:R-:W1:Y:S07]  /*5b250*/  LDCU UR44, c[0x0][0x3b8] ;  /* 0x00007700ff2c77ac */ /* 0x000e6e0008000800 */
[----:B------:R-:W-:Y:S01]  /*5b260*/  @P1 LOP3.LUT R29, R29, 0x1000, RZ, 0xfc, !PT ;  /* 0x000010001d1d1812 */ /* 0x000fe200078efcff */
[----:B0-----:R-:W3:Y:S01]  /*5b270*/  LDL.LU R5, [R1+0x420] ;  /* 0x0004200001057983 */ /* 0x001ee20000300800 */
[----:B------:R-:W0:Y:S02]  /*5b280*/  LDCU UR60, c[0x0][0x3b8] ;  /* 0x00007700ff3c77ac */ /* 0x000e240008000800 */
[----:B------:R-:W-:-:S04]  /*5b290*/  LOP3.LUT R29, R29, 0xfffff7ff, RZ, 0xc0, !PT ;  /* 0xfffff7ff1d1d7812 */ /* 0x000fc800078ec0ff */
[----:B------:R-:W-:Y:S02]  /*5b2a0*/  @P0 LOP3.LUT R29, R29, 0x800, RZ, 0xfc, !PT ;  /* 0x000008001d1d0812 */ /* 0x000fe400078efcff */
[----:B------:R-:W-:Y:S01]  /*5b2b0*/  ISETP.GE.AND P0, PT, R6, UR33, PT ;  /* 0x0000002106007c0c */ /* 0x000fe2000bf06270 */
[----:B------:R-:W0:Y:S03]  /*5b2c0*/  LDCU UR33, c[0x0][0x3b8] ;  /* 0x00007700ff2177ac */ /* 0x000e260008000800 */
[----:B------:R-:W-:Y:S01]  /*5b2d0*/  ISETP.LT.AND P1, PT, R4, UR43, !P0 ;  /* 0x0000002b04007c0c */ /* 0x000fe2000c721270 */
[----:B------:R-:W0:Y:S01]  /*5b2e0*/  LDCU UR43, c[0x0][0x3b8] ;  /* 0x00007700ff2b77ac */ /* 0x000e220008000800 */
[----:B------:R-:W-:Y:S02]  /*5b2f0*/  F2FP.SATFINITE.E5M2.F32.PACK_AB_MERGE_C R6, R21, R22, RZ ;  /* 0x000000161506723e */ /* 0x000fe400048060ff */
[----:B------:R-:W-:Y:S01]  /*5b300*/  ISETP.LT.AND P0, PT, R2, UR46, !P0 ;  /* 0x0000002e02007c0c */ /* 0x000fe2000c701270 */
[----:B------:R-:W0:Y:S01]  /*5b310*/  LDCU UR46, c[0x0][0x3b8] ;  /* 0x00007700ff2e77ac */ /* 0x000e220008000800 */
[----:B------:R-:W-:Y:S01]  /*5b320*/  LOP3.LUT R29, R29, 0xfffffbff, RZ, 0xc0, !PT ;  /* 0xfffffbff1d1d7812 */ /* 0x000fe200078ec0ff */
[----:B------:R1:W-:Y:S04]  /*5b330*/  STL [R1+0x12ec], R6 ;  /* 0x0012ec0601007387 */ /* 0x0003e80000100800 */
[----:B------:R-:W3:Y:S02]  /*5b340*/  LDL.LU R27, [R1+0x424] ;  /* 0x00042400011b7983 */ /* 0x000ee40000300800 */
[----:B------:R-:W-:-:S02]  /*5b350*/  @P1 LOP3.LUT R29, R29, 0x400, RZ, 0xfc, !PT ;  /* 0x000004001d1d1812 */ /* 0x000fc400078efcff */
[----:B------:R-:W3:Y:S02]  /*5b360*/  LDL.LU R22, [R1+0x428] ;  /* 0x0004280001167983 */ /* 0x000ee40000300800 */
[----:B------:R-:W-:Y:S02]  /*5b370*/  LOP3.LUT R29, R29, 0xfffffdff, RZ, 0xc0, !PT ;  /* 0xfffffdff1d1d7812 */ /* 0x000fe400078ec0ff */
[----:B------:R0:W-:Y:S01]  /*5b380*/  STL [R1+0x1254], R0 ;  /* 0x0012540001007387 */ /* 0x0001e20000100800 */
[----:B-1----:R-:W-:-:S03]  /*5b390*/  VIADD R6, R25, 0xdf ;  /* 0x000000df19067836 */ /* 0x002fc60000000000 */
[----:B------:R-:W3:Y:S01]  /*5b3a0*/  LDL.LU R21, [R1+0x42c] ;  /* 0x00042c0001157983 */ /* 0x000ee20000300800 */
[----:B------:R-:W-:Y:S02]  /*5b3b0*/  @P0 LOP3.LUT R29, R29, 0x200, RZ, 0xfc, !PT ;  /* 0x000002001d1d0812 */ /* 0x000fe400078efcff */
[----:B------:R-:W-:Y:S01]  /*5b3c0*/  ISETP.GE.AND P0, PT, R6, UR15, PT ;  /* 0x0000000f06007c0c */ /* 0x000fe2000bf06270 */
[----:B------:R-:W1:Y:S03]  /*5b3d0*/  LDCU UR15, c[0x0][0x3b8] ;  /* 0x00007700ff0f77ac */ /* 0x000e660008000800 */
[----:B------:R-:W-:Y:S01]  /*5b3e0*/  ISETP.LT.AND P1, PT, R4, UR76, !P0 ;  /* 0x0000004c04007c0c */ /* 0x000fe2000c721270 */
[----:B0-----:R-:W-:Y:S01]  /*5b3f0*/  VIADD R0, R0, UR19 ;  /* 0x0000001300007c36 */ /* 0x001fe20008000000 */
[----:B------:R-:W-:Y:S01]  /*5b400*/  ISETP.LT.AND P0, PT, R2, UR10, !P0 ;  /* 0x0000000a02007c0c */ /* 0x000fe2000c701270 */
[----:B------:R-:W0:Y:S01]  /*5b410*/  LDCU UR10, c[0x0][0x3b8] ;  /* 0x00007700ff0a77ac */ /* 0x000e220008000800 */
[----:B------:R-:W-:Y:S01]  /*5b420*/  LOP3.LUT R29, R29, 0xfffffeff, RZ, 0xc0, !PT ;  /* 0xfffffeff1d1d7812 */ /* 0x000fe200078ec0ff */
[----:B------:R-:W0:Y:S01]  /*5b430*/  LDCU UR19, c[0x0][0x3b8] ;  /* 0x00007700ff1377ac */ /* 0x000e220008000800 */
[----:B------:R-:W0:Y:S07]  /*5b440*/  LDCU UR76, c[0x0][0x398] ;  /* 0x00007300ff4c77ac */ /* 0x000e2e0008000800 */
[----:B------:R-:W-:-:S04]  /*5b450*/  @P1 LOP3.LUT R29, R29, 0x100, RZ, 0xfc, !PT ;  /* 0x000001001d1d1812 */ /* 0x000fc800078efcff */
[----:B------:R-:W-:-:S04]  /*5b460*/  LOP3.LUT R29, R29, 0xffffff7f, RZ, 0xc0, !PT ;  /* 0xffffff7f1d1d7812 */ /* 0x000fc800078ec0ff */
[----:B------:R-:W-:Y:S02]  /*5b470*/  @P0 LOP3.LUT R29, R29, 0x80, RZ, 0xfc, !PT ;  /* 0x000000801d1d0812 */ /* 0x000fe400078efcff */
[----:B--2---:R-:W-:-:S05]  /*5b480*/  F2FP.SATFINITE.E5M2.F32.PACK_AB_MERGE_C R7, R26, R3, RZ ;  /* 0x000000031a07723e */ /* 0x004fca00048060ff */
[----:B------:R-:W-:Y:S04]  /*5b490*/  STL [R1+0x12e8], R7 ;  /* 0x0012e80701007387 */ /* 0x000fe80000100800 */
[----:B------:R-:W2:Y:S01]  /*5b4a0*/  LDL.LU R26, [R1+0x440] ;  /* 0x00044000011a7983 */ /* 0x000ea20000300800 */
[----:B------:R-:W-:-:S03]  /*5b4b0*/  F2FP.SATFINITE.E5M2.F32.PACK_AB_MERGE_C R3, R17, R20, RZ ;  /* 0x000000141103723e */ /* 0x000fc600048060ff */
[----:B------:R-:W2:Y:S04]  /*5b4c0*/  LDL.LU R25, [R1+0x444] ;  /* 0x0004440001197983 */ /* 0x000ea80000300800 */
[----:B------:R-:W-:Y:S04]  /*5b4d0*/  STL [R1+0x12e4], R3 ;  /* 0x0012e40301007387 */ /* 0x000fe80000100800 */
[----:B------:R-:W2:Y:S04]  /*5b4e0*/  LDL.LU R20, [R1+0x448] ;  /* 0x0004480001147983 */ /* 0x000ea80000300800 */
[----:B------:R-:W2:Y:S04]  /*5b4f0*/  LDL.LU R17, [R1+0x44c] ;  /* 0x00044c0001117983 */ /* 0x000ea80000300800 */
[----:B------:R-:W-:Y:S04]  /*5b500*/  STL [R1+0x1fd0], R4 ;  /* 0x001fd00401007387 */ /* 0x000fe80000100800 */
[----:B------:R4:W-:Y:S02]  /*5b510*/  STL [R1+0x1fd4], R2 ;  /* 0x001fd40201007387 */ /* 0x0009e40000100800 */
[----:B----4-:R-:W-:-:S05]  /*5b520*/  F2FP.SATFINITE.E5M2.F32.PACK_AB_MERGE_C R2, R23, R24, RZ ;  /* 0x000000181702723e */ /* 0x010fca00048060ff */
[----:B------:R3:W-:Y:S04]  /*5b530*/  STL [R1+0x12e0], R2 ;  /* 0x0012e00201007387 */ /* 0x0007e80000100800 */
[----:B------:R-:W-:Y:S04]  /*5b540*/  STL [R1+0x1fd8], R29 ;  /* 0x001fd81d01007387 */ /* 0x000fe80000100800 */
[----:B------:R-:W4:Y:S01]  /*5b550*/  LDL.LU R24, [R1+0x460] ;  /* 0x0004600001187983 */ /* 0x000f220000300800 */
[----:B---3--:R-:W-:-:S05]  /*5b560*/  F2FP.SATFINITE.E5M2.F32.PACK_AB_MERGE_C R2, R18, R19, RZ ;  /* 0x000000131202723e */ /* 0x008fca00048060ff */
[----:B------:R-:W-:Y:S04]  /*5b570*/  STL [R1+0x12dc], R2 ;  /* 0x0012dc0201007387 */ /* 0x000fe80000100800 */
[----:B------:R-:W4:Y:S04]  /*5b580*/  LDL.LU R23, [R1+0x464] ;  /* 0x0004640001177983 */ /* 0x000f280000300800 */
[----:B------:R-:W3:Y:S04]  /*5b590*/  LDL.LU R19, [R1+0x468] ;  /* 0x0004680001137983 */ /* 0x000ee80000300800 */
[----:B------:R0:W-:Y:S04]  /*5b5a0*/  STL [R1+0x124c], R0 ;  /* 0x00124c0001007387 */ /* 0x0001e80000100800 */
[----:B------:R-:W3:Y:S01]  /*5b5b0*/  LDL.LU R18, [R1+0x46c] ;  /* 0x00046c0001127983 */ /* 0x000ee20000300800 */
[----:B0-----:R-:W-:Y:S01]  /*5b5c0*/  VIADD R0, R0, UR6 ;  /* 0x0000000600007c36 */ /* 0x001fe20008000000 */
[----:B------:R-:W0:Y:S01]  /*5b5d0*/  LDCU UR6, c[0x0][0x3b8] ;  /* 0x00007700ff0677ac */ /* 0x000e220008000800 */
[----:B------:R-:W-:-:S05]  /*5b5e0*/  F2FP.SATFINITE.E5M2.F32.PACK_AB_MERGE_C R3, R27, R5, RZ ;  /* 0x000000051b03723e */ /* 0x000fca00048060ff */
[----:B------:R-:W-:Y:S04]  /*5b5f0*/  STL [R1+0x12d4], R3 ;  /* 0x0012d40301007387 */ /* 0x000fe80000100800 */
[----:B------:R-:W3:Y:S01]  /*5b600*/  LDL.LU R16, [R1+0x480] ;  /* 0x0004800001107983 */ /* 0x000ee20000300800 */
[----:B------:R-:W-:-:S05]  /*5b610*/  F2FP.SATFINITE.E5M2.F32.PACK_AB_MERGE_C R2, R21, R22, RZ ;  /* 0x000000161502723e */ /* 0x000fca00048060ff */
[----:B------:R-:W-:Y:S04]  /*5b620*/  STL [R1+0x12d0], R2 ;  /* 0x0012d00201007387 */ /* 0x000fe80000100800 */
[----:B------:R-:W3:Y:S04]  /*5b630*/  LDL.LU R28, [R1+0x484] ;  /* 0x00048400011c7983 */ /* 0x000ee80000300800 */
[----:B------:R-:W3:Y:S04]  /*5b640*/  LDL.LU R7, [R1+0x488] ;  /* 0x0004880001077983 */ /* 0x000ee80000300800 */
[----:B------:R0:W-:Y:S04]  /*5b650*/  STL [R1+0x1258], R0 ;  /* 0x0012580001007387 */ /* 0x0001e80000100800 */
[----:B------:R-:W3:Y:S04]  /*5b660*/  LDL.LU R14, [R1+0x48c] ;  /* 0x00048c00010e7983 */ /* 0x000ee80000300800 */
[----:B------:R-:W3:Y:S04]  /*5b670*/  LDL.LU R5, [R1+0x4a0] ;  /* 0x0004a00001057983 */ /* 0x000ee80000300800 */
[----:B------:R-:W3:Y:S04]  /*5b680*/  LDL.LU R27, [R1+0x4a4] ;  /* 0x0004a400011b7983 */ /* 0x000ee80000300800 */
[----:B------:R-:W3:Y:S04]  /*5b690*/  LDL.LU R22, [R1+0x4a8] ;  /* 0x0004a80001167983 */ /* 0x000ee80000300800 */
[----:B------:R-:W3:Y:S01]  /*5b6a0*/  LDL.LU R21, [R1+0x4ac] ;  /* 0x0004ac0001157983 */ /* 0x000ee20000300800 */
[----:B0-----:R-:W-:Y:S01]  /*5b6b0*/  VIADD R0, R0, UR36 ;  /* 0x0000002400007c36 */ /* 0x001fe20008000000 */
[----:B------:R-:W0:Y:S01]  /*5b6c0*/  LDCU UR36, c[0x0][0x3b8] ;  /* 0x00007700ff2477ac */ /* 0x000e220008000800 */
[----:B--2---:R-:W-:-:S05]  /*5b6d0*/  F2FP.SATFINITE.E5M2.F32.PACK_AB_MERGE_C R3, R25, R26, RZ ;  /* 0x0000001a1903723e */ /* 0x004fca00048060ff */
[----:B------:R2:W-:Y:S04]  /*5b6e0*/  STL [R1+0x12cc], R3 ;  /* 0x0012cc0301007387 */ /* 0x0005e80000100800 */
        /* <DEDUP_REMOVED lines=10> */
[----:B--2---:R-:W2:Y:S04]  /*5b790*/  LDL.LU R3, [R1+0x4ec] ;  /* 0x0004ec0001037983 */ /* 0x004ea80000300800 */
[----:B------:R-:W2:Y:S01]  /*5b7a0*/  LDL.LU R26, [R1+0x500] ;  /* 0x00050000011a7983 */ /* 0x000ea20000300800 */
[----:B----4-:R-:W-:-:S03]  /*5b7b0*/  F2FP.SATFINITE.E5M2.F32.PACK_AB_MERGE_C R4, R23, R24, RZ ;  /* 0x000000181704723e */ /* 0x010fc600048060ff */
[----:B------:R-:W4:Y:S04]  /*5b7c0*/  LDL.LU R25, [R1+0x504] ;  /* 0x0005040001197983 */ /* 0x000f280000300800 */
[----:B------:R-:W4:Y:S01]  /*5b7d0*/  LDL.LU R20, [R1+0x508] ;  /* 0x0005080001147983 */ /* 0x000f220000300800 */
[----:B0-----:R-:W-:Y:S01]  /*5b7e0*/  VIADD R0, R0, UR11 ;  /* 0x0000000b00007c36 */ /* 0x001fe20008000000 */
[----:B------:R-:W0:Y:S02]  /*5b7f0*/  LDCU UR11, c[0x0][0x3b8] ;  /* 0x00007700ff0b77ac */ /* 0x000e240008000800 */
[----:B------:R-:W4:Y:S01]  /*5b800*/  LDL.LU R17, [R1+0x50c] ;  /* 0x00050c0001117983 */ /* 0x000f220000300800 */
[----:B---3--:R-:W-:-:S03]  /*5b810*/  F2FP.SATFINITE.E5M2.F32.PACK_AB_MERGE_C R2, R18, R19, RZ ;  /* 0x000000131202723e */ /* 0x008fc600048060ff */
[----:B------:R3:W-:Y:S04]  /*5b820*/  STL [R1+0x12c4], R4 ;  /* 0x0012c40401007387 */ /* 0x0007e80000100800 */
[----:B------:R-:W4:Y:S04]  /*5b830*/  LDL.LU R24, [R1+0x520] ;  /* 0x0005200001187983 */ /* 0x000f280000300800 */
[----:B------:R-:W-:Y:S04]  /*5b840*/  STL [R1+0x12c0], R2 ;  /* 0x0012c00201007387 */ /* 0x000fe80000100800 */
[----:B------:R-:W4:Y:S04]  /*5b850*/  LDL.LU R23, [R1+0x524] ;  /* 0x0005240001177983 */ /* 0x000f280000300800 */
[----:B------:R-:W4:Y:S04]  /*5b860*/  LDL.LU R19, [R1+0x528] ;  /* 0x0005280001137983 */ /* 0x000f280000300800 */
[----:B------:R0:W-:Y:S04]  /*5b870*/  STL [R1+0x1270], R0 ;  /* 0x0012700001007387 */ /* 0x0001e80000100800 */
[----:B------:R-:W4:Y:S01]  /*5b880*/  LDL.LU R18, [R1+0x52c] ;  /* 0x00052c0001127983 */ /* 0x000f220000300800 */
[----:B---3--:R-:W-:Y:S01]  /*5b890*/  F2FP.SATFINITE.E5M2.F32.PACK_AB_MERGE_C R4, R28, R16, RZ ;  /* 0x000000101c04723e */ /* 0x008fe200048060ff */
[----:B0-----:R-:W-:Y:S01]  /*5b8a0*/  VIADD R0, R0, UR18 ;  /* 0x0000001200007c36 */ /* 0x001fe20008000000 */
[----:B------:R-:W0:Y:S03]  /*5b8b0*/  LDCU UR18, c[0x0][0x3b8] ;  /* 0x00007700ff1277ac */ /* 0x000e260008000800 */
[----:B------:R3:W-:Y:S01]  /*5b8c0*/  STL [R1+0x12bc], R4 ;  /* 0x0012bc0401007387 */ /* 0x0007e20000100800 */
[----:B------:R-:W-:-:S05]  /*5b8d0*/  F2FP.SATFINITE.E5M2.F32.PACK_AB_MERGE_C R2, R14, R7, RZ ;  /* 0x000000070e02723e */ /* 0x000fca00048060ff */
[----:B------:R0:W-:Y:S01]  /*5b8e0*/  STL [R1+0x12b8], R2 ;  /* 0x0012b80201007387 */ /* 0x0001e20000100800 */
[----:B---3--:R-:W-:-:S03]  /*5b8f0*/  F2FP.SATFINITE.E5M2.F32.PACK_AB_MERGE_C R4, R27, R5, RZ ;  /* 0x000000051b04723e */ /* 0x008fc600048060ff */
[----:B------:R3:W-:Y:S01]  /*5b900*/  STL [R1+0x1278], R0 ;  /* 0x0012780001007387 */ /* 0x0007e20000100800 */
[----:B0-----:R-:W-:-:S03]  /*5b910*/  F2FP.SATFINITE.E5M2.F32.PACK_AB_MERGE_C R2, R21, R22, RZ ;  /* 0x000000161502723e */ /* 0x001fc600048060ff */
[----:B------:R-:W-:Y:S01]  /*5b920*/  STL [R1+0x12b0], R4 ;  /* 0x0012b00401007387 */ /* 0x000fe20000100800 */
[----:B---3--:R-:W-:Y:S01]  /*5b930*/  VIADD R0, R0, UR14 ;  /* 0x0000000e00007c36 */ /* 0x008fe20008000000 */
[----:B------:R-:W0:Y:S02]  /*5b940*/  LDCU UR14, c[0x0][0x3b8] ;  /* 0x00007700ff0e77ac */ /* 0x000e240008000800 */
[----:B------:R-:W-:Y:S04]  /*5b950*/  STL [R1+0x12ac], R2 ;  /* 0x0012ac0201007387 */ /* 0x000fe80000100800 */
[----:B------:R-:W3:Y:S04]  /*5b960*/  LDL.LU R5, [R1+0x540] ;  /* 0x0005400001057983 */ /* 0x000ee80000300800 */
[----:B------:R-:W3:Y:S04]  /*5b970*/  LDL.LU R27, [R1+0x544] ;  /* 0x00054400011b7983 */ /* 0x000ee80000300800 */
[----:B------:R-:W3:Y:S04]  /*5b980*/  LDL.LU R22, [R1+0x548] ;  /* 0x0005480001167983 */ /* 0x000ee80000300800 */
[----:B------:R0:W-:Y:S04]  /*5b990*/  STL [R1+0x1288], R0 ;  /* 0x0012880001007387 */ /* 0x0001e80000100800 */
[----:B------:R-:W3:Y:S01]  /*5b9a0*/  LDL.LU R21, [R1+0x54c] ;  /* 0x00054c0001157983 */ /* 0x000ee20000300800 */
[----:B0-----:R-:W-:Y:S01]  /*5b9b0*/  VIADD R0, R0, UR20 ;  /* 0x0000001400007c36 */ /* 0x001fe20008000000 */
[----:B------:R-:W0:Y:S01]  /*5b9c0*/  LDCU UR20, c[0x0][0x3b8] ;  /* 0x00007700ff1477ac */ /* 0x000e220008000800 */
[----:B------:R-:W-:-:S05]  /*5b9d0*/  F2FP.SATFINITE.E5M2.F32.PACK_AB_MERGE_C R4, R12, R15, RZ ;  /* 0x0000000f0c04723e */ /* 0x000fca00048060ff */
[----:B------:R0:W-:Y:S01]  /*5b9e0*/  STL [R1+0x1228], R4 ;  /* 0x0012280401007387 */ /* 0x0001e20000100800 */
[----:B------:R-:W-:-:S05]  /*5b9f0*/  F2FP.SATFINITE.E5M2.F32.PACK_AB_MERGE_C R2, R10, R13, RZ ;  /* 0x0000000d0a02723e */ /* 0x000fca00048060ff */
[----:B------:R2:W-:Y:S01]  /*5ba00*/  STL [R1+0x1224], R2 ;  /* 0x0012240201007387 */ /* 0x0005e20000100800 */
[----:B0-----:R-:W-:-:S03]  /*5ba10*/  F2FP.SATFINITE.E5M2.F32.PACK_AB_MERGE_C R4, R8, R11, RZ ;  /* 0x0000000b0804723e */ /* 0x001fc600048060ff */
[----:B------:R0:W-:Y:S01]  /*5ba20*/  STL [R1+0x1290], R0 ;  /* 0x0012900001007387 */ /* 0x0001e20000100800 */
[----:B--2---:R-:W-:-:S03]  /*5ba30*/  F2FP.SATFINITE.E5M2.F32.PACK_AB_MERGE_C R2, R3, R9, RZ ;  /* 0x000000090302723e */ /* 0x004fc600048060ff */
[----:B------:R-:W-:Y:S01]  /*5ba40*/  STL [R1+0x11bc], R4 ;  /* 0x0011bc0401007387 */ /* 0x000fe20000100800 */
[----:B0-----:R-:W-:Y:S01]  /*5ba50*/  VIADD R0, R0, UR7 ;  /* 0x0000000700007c36 */ /* 0x001fe20008000000 */
[----:B------:R-:W0:Y:S02]  /*5ba60*/  LDCU UR7, c[0x0][0x3b8] ;  /* 0x00007700ff0777ac */ /* 0x000e240008000800 */
[----:B------:R2:W-:Y:S01]  /*5ba70*/  STL [R1+0x11b8], R2 ;  /* 0x0011b80201007387 */ /* 0x0005e20000100800 */
[----:B----4-:R-:W-:-:S03]  /*5ba80*/  F2FP.SATFINITE.E5M2.F32.PACK_AB_MERGE_C R3, R25, R26, RZ ;  /* 0x0000001a1903723e */ /* 0x010fc600048060ff */
[----:B------:R4:W-:Y:S01]  /*5ba90*/  STL [R1+0x1298], R0 ;  /* 0x0012980001007387 */ /* 0x0009e20000100800 */
[----:B--2---:R-:W-:-:S03]  /*5baa0*/  F2FP.SATFINITE.E5M2.F32.PACK_AB_MERGE_C R2, R17, R20, RZ ;  /* 0x000000141102723e */ /* 0x004fc600048060ff */
[----:B------:R2:W-:Y:S01]  /*5bab0*/  STL [R1+0x11b4], R3 ;  /* 0x0011b40301007387 */ /* 0x0005e20000100800 */
[----:B----4-:R-:W-:Y:S01]  /*5bac0*/  VIADD R0, R0, UR48 ;  /* 0x0000003000007c36 */ /* 0x010fe20008000000 */
[----:B------:R-:W4:Y:S02]  /*5bad0*/  LDCU UR48, c[0x0][0x3b8] ;  /* 0x00007700ff3077ac */ /* 0x000f240008000800 */
[----:B------:R0:W-:Y:S04]  /*5bae0*/  STL [R1+0x11b0], R2 ;  /* 0x0011b00201007387 */ /* 0x0001e80000100800 */
[----:B------:R-:W4:Y:S04]  /*5baf0*/  LDL.LU R26, [R1+0x560] ;  /* 0x00056000011a7983 */ /* 0x000f280000300800 */
[----:B------:R-:W4:Y:S01]  /*5bb00*/  LDL.LU R25, [R1+0x564] ;  /* 0x0005640001197983 */ /* 0x000f220000300800 */
[----:B--2---:R-:W-:-:S03]  /*5bb10*/  F2FP.SATFINITE.E5M2.F32.PACK_AB_MERGE_C R3, R23, R24, RZ ;  /* 0x000000181703723e */ /* 0x004fc600048060ff */
[----:B------:R-:W2:Y:S04]  /*5bb20*/  LDL.LU R20, [R1+0x568] ;  /* 0x0005680001147983 */ /* 0x000ea80000300800 */
[----:B------:R1:W-:Y:S04]  /*5bb30*/  STL [R1+0x129c], R0 ;  /* 0x00129c0001007387 */ /* 0x0003e80000100800 */
[----:B------:R-:W2:Y:S01]  /*5bb40*/  LDL.LU R17, [R1+0x56c] ;  /* 0x00056c0001117983 */ /* 0x000ea20000300800 */
[----:B0-----:R-:W-:-:S03]  /*5bb50*/  F2FP.SATFINITE.E5M2.F32.PACK_AB_MERGE_C R2, R18, R19, RZ ;  /* 0x000000131202723e */ /* 0x001fc600048060ff */
[----:B------:R-:W-:Y:S01]  /*5bb60*/  STL [R1+0x4c8], R3 ;  /* 0x0004c80301007387 */ /* 0x000fe20000100800 */
[----:B-1----:R-:W-:Y:S01]  /*5bb70*/  VIADD R0, R0, UR52 ;  /* 0x0000003400007c36 */ /* 0x002fe20008000000 */
[----:B------:R-:W0:Y:S02]  /*5bb80*/  LDCU UR52, c[0x0][0x3b8] ;  /* 0x00007700ff3477ac */ /* 0x000e240008000800 */
[----:B------:R-:W2:Y:S04]  /*5bb90*/  LDL.LU R16, [R1+0x5f0] ;  /* 0x0005f00001107983 */ /* 0x000ea80000300800 */
[----:B------:R-:W-:Y:S04]  /*5bba0*/  STL [R1+0x4c4], R2 ;  /* 0x0004c40201007387 */ /* 0x000fe80000100800 */
[----:B------:R-:W2:Y:S04]  /*5bbb0*/  LDL.LU R28, [R1+0x5f4] ;  /* 0x0005f400011c7983 */ /* 0x000ea80000300800 */
[----:B------:R-:W2:Y:S04]  /*5bbc0*/  LDL.LU R7, [R1+0x5f8] ;  /* 0x0005f80001077983 */ /* 0x000ea80000300800 */
[----:B------:R1:W-:Y:S04]  /*5bbd0*/  STL [R1+0x12a0], R0 ;  /* 0x0012a00001007387 */ /* 0x0003e80000100800 */
[----:B------:R-:W2:Y:S04]  /*5bbe0*/  LDL.LU R14, [R1+0x5fc] ;  /* 0x0005fc00010e7983 */ /* 0x000ea80000300800 */
[----:B------:R-:W2:Y:S04]  /*5bbf0*/  LDL.LU R24, [R1+0x11a0] ;  /* 0x0011a00001187983 */ /* 0x000ea80000300800 */
[----:B------:R-:W2:Y:S04]  /*5bc00*/  LDL.LU R23, [R1+0x11a4] ;  /* 0x0011a40001177983 */ /* 0x000ea80000300800 */
[----:B------:R-:W2:Y:S04]  /*5bc10*/  LDL.LU R19, [R1+0x11a8] ;  /* 0x0011a80001137983 */ /* 0x000ea80000300800 */
[----:B------:R-:W2:Y:S01]  /*5bc20*/  LDL.LU R18, [R1+0x11ac] ;  /* 0x0011ac0001127983 */ /* 0x000ea20000300800 */
[----:B-1----:R-:W-:Y:S01]  /*5bc30*/  VIADD R0, R0, UR54 ;  /* 0x0000003600007c36 */ /* 0x002fe20008000000 */
[----:B------:R-:W1:Y:S01]  /*5bc40*/  LDCU UR54, c[0x0][0x3b8] ;  /* 0x00007700ff3677ac */ /* 0x000e620008000800 */
[----:B---3--:R-:W-:-:S05]  /*5bc50*/  F2FP.SATFINITE.E5M2.F32.PACK_AB_MERGE_C R3, R27, R5, RZ ;  /* 0x000000051b03723e */ /* 0x008fca00048060ff */
[----:B------:R3:W-:Y:S04]  /*5bc60*/  STL [R1+0x484], R3 ;  /* 0x0004840301007387 */ /* 0x0007e80000100800 */
[----:B------:R-:W2:Y:S01]  /*5bc70*/  LDL.LU R15, [R1+0x5e0] ;  /* 0x0005e000010f7983 */ /* 0x000ea20000300800 */
[----:B------:R-:W-:-:S05]  /*5bc80*/  F2FP.SATFINITE.E5M2.F32.PACK_AB_MERGE_C R2, R21, R22, RZ ;  /* 0x000000161502723e */ /* 0x000fca00048060ff */
        /* <DEDUP_REMOVED lines=8> */
[----:B---3--:R-:W3:Y:S04]  /*5bd10*/  LDL.LU R3, [R1+0x119c] ;  /* 0x00119c0001037983 */ /* 0x008ee80000300800 */
[----:B------:R-:W3:Y:S04]  /*5bd20*/  LDL.LU R5, [R1+0x1180] ;  /* 0x0011800001057983 */ /* 0x000ee80000300800 */
[----:B------:R-:W3:Y:S04]  /*5bd30*/  LDL.LU R27, [R1+0x1184] ;  /* 0x00118400011b7983 */ /* 0x000ee80000300800 */
[----:B------:R-:W3:Y:S04]  /*5bd40*/  LDL.LU R22, [R1+0x1188] ;  /* 0x0011880001167983 */ /* 0x000ee80000300800 */
[----:B------:R-:W3:Y:S01]  /*5bd50*/  LDL.LU R21, [R1+0x118c] ;  /* 0x00118c0001157983 */ /* 0x000ee20000300800 */
[----:B0-----:R-:W-:Y:S01]  /*5bd60*/  VIADD R0, R0, UR56 ;  /* 0x0000003800007c36 */ /* 0x001fe20008000000 */
[----:B------:R-:W0:Y:S01]  /*5bd70*/  LDCU UR56, c[0x0][0x3b8] ;  /* 0x00007700ff3877ac */ /* 0x000e220008000800 */
[----:B----4-:R-:W-:-:S05]  /*5bd80*/  F2FP.SATFINITE.E5M2.F32.PACK_AB_MERGE_C R4, R25, R26, RZ ;  /* 0x0000001a1904723e */ /* 0x010fca00048060ff */
[----:B------:R4:W-:Y:S04]  /*5bd90*/  STL [R1+0x404], R4 ;  /* 0x0004040401007387 */ /* 0x0009e80000100800 */
[----:B------:R-:W3:Y:S01]  /*5bda0*/  LDL.LU R26, [R1+0x1170] ;  /* 0x00117000011a7983 */ /* 0x000ee20000300800 */
[----:B--2---:R-:W-:-:S05]  /*5bdb0*/  F2FP.SATFINITE.E5M2.F32.PACK_AB_MERGE_C R2, R17, R20, RZ ;  /* 0x000000141102723e */ /* 0x004fca00048060ff */
[----:B------:R2:W-:Y:S04]  /*5bdc0*/  STL [R1+0x400], R2 ;  /* 0x0004000201007387 */ /* 0x0005e80000100800 */
[----:B------:R-:W3:Y:S04]  /*5bdd0*/  LDL.LU R25, [R1+0x1174] ;  /* 0x0011740001197983 */ /* 0x000ee80000300800 */
[----:B------:R-:W3:Y:S01]  /*5bde0*/  LDL.LU R20, [R1+0x1178] ;  /* 0x0011780001147983 */ /* 0x000ee20000300800 */
[----:B----4-:R-:W-:-:S03]  /*5bdf0*/  F2FP.SATFINITE.E5M2.F32.PACK_AB_MERGE_C R4, R28, R16, RZ ;  /* 0x000000101c04723e */ /* 0x010fc600048060ff */
[----:B------:R4:W-:Y:S04]  /*5be00*/  STL [R1+0x12a8], R0 ;  /* 0x0012a80001007387 */ /* 0x0009e80000100800 */
[----:B------:R-:W3:Y:S01]  /*5be10*/  LDL.LU R17, [R1+0x117c] ;  /* 0x00117c0001117983 */ /* 0x000ee20000300800 */
[----:B--2---:R-:W-:Y:S01]  /*5be20*/  F2FP.SATFINITE.E5M2.F32.PACK_AB_MERGE_C R2, R14, R7, RZ ;  /* 0x000000070e02723e */ /* 0x004fe200048060ff */
[----:B----4-:R-:W-:Y:S02]  /*5be30*/  VIADD R0, R0, UR58 ;  /* 0x0000003a00007c36 */ /* 0x010fe40008000000 */
[----:B------:R2:W-:Y:S01]  /*5be40*/  STL [R1+0x3c0], R4 ;  /* 0x0003c00401007387 */ /* 0x0005e20000100800 */
[----:B------:R-:W4:Y:S03]  /*5be50*/  LDCU UR58, c[0x0][0x3b8] ;  /* 0x00007700ff3a77ac */ /* 0x000f260008000800 */
[----:B------:R0:W-:Y:S01]  /*5be60*/  STL [R1+0x3ac], R2 ;  /* 0x0003ac0201007387 */ /* 0x0001e20000100800 */
[----:B--2---:R-:W-:-:S03]  /*5be70*/  F2FP.SATFINITE.E5M2.F32.PACK_AB_MERGE_C R4, R23, R24, RZ ;  /* 0x000000181704723e */ /* 0x004fc600048060ff */
[----:B------:R2:W-:Y:S01]  /*5be80*/  STL [R1+0x5f0], R0 ;  /* 0x0005f00001007387 */ /* 0x0005e20000100800 */
[----:B0-----:R-:W-:-:S03]  /*5be90*/  F2FP.SATFINITE.E5M2.F32.PACK_AB_MERGE_C R2, R18, R19, RZ ;  /* 0x000000131202723e */ /* 0x001fc600048060ff */
[----:B------:R0:W-:Y:S04]  /*5bea0*/  STL [R1+0x32c], R4 ;  /* 0x00032c0401007387 */ /* 0x0001e80000100800 */
[----:B------:R-:W-:Y:S01]  /*5beb0*/  STL [R1+0x328], R2 ;  /* 0x0003280201007387 */ /* 0x000fe20000100800 */
[----:B--2---:R-:W-:Y:S01]  /*5bec0*/  VIADD R0, R0, UR21 ;  /* 0x0000001500007c36 */ /* 0x004fe20008000000 */
[----:B------:R-:W2:Y:S02]  /*5bed0*/  LDCU UR21, c[0x0][0x3b8] ;  /* 0x00007700ff1577ac */ /* 0x000ea40008000800 */
[----:B------:R-:W2:Y:S04]  /*5bee0*/  LDL.LU R24, [R1+0x1160] ;  /* 0x0011600001187983 */ /* 0x000ea80000300800 */
[----:B------:R-:W2:Y:S04]  /*5bef0*/  LDL.LU R23, [R1+0x1164] ;  /* 0x0011640001177983 */ /* 0x000ea80000300800 */
[----:B------:R-:W4:Y:S04]  /*5bf00*/  LDL.LU R19, [R1+0x1168] ;  /* 0x0011680001137983 */ /* 0x000f280000300800 */
[----:B------:R1:W-:Y:S04]  /*5bf10*/  STL [R1+0x5f4], R0 ;  /* 0x0005f40001007387 */ /* 0x0003e80000100800 */
[----:B------:R-:W4:Y:S01]  /*5bf20*/  LDL.LU R18, [R1+0x116c] ;  /* 0x00116c0001127983 */ /* 0x000f220000300800 */
[----:B0-----:R-:W-:Y:S01]  /*5bf30*/  F2FP.SATFINITE.E5M2.F32.PACK_AB_MERGE_C R4, R12, R15, RZ ;  /* 0x0000000f0c04723e */ /* 0x001fe200048060ff */
[----:B-1----:R-:W-:Y:S01]  /*5bf40*/  VIADD R0, R0, UR61 ;  /* 0x0000003d00007c36 */ /* 0x002fe20008000000 */
[----:B------:R-:W0:Y:S03]  /*5bf50*/  LDCU UR61, c[0x0][0x3b8] ;  /* 0x00007700ff3d77ac */ /* 0x000e260008000800 */
[----:B------:R1:W-:Y:S01]  /*5bf60*/  STL [R1+0x2e0], R4 ;  /* 0x0002e00401007387 */ /* 0x0003e20000100800 */
[----:B------:R-:W-:-:S05]  /*5bf70*/  F2FP.SATFINITE.E5M2.F32.PACK_AB_MERGE_C R2, R10, R13, RZ ;  /* 0x0000000d0a02723e */ /* 0x000fca00048060ff */
[----:B------:R3:W-:Y:S01]  /*5bf80*/  STL [R1+0x2cc], R2 ;  /* 0x0002cc0201007387 */ /* 0x0007e20000100800 */
[----:B-1----:R-:W-:-:S03]  /*5bf90*/  F2FP.SATFINITE.E5M2.F32.PACK_AB_MERGE_C R4, R8, R11, RZ ;  /* 0x0000000b0804723e */ /* 0x002fc600048060ff */
[----:B------:R1:W-:Y:S01]  /*5bfa0*/  STL [R1+0x5e4], R0 ;  /* 0x0005e40001007387 */ /* 0x0003e20000100800 */
[----:B---3--:R-:W-:-:S03]  /*5bfb0*/  F2FP.SATFINITE.E5M2.F32.PACK_AB_MERGE_C R2, R3, R9, RZ ;  /* 0x000000090302723e */ /* 0x008fc600048060ff */
[----:B------:R-:W-:Y:S01]  /*5bfc0*/  STL [R1+0x1190], R4 ;  /* 0x0011900401007387 */ /* 0x000fe20000100800 */
[----:B-1----:R-:W-:Y:S01]  /*5bfd0*/  VIADD R0, R0, UR34 ;  /* 0x0000002200007c36 */ /* 0x002fe20008000000 */
[----:B------:R-:W1:Y:S02]  /*5bfe0*/  LDCU UR34, c[0x0][0x3b8] ;  /* 0x00007700ff2277ac */ /* 0x000e640008000800 */
[----:B------:R3:W-:Y:S01]  /*5bff0*/  STL [R1+0x1194], R2 ;  /* 0x0011940201007387 */ /* 0x0007e20000100800 */
[----:B------:R-:W-:-:S03]  /*5c000*/  F2FP.SATFINITE.E5M2.F32.PACK_AB_MERGE_C R3, R27, R5, RZ ;  /* 0x000000051b03723e */ /* 0x000fc600048060ff */
[----:B------:R0:W-:Y:S01]  /*5c010*/  STL [R1+0x5e8], R0 ;  /* 0x0005e80001007387 */ /* 0x0001e20000100800 */
[----:B---3--:R-:W-:-:S03]  /*5c020*/  F2FP.SATFINITE.E5M2.F32.PACK_AB_MERGE_C R2, R21, R22, RZ ;  /* 0x000000161502723e */ /* 0x008fc600048060ff */
[----:B------:R-:W-:Y:S01]  /*5c030*/  STL [R1+0x1180], R3 ;  /* 0x0011800301007387 */ /* 0x000fe20000100800 */
[----:B0-----:R-:W-:Y:S01]  /*5c040*/  VIADD R0, R0, UR57 ;  /* 0x0000003900007c36 */ /* 0x001fe20008000000 */
        /* <DEDUP_REMOVED lines=20> */
[----:B------:R-:W3:Y:S01]  /*5c190*/  LDL.LU R20, [R1+0x1138] ;  /* 0x0011380001147983 */ /* 0x000ee20000300800 */
[----:B--2---:R-:W-:-:S03]  /*5c1a0*/  F2FP.SATFINITE.E5M2.F32.PACK_AB_MERGE_C R3, R23, R24, RZ ;  /* 0x000000181703723e */ /* 0x004fc600048060ff */
[----:B------:R-:W2:Y:S01]  /*5c1b0*/  LDL.LU R17, [R1+0x113c] ;  /* 0x00113c0001117983 */ /* 0x000ea20000300800 */
[----:B0-----:R-:W-:Y:S01]  /*5c1c0*/  VIADD R0, R0, UR44 ;  /* 0x0000002c00007c36 */ /* 0x001fe20008000000 */
[----:B------:R-:W0:Y:S02]  /*5c1d0*/  LDCU UR44, c[0x0][0x3b8] ;  /* 0x00007700ff2c77ac */ /* 0x000e240008000800 */
[----:B------:R0:W-:Y:S04]  /*5c1e0*/  STL [R1+0x1164], R3 ;  /* 0x0011640301007387 */ /* 0x0001e80000100800 */
[----:B------:R-:W2:Y:S01]  /*5c1f0*/  LDL.LU R15, [R1+0x1120] ;  /* 0x00112000010f7983 */ /* 0x000ea20000300800 */
[----:B----4-:R-:W-:-:S05]  /*5c200*/  F2FP.SATFINITE.E5M2.F32.PACK_AB_MERGE_C R2, R18, R19, RZ ;  /* 0x000000131202723e */ /* 0x010fca00048060ff */
[----:B------:R-:W-:Y:S04]  /*5c210*/  STL [R1+0x1168], R2 ;  /* 0x0011680201007387 */ /* 0x000fe80000100800 */
[----:B------:R-:W4:Y:S04]  /*5c220*/  LDL.LU R12, [R1+0x1124] ;  /* 0x00112400010c7983 */ /* 0x000f280000300800 */
[----:B------:R-:W4:Y:S04]  /*5c230*/  LDL.LU R13, [R1+0x1128] ;  /* 0x00112800010d7983 */ /* 0x000f280000300800 */
[----:B------:R0:W-:Y:S04]  /*5c240*/  STL [R1+0x5fc], R0 ;  /* 0x0005fc0001007387 */ /* 0x0001e80000100800 */
[----:B------:R-:W4:Y:S04]  /*5c250*/  LDL.LU R10, [R1+0x112c] ;  /* 0x00112c00010a7983 */ /* 0x000f280000300800 */
[----:B------:R-:W4:Y:S04]  /*5c260*/  LDL.LU R11, [R1+0x1110] ;  /* 0x00111000010b7983 */ /* 0x000f280000300800 */
[----:B------:R-:W4:Y:S04]  /*5c270*/  LDL.LU R8, [R1+0x1114] ;  /* 0x0011140001087983 */ /* 0x000f280000300800 */
[----:B------:R-:W4:Y:S04]  /*5c280*/  LDL.LU R9, [R1+0x1118] ;  /* 0x0011180001097983 */ /* 0x000f280000300800 */
[----:B0-----:R-:W4:Y:S04]  /*5c290*/  LDL.LU R3, [R1+0x111c] ;  /* 0x00111c0001037983 */ /* 0x001f280000300800 */
[----:B------:R-:W4:Y:S04]  /*5c2a0*/  LDL.LU R24, [R1+0x1100] ;  /* 0x0011000001187983 */ /* 0x000f280000300800 */
[----:B------:R-:W4:Y:S04]  /*5c2b0*/  LDL.LU R23, [R1+0x1104] ;  /* 0x0011040001177983 */ /* 0x000f280000300800 */
[----:B------:R-:W4:Y:S04]  /*5c2c0*/  LDL.LU R19, [R1+0x1108] ;  /* 0x0011080001137983 */ /* 0x000f280000300800 */
[----:B------:R-:W4:Y:S01]  /*5c2d0*/  LDL.LU R18, [R1+0x110c] ;  /* 0x00110c0001127983 */ /* 0x000f220000300800 */
[----:B------:R-:W-:Y:S01]  /*5c2e0*/  VIADD R0, R0, UR33 ;  /* 0x0000002100007c36 */ /* 0x000fe20008000000 */
[----:B------:R-:W0:Y:S01]  /*5c2f0*/  LDCU UR33, c[0x0][0x3b8] ;  /* 0x00007700ff2177ac */ /* 0x000e220008000800 */
[----:B---3--:R-:W-:-:S05]  /*5c300*/  F2FP.SATFINITE.E5M2.F32.PACK_AB_MERGE_C R4, R27, R5, RZ ;  /* 0x000000051b04723e */ /* 0x008fca00048060ff */
[----:B------:R-:W-:Y:S04]  /*5c310*/  STL [R1+0x1160], R4 ;  /* 0x0011600401007387 */ /* 0x000fe80000100800 */
[----:B------:R-:W3:Y:S01]  /*5c320*/  LDL.LU R5, [R1+0x10f0] ;  /* 0x0010f00001057983 */ /* 0x000ee20000300800 */
[----:B------:R-:W-:-:S05]  /*5c330*/  F2FP.SATFINITE.E5M2.F32.PACK_AB_MERGE_C R2, R21, R22, RZ ;  /* 0x000000161502723e */ /* 0x000fca00048060ff */
[----:B------:R-:W-:Y:S04]  /*5c340*/  STL [R1+0x1158], R2 ;  /* 0x0011580201007387 */ /* 0x000fe80000100800 */
        /* <DEDUP_REMOVED lines=13> */
[----:B------:R4:W-:Y:S01]  /*5c420*/  STL [R1+0x1144], R4 ;  /* 0x0011440401007387 */ /* 0x0009e20000100800 */
[----:B0-----:R-:W-:Y:S01]  /*5c430*/  VIADD R0, R0, UR46 ;  /* 0x0000002e00007c36 */ /* 0x001fe20008000000 */
[----:B------:R-:W0:Y:S02]  /*5c440*/  LDCU UR46, c[0x0][0x3b8] ;  /* 0x00007700ff2e77ac */ /* 0x000e240008000800 */
[----:B------:R2:W-:Y:S04]  /*5c450*/  STL [R1+0x1138], R2 ;  /* 0x0011380201007387 */ /* 0x0005e80000100800 */
[----:B------:R-:W3:Y:S04]  /*5c460*/  LDL.LU R26, [R1+0x10e0] ;  /* 0x0010e000011a7983 */ /* 0x000ee80000300800 */
        /* <DEDUP_REMOVED lines=13> */
[----:B------:R-:W-:Y:S04]  /*5c540*/  STL [R1+0x1124], R4 ;  /* 0x0011240401007387 */ /* 0x000fe80000100800 */
[----:B------:R0:W-:Y:S01]  /*5c550*/  STL [R1+0x1118], R2 ;  /* 0x0011180201007387 */ /* 0x0001e20000100800 */
[----:B--2---:R-:W-:Y:S01]  /*5c560*/  VIADD R0, R0, UR10 ;  /* 0x0000000a00007c36 */ /* 0x004fe20008000000 */
[----:B------:R-:W-:Y:S01]  /*5c570*/  F2FP.SATFINITE.E5M2.F32.PACK_AB_MERGE_C R3, R23, R24, RZ ;  /* 0x000000181703723e */ /* 0x000fe200048060ff */
[----:B------:R-:W2:Y:S03]  /*5c580*/  LDCU UR10, c[0x0][0x3b8] ;  /* 0x00007700ff0a77ac */ /* 0x000ea60008000800 */
[----:B------:R1:W-:Y:S01]  /*5c590*/  STL [R1+0x1110], R0 ;  /* 0x0011100001007387 */ /* 0x0003e20000100800 */
[----:B0-----:R-:W-:-:S03]  /*5c5a0*/  F2FP.SATFINITE.E5M2.F32.PACK_AB_MERGE_C R2, R18, R19, RZ ;  /* 0x000000131202723e */ /* 0x001fc600048060ff */
[----:B------:R3:W-:Y:S04]  /*5c5b0*/  STL [R1+0x1114], R3 ;  /* 0x0011140301007387 */ /* 0x0007e80000100800 */
[----:B------:R-:W-:Y:S01]  /*5c5c0*/  STL [R1+0x1108], R2 ;  /* 0x0011080201007387 */ /* 0x000fe20000100800 */
[----:B-1----:R-:W-:Y:S01]  /*5c5d0*/  VIADD R0, R0, UR15 ;  /* 0x0000000f00007c36 */ /* 0x002fe20008000000 */
[----:B------:R-:W0:Y:S02]  /*5c5e0*/  LDCU UR15, c[0x0][0x3b8] ;  /* 0x00007700ff0f77ac */ /* 0x000e240008000800 */
[----:B------:R-:W2:Y:S04]  /*5c5f0*/  LDL.LU R24, [R1+0x10d0] ;  /* 0x0010d00001187983 */ /* 0x000ea80000300800 */
[----:B------:R-:W2:Y:S04]  /*5c600*/  LDL.LU R23, [R1+0x10d4] ;  /* 0x0010d40001177983 */ /* 0x000ea80000300800 */
[----:B------:R-:W4:Y:S04]  /*5c610*/  LDL.LU R19, [R1+0x10d8] ;  /* 0x0010d80001137983 */ /* 0x000f280000300800 */
[----:B------:R1:W-:Y:S04]  /*5c620*/  STL [R1+0x1100], R0 ;  /* 0x0011000001007387 */ /* 0x0003e80000100800 */
[----:B------:R-:W4:Y:S01]  /*5c630*/  LDL.LU R18, [R1+0x10dc] ;  /* 0x0010dc0001127983 */ /* 0x000f220000300800 */
[----:B---3--:R-:W-:Y:S01]  /*5c640*/  F2FP.SATFINITE.E5M2.F32.PACK_AB_MERGE_C R3, R27, R5, RZ ;  /* 0x000000051b03723e */ /* 0x008fe200048060ff */
[----:B-1----:R-:W-:Y:S01]  /*5c650*/  VIADD R0, R0, UR6 ;  /* 0x0000000600007c36 */ /* 0x002fe20008000000 */
[----:B------:R-:W1:Y:S03]  /*5c660*/  LDCU UR6, c[0x0][0x3b8] ;  /* 0x00007700ff0677ac */ /* 0x000e660008000800 */
        /* <DEDUP_REMOVED lines=26> */
[----:B0-----:R-:W3:Y:S04]  /*5c810*/  LDL.LU R3, [R1+0x109c] ;  /* 0x00109c0001037983 */ /* 0x001ee80000300800 */
[----:B------:R-:W3:Y:S04]  /*5c820*/  LDL.LU R26, [R1+0x1080] ;  /* 0x00108000011a7983 */ /* 0x000ee80000300800 */
[----:B------:R-:W3:Y:S04]  /*5c830*/  LDL.LU R25, [R1+0x1084] ;  /* 0x0010840001197983 */ /* 0x000ee80000300800 */
[----:B------:R-:W3:Y:S01]  /*5c840*/  LDL.LU R20, [R1+0x1088] ;  /* 0x0010880001147983 */ /* 0x000ee20000300800 */
[----:B--2---:R-:W-:-:S03]  /*5c850*/  F2FP.SATFINITE.E5M2.F32.PACK_AB_MERGE_C R4, R23, R24, RZ ;  /* 0x000000181704723e */ /* 0x004fc600048060ff */
[----:B------:R-:W2:Y:S01]  /*5c860*/  LDL.LU R17, [R1+0x108c] ;  /* 0x00108c0001117983 */ /* 0x000ea20000300800 */
[----:B------:R-:W-:Y:S01]  /*5c870*/  VIADD R0, R0, UR11 ;  /* 0x0000000b00007c36 */ /* 0x000fe20008000000 */
        /* <DEDUP_REMOVED lines=35> */
[----:B-1----:R-:W-:-:S03]  /*5cab0*/  F2FP.SATFINITE.E5M2.F32.PACK_AB_MERGE_C R2, R3, R9, RZ ;  /* 0x000000090302723e */ /* 0x002fc600048060ff */
[----:B------:R-:W-:Y:S01]  /*5cac0*/  STL [R1+0x10a4], R4 ;  /* 0x0010a40401007387 */ /* 0x000fe20000100800 */
[----:B0-----:R-:W-:Y:S01]  /*5cad0*/  VIADD R0, R0, UR7 ;  /* 0x0000000700007c36 */ /* 0x001fe20008000000 */
[----:B------:R-:W0:Y:S02]  /*5cae0*/  LDCU UR7, c[0x0][0x3b8] ;  /* 0x00007700ff0777ac */ /* 0x000e240008000800 */
[----:B------:R2:W-:Y:S01]  /*5caf0*/  STL [R1+0x1098], R2 ;  /* 0x0010980201007387 */ /* 0x0005e20000100800 */
[----:B------:R-:W-:-:S03]  /*5cb00*/  F2FP.SATFINITE.E5M2.F32.PACK_AB_MERGE_C R3, R25, R26, RZ ;  /* 0x0000001a1903723e */ /* 0x000fc600048060ff */
[----:B------:R1:W-:Y:S01]  /*5cb10*/  STL [R1+0x1090], R0 ;  /* 0x0010900001007387 */ /* 0x0003e20000100800 */
[----:B--2---:R-:W-:-:S03]  /*5cb20*/  F2FP.SATFINITE.E5M2.F32.PACK_AB_MERGE_C R2, R17, R20, RZ ;  /* 0x000000141102723e */ /* 0x004fc600048060ff */
[----:B------:R4:W-:Y:S01]  /*5cb30*/  STL [R1+0x1094], R3 ;  /* 0x0010940301007387 */ /* 0x0009e20000100800 */
[----:B-1----:R-:W-:Y:S01]  /*5cb40*/  VIADD R0, R0, UR36 ;  /* 0x0000002400007c36 */ /* 0x002fe20008000000 */
[----:B------:R-:W1:Y:S02]  /*5cb50*/  LDCU UR36, c[0x0][0x3b8] ;  /* 0x00007700ff2477ac */ /* 0x000e640008000800 */
[----:B------:R2:W-:Y:S04]  /*5cb60*/  STL [R1+0x1088], R2 ;  /* 0x0010880201007387 */ /* 0x0005e80000100800 */
[----:B------:R-:W3:Y:S04]  /*5cb70*/  LDL.LU R26, [R1+0x1050] ;  /* 0x00105000011a7983 */ /* 0x000ee80000300800 */
[----:B------:R-:W3:Y:S04]  /*5cb80*/  LDL.LU R25, [R1+0x1054] ;  /* 0x0010540001197983 */ /* 0x000ee80000300800 */
[----:B------:R-:W3:Y:S01]  /*5cb90*/  LDL.LU R20, [R1+0x1058] ;  /* 0x0010580001147983 */ /* 0x000ee20000300800 */
[----:B----4-:R-:W-:-:S03]  /*5cba0*/  F2FP.SATFINITE.E5M2.F32.PACK_AB_MERGE_C R3, R23, R24, RZ ;  /* 0x000000181703723e */ /* 0x010fc600048060ff */
[----:B------:R4:W-:Y:S04]  /*5cbb0*/  STL [R1+0x1080], R0 ;  /* 0x0010800001007387 */ /* 0x0009e80000100800 */
[----:B------:R-:W3:Y:S04]  /*5cbc0*/  LDL.LU R17, [R1+0x105c] ;  /* 0x00105c0001117983 */ /* 0x000ee80000300800 */
[----:B------:R-:W-:Y:S01]  /*5cbd0*/  STL [R1+0x1084], R3 ;  /* 0x0010840301007387 */ /* 0x000fe20000100800 */
[----:B--2---:R-:W-:Y:S01]  /*5cbe0*/  F2FP.SATFINITE.E5M2.F32.PACK_AB_MERGE_C R2, R18, R19, RZ ;  /* 0x000000131202723e */ /* 0x004fe200048060ff */
[----:B----4-:R-:W-:-:S02]  /*5cbf0*/  VIADD R0, R0, UR48 ;  /* 0x0000003000007c36 */ /* 0x010fc40008000000 */
[----:B------:R-:W2:Y:S01]  /*5cc00*/  LDL.LU R16, [R1+0x1040] ;  /* 0x0010400001107983 */ /* 0x000ea20000300800 */
[----:B------:R-:W4:Y:S03]  /*5cc10*/  LDCU UR48, c[0x0][0x3b8] ;  /* 0x00007700ff3077ac */ /* 0x000f260008000800 */
[----:B------:R-:W-:Y:S04]  /*5cc20*/  STL [R1+0x1074], R2 ;  /* 0x0010740201007387 */ /* 0x000fe80000100800 */
[----:B------:R-:W2:Y:S04]  /*5cc30*/  LDL.LU R28, [R1+0x1044] ;  /* 0x00104400011c7983 */ /* 0x000ea80000300800 */
[----:B------:R-:W4:Y:S04]  /*5cc40*/  LDL.LU R7, [R1+0x1048] ;  /* 0x0010480001077983 */ /* 0x000f280000300800 */
[----:B------:R0:W-:Y:S04]  /*5cc50*/  STL [R1+0x1070], R0 ;  /* 0x0010700001007387 */ /* 0x0001e80000100800 */
[----:B------:R-:W4:Y:S04]  /*5cc60*/  LDL.LU R14, [R1+0x104c] ;  /* 0x00104c00010e7983 */ /* 0x000f280000300800 */
[----:B------:R-:W4:Y:S04]  /*5cc70*/  LDL.LU R24, [R1+0x1030] ;  /* 0x0010300001187983 */ /* 0x000f280000300800 */
[----:B------:R-:W4:Y:S04]  /*5cc80*/  LDL.LU R23, [R1+0x1034] ;  /* 0x0010340001177983 */ /* 0x000f280000300800 */
[----:B------:R-:W4:Y:S04]  /*5cc90*/  LDL.LU R19, [R1+0x1038] ;  /* 0x0010380001137983 */ /* 0x000f280000300800 */
[----:B------:R-:W4:Y:S01]  /*5cca0*/  LDL.LU R18, [R1+0x103c] ;  /* 0x00103c0001127983 */ /* 0x000f220000300800 */
[----:B0-----:R-:W-:Y:S01]  /*5ccb0*/  VIADD R0, R0, UR52 ;  /* 0x0000003400007c36 */ /* 0x001fe20008000000 */
[----:B------:R-:W0:Y:S01]  /*5ccc0*/  LDCU UR52, c[0x0][0x3b8] ;  /* 0x00007700ff3477ac */ /* 0x000e220008000800 */
[----:B---3--:R-:W-:-:S05]  /*5ccd0*/  F2FP.SATFINITE.E5M2.F32.PACK_AB_MERGE_C R3, R27, R5, RZ ;  /* 0x000000051b03723e */ /* 0x008fca00048060ff */
[----:B------:R3:W-:Y:S04]  /*5cce0*/  STL [R1+0x1064], R3 ;  /* 0x0010640301007387 */ /* 0x0007e80000100800 */
[----:B------:R-:W4:Y:S01]  /*5ccf0*/  LDL.LU R15, [R1+0x1020] ;  /* 0x00102000010f7983 */ /* 0x000f220000300800 */
[----:B------:R-:W-:-:S05]  /*5cd00*/  F2FP.SATFINITE.E5M2.F32.PACK_AB_MERGE_C R2, R21, R22, RZ ;  /* 0x000000161502723e */ /* 0x000fca00048060ff */
        /* <DEDUP_REMOVED lines=8> */
[----:B---3--:R-:W3:Y:S04]  /*5cd90*/  LDL.LU R3, [R1+0x101c] ;  /* 0x00101c0001037983 */ /* 0x008ee80000300800 */
[----:B------:R-:W3:Y:S04]  /*5cda0*/  LDL.LU R5, [R1+0x1000] ;  /* 0x0010000001057983 */ /* 0x000ee80000300800 */
[----:B------:R-:W3:Y:S04]  /*5cdb0*/  LDL.LU R27, [R1+0x1004] ;  /* 0x00100400011b7983 */ /* 0x000ee80000300800 */
[----:B------:R-:W3:Y:S04]  /*5cdc0*/  LDL.LU R22, [R1+0x1008] ;  /* 0x0010080001167983 */ /* 0x000ee80000300800 */
[----:B------:R-:W3:Y:S01]  /*5cdd0*/  LDL.LU R21, [R1+0x100c] ;  /* 0x00100c0001157983 */ /* 0x000ee20000300800 */
[----:B0-----:R-:W-:Y:S01]  /*5cde0*/  VIADD R0, R0, UR54 ;  /* 0x0000003600007c36 */ /* 0x001fe20008000000 */
[----:B------:R-:W0:Y:S01]  /*5cdf0*/  LDCU UR54, c[0x0][0x3b8] ;  /* 0x00007700ff3677ac */ /* 0x000e220008000800 */
[----:B------:R-:W-:-:S02]  /*5ce00*/  F2FP.SATFINITE.E5M2.F32.PACK_AB_MERGE_C R4, R25, R26, RZ ;  /* 0x0000001a1904723e */ /* 0x000fc400048060ff */
[----:B------:R-:W3:Y:S04]  /*5ce10*/  LDL.LU R26, [R1+0xff0] ;  /* 0x000ff000011a7983 */ /* 0x000ee80000300800 */
[----:B------:R2:W-:Y:S04]  /*5ce20*/  STL [R1+0x1054], R4 ;  /* 0x0010540401007387 */ /* 0x0005e80000100800 */
[----:B------:R-:W3:Y:S01]  /*5ce30*/  LDL.LU R25, [R1+0xff4] ;  /* 0x000ff40001197983 */ /* 0x000ee20000300800 */
[----:B------:R-:W-:-:S05]  /*5ce40*/  F2FP.SATFINITE.E5M2.F32.PACK_AB_MERGE_C R2, R17, R20, RZ ;  /* 0x000000141102723e */ /* 0x000fca00048060ff */
[----:B------:R4:W-:Y:S04]  /*5ce50*/  STL [R1+0x1050], R2 ;  /* 0x0010500201007387 */ /* 0x0009e80000100800 */
[----:B------:R-:W3:Y:S04]  /*5ce60*/  LDL.LU R20, [R1+0xff8] ;  /* 0x000ff80001147983 */ /* 0x000ee80000300800 */
[----:B------:R-:W3:Y:S01]  /*5ce70*/  LDL.LU R17, [R1+0xffc] ;  /* 0x000ffc0001117983 */ /* 0x000ee20000300800 */
[----:B--2---:R-:W-:-:S03]  /*5ce80*/  F2FP.SATFINITE.E5M2.F32.PACK_AB_MERGE_C R4, R28, R16, RZ ;  /* 0x000000101c04723e */ /* 0x004fc600048060ff */
[----:B------:R2:W-:Y:S04]  /*5ce90*/  STL [R1+0x1058], R0 ;  /* 0x0010580001007387 */ /* 0x0005e80000100800 */
[----:B------:R0:W-:Y:S01]  /*5cea0*/  STL [R1+0x5e0], R4 ;  /* 0x0005e00401007387 */ /* 0x0001e20000100800 */
[----:B----4-:R-:W-:Y:S01]  /*5ceb0*/  F2FP.SATFINITE.E5M2.F32.PACK_AB_MERGE_C R2, R14, R7, RZ ;  /* 0x000000070e02723e */ /* 0x010fe200048060ff */
[----:B--2---:R-:W-:Y:S01]  /*5cec0*/  VIADD R0, R0, UR56 ;  /* 0x0000003800007c36 */ /* 0x004fe20008000000 */
[----:B------:R-:W2:Y:S03]  /*5ced0*/  LDCU UR56, c[0x0][0x3b8] ;  /* 0x00007700ff3877ac */ /* 0x000ea60008000800 */
[----:B------:R4:W-:Y:S01]  /*5cee0*/  STL [R1+0x1044], R2 ;  /* 0x0010440201007387 */ /* 0x0009e20000100800 */
[----:B0-----:R-:W-:-:S03]  /*5cef0*/  F2FP.SATFINITE.E5M2.F32.PACK_AB_MERGE_C R4, R23, R24, RZ ;  /* 0x000000181704723e */ /* 0x001fc600048060ff */
[----:B------:R0:W-:Y:S01]  /*5cf00*/  STL [R1+0x1040], R0 ;  /* 0x0010400001007387 */ /* 0x0001e20000100800 */
[----:B----4-:R-:W-:-:S03]  /*5cf10*/  F2FP.SATFINITE.E5M2.F32.PACK_AB_MERGE_C R2, R18, R19, RZ ;  /* 0x000000131202723e */ /* 0x010fc600048060ff */
[----:B------:R4:W-:Y:S01]  /*5cf20*/  STL [R1+0x54c], R4 ;  /* 0x00054c0401007387 */ /* 0x0009e20000100800 */
[----:B0-----:R-:W-:Y:S01]  /*5cf30*/  VIADD R0, R0, UR21 ;  /* 0x0000001500007c36 */ /* 0x001fe20008000000 */
[----:B------:R-:W0:Y:S02]  /*5cf40*/  LDCU UR21, c[0x0][0x3b8] ;  /* 0x00007700ff1577ac */ /* 0x000e240008000800 */
[----:B------:R-:W-:Y:S04]  /*5cf50*/  STL [R1+0x548], R2 ;  /* 0x0005480201007387 */ /* 0x000fe80000100800 */
[----:B------:R-:W2:Y:S04]  /*5cf60*/  LDL.LU R24, [R1+0xfe0] ;  /* 0x000fe00001187983 */ /* 0x000ea80000300800 */
[----:B------:R-:W2:Y:S04]  /*5cf70*/  LDL.LU R23, [R1+0xfe4] ;  /* 0x000fe40001177983 */ /* 0x000ea80000300800 */
[----:B------:R-:W2:Y:S04]  /*5cf80*/  LDL.LU R19, [R1+0xfe8] ;  /* 0x000fe80001137983 */ /* 0x000ea80000300800 */
[----:B------:R0:W-:Y:S04]  /*5cf90*/  STL [R1+0x1030], R0 ;  /* 0x0010300001007387 */ /* 0x0001e80000100800 */
[----:B------:R-:W2:Y:S01]  /*5cfa0*/  LDL.LU R18, [R1+0xfec] ;  /* 0x000fec0001127983 */ /* 0x000ea20000300800 */
[----:B----4-:R-:W-:Y:S01]  /*5cfb0*/  F2FP.SATFINITE.E5M2.F32.PACK_AB_MERGE_C R4, R12, R15, RZ ;  /* 0x0000000f0c04723e */ /* 0x010fe200048060ff */
[----:B0-----:R-:W-:Y:S01]  /*5cfc0*/  VIADD R0, R0, UR58 ;  /* 0x0000003a00007c36 */ /* 0x001fe20008000000 */
[----:B------:R-:W0:Y:S03]  /*5cfd0*/  LDCU UR58, c[0x0][0x3b8] ;  /* 0x00007700ff3a77ac */ /* 0x000e260008000800 */
[----:B------:R4:W-:Y:S01]  /*5cfe0*/  STL [R1+0x50c], R4 ;  /* 0x00050c0401007387 */ /* 0x0009e20000100800 */
[----:B------:R-:W-:-:S05]  /*5cff0*/  F2FP.SATFINITE.E5M2.F32.PACK_AB_MERGE_C R2, R10, R13, RZ ;  /* 0x0000000d0a02723e */ /* 0x000fca00048060ff */
[----:B------:R3:W-:Y:S01]  /*5d000*/  STL [R1+0x1024], R2 ;  /* 0x0010240201007387 */ /* 0x0007e20000100800 */
[----:B----4-:R-:W-:-:S03]  /*5d010*/  F2FP.SATFINITE.E5M2.F32.PACK_AB_MERGE_C R4, R8, R11, RZ ;  /* 0x0000000b0804723e */ /* 0x010fc600048060ff */
[----:B------:R4:W-:Y:S01]  /*5d020*/  STL [R1+0x1020], R0 ;  /* 0x0010200001007387 */ /* 0x0009e20000100800 */
[----:B---3--:R-:W-:-:S03]  /*5d030*/  F2FP.SATFINITE.E5M2.F32.PACK_AB_MERGE_C R2, R3, R9, RZ ;  /* 0x000000090302723e */ /* 0x008fc600048060ff */
[----:B------:R-:W-:Y:S01]  /*5d040*/  STL [R1+0x4a0], R4 ;  /* 0x0004a00401007387 */ /* 0x000fe20000100800 */
[----:B----4-:R-:W-:Y:S01]  /*5d050*/  VIADD R0, R0, UR34 ;  /* 0x0000002200007c36 */ /* 0x010fe20008000000 */
[----:B------:R-:W3:Y:S02]  /*5d060*/  LDCU UR34, c[0x0][0x3b8] ;  /* 0x00007700ff2277ac */ /* 0x000ee40008000800 */
[----:B------:R4:W-:Y:S01]  /*5d070*/  STL [R1+0x48c], R2 ;  /* 0x00048c0201007387 */ /* 0x0009e20000100800 */
[----:B------:R-:W-:-:S03]  /*5d080*/  F2FP.SATFINITE.E5M2.F32.PACK_AB_MERGE_C R3, R27, R5, RZ ;  /* 0x000000051b03723e */ /* 0x000fc600048060ff */
[----:B------:R0:W-:Y:S01]  /*5d090*/  STL [R1+0x1010], R0 ;  /* 0x0010100001007387 */ /* 0x0001e20000100800 */
[----:B----4-:R-:W-:-:S03]  /*5d0a0*/  F2FP.SATFINITE.E5M2.F32.PACK_AB_MERGE_C R2, R21, R22, RZ ;  /* 0x000000161502723e */ /* 0x010fc600048060ff */
[----:B------:R-:W-:Y:S04]  /*5d0b0*/  STL [R1+0x444], R3 ;  /* 0x0004440301007387 */ /* 0x000fe80000100800 */
[----:B------:R-:W-:Y:S04]  /*5d0c0*/  STL [R1+0x1004], R2 ;  /* 0x0010040201007387 */ /* 0x000fe80000100800 */
[----:B------:R-:W4:Y:S01]  /*5d0d0*/  LDL.LU R22, [R1+0xfd0] ;  /* 0x000fd00001167983 */ /* 0x000f220000300800 */
[----:B0-----:R-:W-:Y:S01]  /*5d0e0*/  VIADD R0, R0, UR57 ;  /* 0x0000003900007c36 */ /* 0x001fe20008000000 */
[----:B------:R-:W0:Y:S02]  /*5d0f0*/  LDCU UR57, c[0x0][0x3b8] ;  /* 0x00007700ff3977ac */ /* 0x000e240008000800 */
[----:B------:R-:W4:Y:S04]  /*5d100*/  LDL.LU R21, [R1+0xfd4] ;  /* 0x000fd40001157983 */ /* 0x000f280000300800 */
[----:B------:R1:W-:Y:S02]  /*5d110*/  STL [R1+0x1000], R0 ;  /* 0x0010000001007387 */ /* 0x0003e40000100800 */
[----:B-1----:R-:W-:Y:S01]  /*5d120*/  VIADD R0, R0, UR49 ;  /* 0x0000003100007c36 */ /* 0x002fe20008000000 */
[----:B------:R-:W1:Y:S01]  /*5d130*/  LDCU UR49, c[0x0][0x3b8] ;  /* 0x00007700ff3177ac */ /* 0x000e620008000800 */
        /* <DEDUP_REMOVED lines=14> */
[----:B------:R-:W0:Y:S02]  /*5d220*/  LDCU UR44, c[0x0][0x3b8] ;  /* 0x00007700ff2c77ac */ /* 0x000e240008000800 */
[----:B------:R-:W3:Y:S01]  /*5d230*/  LDL.LU R20, [R1+0xfb8] ;  /* 0x000fb80001147983 */ /* 0x000ee20000300800 */
[----:B--2---:R-:W-:-:S03]  /*5d240*/  F2FP.SATFINITE.E5M2.F32.PACK_AB_MERGE_C R3, R23, R24, RZ ;  /* 0x000000181703723e */ /* 0x004fc600048060ff */
[----:B------:R-:W2:Y:S04]  /*5d250*/  LDL.LU R17, [R1+0xfbc] ;  /* 0x000fbc0001117983 */ /* 0x000ea80000300800 */
[----:B------:R0:W-:Y:S04]  /*5d260*/  STL [R1+0x380], R3 ;  /* 0x0003800301007387 */ /* 0x0001e80000100800 */
[----:B------:R-:W2:Y:S01]  /*5d270*/  LDL.LU R15, [R1+0x5d0] ;  /* 0x0005d000010f7983 */ /* 0x000ea20000300800 */
[----:B------:R-:W-:-:S05]  /*5d280*/  F2FP.SATFINITE.E5M2.F32.PACK_AB_MERGE_C R2, R18, R19, RZ ;  /* 0x000000131202723e */ /* 0x000fca00048060ff */
[----:B------:R4:W-:Y:S04]  /*5d290*/  STL [R1+0xfe4], R2 ;  /* 0x000fe40201007387 */ /* 0x0009e80000100800 */
[----:B------:R-:W2:Y:S04]  /*5d2a0*/  LDL.LU R12, [R1+0x5d4] ;  /* 0x0005d400010c7983 */ /* 0x000ea80000300800 */
[----:B------:R-:W2:Y:S04]  /*5d2b0*/  LDL.LU R13, [R1+0x5d8] ;  /* 0x0005d800010d7983 */ /* 0x000ea80000300800 */
[----:B------:R0:W-:Y:S04]  /*5d2c0*/  STL [R1+0xfe0], R0 ;  /* 0x000fe00001007387 */ /* 0x0001e80000100800 */
[----:B------:R-:W2:Y:S04]  /*5d2d0*/  LDL.LU R10, [R1+0x5dc] ;  /* 0x0005dc00010a7983 */ /* 0x000ea80000300800 */
[----:B------:R-:W2:Y:S04]  /*5d2e0*/  LDL.LU R11, [R1+0xfa0] ;  /* 0x000fa000010b7983 */ /* 0x000ea80000300800 */
[----:B------:R-:W2:Y:S04]  /*5d2f0*/  LDL.LU R8, [R1+0xfa4] ;  /* 0x000fa40001087983 */ /* 0x000ea80000300800 */
[----:B------:R-:W2:Y:S04]  /*5d300*/  LDL.LU R9, [R1+0xfa8] ;  /* 0x000fa80001097983 */ /* 0x000ea80000300800 */
[----:B0-----:R-:W2:Y:S04]  /*5d310*/  LDL.LU R3, [R1+0xfac] ;  /* 0x000fac0001037983 */ /* 0x001ea80000300800 */
[----:B------:R-:W2:Y:S04]  /*5d320*/  LDL.LU R19, [R1+0xf90] ;  /* 0x000f900001137983 */ /* 0x000ea80000300800 */
[----:B------:R-:W2:Y:S04]  /*5d330*/  LDL.LU R18, [R1+0xf94] ;  /* 0x000f940001127983 */ /* 0x000ea80000300800 */
[----:B------:R-:W2:Y:S04]  /*5d340*/  LDL.LU R5, [R1+0xf98] ;  /* 0x000f980001057983 */ /* 0x000ea80000300800 */
[----:B------:R-:W2:Y:S01]  /*5d350*/  LDL.LU R27, [R1+0xf9c] ;  /* 0x000f9c00011b7983 */ /* 0x000ea20000300800 */
[----:B----4-:R-:W-:-:S05]  /*5d360*/  F2FP.SATFINITE.E5M2.F32.PACK_AB_MERGE_C R2, R21, R22, RZ ;  /* 0x000000161502723e */ /* 0x010fca00048060ff */
[----:B------:R3:W-:Y:S04]  /*5d370*/  STL [R1+0x300], R2 ;  /* 0x0003000201007387 */ /* 0x0007e80000100800 */
[----:B------:R-:W4:Y:S04]  /*5d380*/  LDL.LU R24, [R1+0xf80] ;  /* 0x000f800001187983 */ /* 0x000f280000300800 */
[----:B------:R-:W4:Y:S04]  /*5d390*/  LDL.LU R23, [R1+0xf84] ;  /* 0x000f840001177983 */ /* 0x000f280000300800 */
[----:B------:R-:W4:Y:S04]  /*5d3a0*/  LDL.LU R22, [R1+0xf88] ;  /* 0x000f880001167983 */ /* 0x000f280000300800 */
[----:B------:R-:W4:Y:S01]  /*5d3b0*/  LDL.LU R21, [R1+0xf8c] ;  /* 0x000f8c0001157983 */ /* 0x000f220000300800 */
[----:B------:R-:W-:Y:S01]  /*5d3c0*/  VIADD R0, R0, UR33 ;  /* 0x0000002100007c36 */ /* 0x000fe20008000000 */
[----:B------:R-:W0:Y:S01]  /*5d3d0*/  LDCU UR33, c[0x0][0x3b8] ;  /* 0x00007700ff2177ac */ /* 0x000e220008000800 */
[----:B---3--:R-:W-:-:S05]  /*5d3e0*/  F2FP.SATFINITE.E5M2.F32.PACK_AB_MERGE_C R2, R6, R4, RZ ;  /* 0x000000040602723e */ /* 0x008fca00048060ff */
[----:B------:R3:W-:Y:S01]  /*5d3f0*/  STL [R1+0x2ec], R2 ;  /* 0x0002ec0201007387 */ /* 0x0007e20000100800 */
[----:B------:R-:W-:-:S03]  /*5d400*/  F2FP.SATFINITE.E5M2.F32.PACK_AB_MERGE_C R4, R28, R16, RZ ;  /* 0x000000101c04723e */ /* 0x000fc600048060ff */
[----:B------:R0:W-:Y:S01]  /*5d410*/  STL [R1+0xfd0], R0 ;  /* 0x000fd00001007387 */ /* 0x0001e20000100800 */
[----:B---3--:R-:W-:-:S03]  /*5d420*/  F2FP.SATFINITE.E5M2.F32.PACK_AB_MERGE_C R2, R14, R7, RZ ;  /* 0x000000070e02723e */ /* 0x008fc600048060ff */
[----:B------:R3:W-:Y:S01]  /*5d430*/  STL [R1+0x2a0], R4 ;  /* 0x0002a00401007387 */ /* 0x0007e20000100800 */
[----:B0-----:R-:W-:Y:S01]  /*5d440*/  VIADD R0, R0, UR60 ;  /* 0x0000003c00007c36 */ /* 0x001fe20008000000 */
[----:B------:R-:W0:Y:S02]  /*5d450*/  LDCU UR60, c[0x0][0x3b8] ;  /* 0x00007700ff3c77ac */ /* 0x000e240008000800 */
[----:B------:R2:W-:Y:S01]  /*5d460*/  STL [R1+0xfc4], R2 ;  /* 0x000fc40201007387 */ /* 0x0005e20000100800 */
[----:B---3--:R-:W-:-:S03]  /*5d470*/  F2FP.SATFINITE.E5M2.F32.PACK_AB_MERGE_C R4, R25, R26, RZ ;  /* 0x0000001a1904723e */ /* 0x008fc600048060ff */
[----:B------:R3:W-:Y:S01]  /*5d480*/  STL [R1+0xfc0], R0 ;  /* 0x000fc00001007387 */ /* 0x0007e20000100800 */
[----:B--2---:R-:W-:-:S03]  /*5d490*/  F2FP.SATFINITE.E5M2.F32.PACK_AB_MERGE_C R2, R17, R20, RZ ;  /* 0x000000141102723e */ /* 0x004fc600048060ff */
[----:B------:R2:W-:Y:S01]  /*5d4a0*/  STL [R1+0x228], R4 ;  /* 0x0002280401007387 */ /* 0x0005e20000100800 */
[----:B---3--:R-:W-:-:S03]  /*5d4b0*/  VIADD R0, R0, UR46 ;  /* 0x0000002e00007c36 */ /* 0x008fc60008000000 */
[----:B------:R3:W-:Y:S01]  /*5d4c0*/  STL [R1+0x224], R2 ;  /* 0x0002240201007387 */ /* 0x0007e20000100800 */
[----:B------:R-:W0:Y:S03]  /*5d4d0*/  LDCU UR46, c[0x0][0x3b8] ;  /* 0x00007700ff2e77ac */ /* 0x000e260008000800 */
[----:B------:R-:W4:Y:S04]  /*5d4e0*/  LDL.LU R26, [R1+0xf70] ;  /* 0x000f7000011a7983 */ /* 0x000f280000300800 */
[----:B------:R-:W4:Y:S04]  /*5d4f0*/  LDL.LU R25, [R1+0xf74] ;  /* 0x000f740001197983 */ /* 0x000f280000300800 */
[----:B------:R-:W4:Y:S01]  /*5d500*/  LDL.LU R20, [R1+0xf78] ;  /* 0x000f780001147983 */ /* 0x000f220000300800 */
[----:B--2---:R-:W-:-:S03]  /*5d510*/  F2FP.SATFINITE.E5M2.F32.PACK_AB_MERGE_C R4, R12, R15, RZ ;  /* 0x0000000f0c04723e */ /* 0x004fc600048060ff */
[----:B------:R2:W-:Y:S04]  /*5d520*/  STL [R1+0xfb0], R0 ;  /* 0x000fb00001007387 */ /* 0x0005e80000100800 */
[----:B------:R-:W4:Y:S01]  /*5d530*/  LDL.LU R17, [R1+0xf7c] ;  /* 0x000f7c0001117983 */ /* 0x000f220000300800 */
[----:B---3--:R-:W-:Y:S01]  /*5d540*/  F2FP.SATFINITE.E5M2.F32.PACK_AB_MERGE_C R2, R10, R13, RZ ;  /* 0x0000000d0a02723e */ /* 0x008fe200048060ff */
[----:B--2---:R-:W-:Y:S02]  /*5d550*/  VIADD R0, R0, UR43 ;  /* 0x0000002b00007c36 */ /* 0x004fe40008000000 */
[----:B------:R2:W-:Y:S01]  /*5d560*/  STL [R1+0x1f0], R4 ;  /* 0x0001f00401007387 */ /* 0x0005e20000100800 */
[----:B------:R-:W3:Y:S03]  /*5d570*/  LDCU UR43, c[0x0][0x3b8] ;  /* 0x00007700ff2b77ac */ /* 0x000ee60008000800 */
[----:B------:R0:W-:Y:S01]  /*5d580*/  STL [R1+0xfb8], R2 ;  /* 0x000fb80201007387 */ /* 0x0001e20000100800 */
[----:B--2---:R-:W-:-:S03]  /*5d590*/  F2FP.SATFINITE.E5M2.F32.PACK_AB_MERGE_C R4, R8, R11, RZ ;  /* 0x0000000b0804723e */ /* 0x004fc600048060ff */
[----:B------:R2:W-:Y:S01]  /*5d5a0*/  STL [R1+0x5dc], R0 ;  /* 0x0005dc0001007387 */ /* 0x0005e20000100800 */
[----:B0-----:R-:W-:-:S03]  /*5d5b0*/  F2FP.SATFINITE.E5M2.F32.PACK_AB_MERGE_C R2, R3, R9, RZ ;  /* 0x000000090302723e */ /* 0x001fc600048060ff */
[----:B------:R-:W-:Y:S04]  /*5d5c0*/  STL [R1+0xfb4], R4 ;  /* 0x000fb40401007387 */ /* 0x000fe80000100800 */
[----:B------:R0:W-:Y:S01]  /*5d5d0*/  STL [R1+0xfa8], R2 ;  /* 0x000fa80201007387 */ /* 0x0001e20000100800 */
[----:B--2---:R-:W-:Y:S01]  /*5d5e0*/  VIADD R0, R0, UR10 ;  /* 0x0000000a00007c36 */ /* 0x004fe20008000000 */
[----:B------:R-:W2:Y:S01]  /*5d5f0*/  LDCU UR10, c[0x0][0x3b8] ;  /* 0x00007700ff0a77ac */ /* 0x000ea20008000800 */
[----:B0-----:R-:W-:Y:S02]  /*5d600*/  F2FP.SATFINITE.E5M2.F32.PACK_AB_MERGE_C R2, R18, R19, RZ ;  /* 0x000000131202723e */ /* 0x001fe400048060ff */
[----:B------:R-:W2:Y:S04]  /*5d610*/  LDL.LU R19, [R1+0xf60] ;  /* 0x000f600001137983 */ /* 0x000ea80000300800 */
[----:B------:R0:W-:Y:S04]  /*5d620*/  STL [R1+0xfa0], R0 ;  /* 0x000fa00001007387 */ /* 0x0001e80000100800 */
[----:B------:R1:W-:Y:S04]  /*5d630*/  STL [R1+0xfa4], R2 ;  /* 0x000fa40201007387 */ /* 0x0003e80000100800 */
[----:B------:R-:W2:Y:S01]  /*5d640*/  LDL.LU R18, [R1+0xf64] ;  /* 0x000f640001127983 */ /* 0x000ea20000300800 */
[----:B0-----:R-:W-:Y:S01]  /*5d650*/  VIADD R0, R0, UR15 ;  /* 0x0000000f00007c36 */ /* 0x001fe20008000000 */
[----:B------:R-:W0:Y:S01]  /*5d660*/  LDCU UR15, c[0x0][0x3b8] ;  /* 0x00007700ff0f77ac */ /* 0x000e220008000800 */
[----:B-1----:R-:W-:-:S02]  /*5d670*/  F2FP.SATFINITE.E5M2.F32.PACK_AB_MERGE_C R2, R27, R5, RZ ;  /* 0x000000051b02723e */ /* 0x002fc400048060ff */
[----:B----4-:R-:W-:-:S03]  /*5d680*/  F2FP.SATFINITE.E5M2.F32.PACK_AB_MERGE_C R3, R23, R24, RZ ;  /* 0x000000181703723e */ /* 0x010fc600048060ff */
[----:B------:R1:W-:Y:S04]  /*5d690*/  STL [R1+0xf98], R2 ;  /* 0x000f980201007387 */ /* 0x0003e80000100800 */
[----:B------:R4:W-:Y:S01]  /*5d6a0*/  STL [R1+0xf90], R0 ;  /* 0x000f900001007387 */ /* 0x0009e20000100800 */
[----:B-1----:R-:W-:-:S03]  /*5d6b0*/  F2FP.SATFINITE.E5M2.F32.PACK_AB_MERGE_C R2, R21, R22, RZ ;  /* 0x000000161502723e */ /* 0x002fc600048060ff */
[----:B------:R-:W-:Y:S01]  /*5d6c0*/  STL [R1+0xf94], R3 ;  /* 0x000f940301007387 */ /* 0x000fe20000100800 */
[----:B----4-:R-:W-:-:S03]  /*5d6d0*/  VIADD R0, R0, UR6 ;  /* 0x0000000600007c36 */ /* 0x010fc60008000000 */
[----:B------:R-:W-:Y:S01]  /*5d6e0*/  STL [R1+0xf88], R2 ;  /* 0x000f880201007387 */ /* 0x000fe20000100800 */
[----:B------:R-:W1:Y:S03]  /*5d6f0*/  LDCU UR6, c[0x0][0x3b8] ;  /* 0x00007700ff0677ac */ /* 0x000e660008000800 */
[----:B------:R-:W4:Y:S04]  /*5d700*/  LDL.LU R4, [R1+0xf68] ;  /* 0x000f680001047983 */ /* 0x000f280000300800 */
[----:B------:R-:W4:Y:S04]  /*5d710*/  LDL.LU R6, [R1+0xf6c] ;  /* 0x000f6c0001067983 */ /* 0x000f280000300800 */
        /* <DEDUP_REMOVED lines=15> */
[----:B------:R2:W-:Y:S04]  /*5d810*/  STL [R1+0xf78], R2 ;  /* 0x000f780201007387 */ /* 0x0005e80000100800 */
[----:B------:R-:W3:Y:S04]  /*5d820*/  LDL.LU R12, [R1+0xf34] ;  /* 0x000f3400010c7983 */ /* 0x000ee80000300800 */
        /* <DEDUP_REMOVED lines=8> */
[----:B0-----:R-:W3:Y:S01]  /*5d8b0*/  LDL.LU R3, [R1+0xf14] ;  /* 0x000f140001037983 */ /* 0x001ee20000300800 */
[----:B--2---:R-:W-:-:S05]  /*5d8c0*/  F2FP.SATFINITE.E5M2.F32.PACK_AB_MERGE_C R2, R18, R19, RZ ;  /* 0x000000131202723e */ /* 0x004fca00048060ff */
[----:B------:R4:W-:Y:S04]  /*5d8d0*/  STL [R1+0xf74], R2 ;  /* 0x000f740201007387 */ /* 0x0009e80000100800 */
[----:B------:R-:W2:Y:S04]  /*5d8e0*/  LDL.LU R5, [R1+0xf18] ;  /* 0x000f180001057983 */ /* 0x000ea80000300800 */
[----:B------:R-:W2:Y:S04]  /*5d8f0*/  LDL.LU R27, [R1+0xf1c] ;  /* 0x000f1c00011b7983 */ /* 0x000ea80000300800 */
[----:B------:R-:W2:Y:S04]  /*5d900*/  LDL.LU R26, [R1+0xf00] ;  /* 0x000f0000011a7983 */ /* 0x000ea80000300800 */
[----:B------:R-:W2:Y:S04]  /*5d910*/  LDL.LU R25, [R1+0xf04] ;  /* 0x000f040001197983 */ /* 0x000ea80000300800 */
[----:B------:R-:W2:Y:S04]  /*5d920*/  LDL.LU R19, [R1+0xf08] ;  /* 0x000f080001137983 */ /* 0x000ea80000300800 */
[----:B------:R-:W2:Y:S01]  /*5d930*/  LDL.LU R18, [R1+0xf0c] ;  /* 0x000f0c0001127983 */ /* 0x000ea20000300800 */
[----:B------:R-:W-:Y:S01]  /*5d940*/  VIADD R0, R0, UR11 ;  /* 0x0000000b00007c36 */ /* 0x000fe20008000000 */
[----:B------:R-:W0:Y:S01]  /*5d950*/  LDCU UR11, c[0x0][0x3b8] ;  /* 0x00007700ff0b77ac */ /* 0x000e220008000800 */
[----:B----4-:R-:W-:-:S05]  /*5d960*/  F2FP.SATFINITE.E5M2.F32.PACK_AB_MERGE_C R2, R6, R4, RZ ;  /* 0x000000040602723e */ /* 0x010fca00048060ff */
[----:B------:R4:W-:Y:S01]  /*5d970*/  STL [R1+0xf68], R2 ;  /* 0x000f680201007387 */ /* 0x0009e20000100800 */
[----:B---3--:R-:W-:-:S03]  /*5d980*/  F2FP.SATFINITE.E5M2.F32.PACK_AB_MERGE_C R4, R28, R16, RZ ;  /* 0x000000101c04723e */ /* 0x008fc600048060ff */
[----:B------:R3:W-:Y:S01]  /*5d990*/  STL [R1+0xf60], R0 ;  /* 0x000f600001007387 */ /* 0x0007e20000100800 */
[----:B----4-:R-:W-:-:S03]  /*5d9a0*/  F2FP.SATFINITE.E5M2.F32.PACK_AB_MERGE_C R2, R14, R7, RZ ;  /* 0x000000070e02723e */ /* 0x010fc600048060ff */
[----:B------:R4:W-:Y:S01]  /*5d9b0*/  STL [R1+0xf64], R4 ;  /* 0x000f640401007387 */ /* 0x0009e20000100800 */
[----:B---3--:R-:W-:Y:S01]  /*5d9c0*/  VIADD R0, R0, UR18 ;  /* 0x0000001200007c36 */ /* 0x008fe20008000000 */
[----:B------:R-:W3:Y:S02]  /*5d9d0*/  LDCU UR18, c[0x0][0x3b8] ;  /* 0x00007700ff1277ac */ /* 0x000ee40008000800 */
[----:B------:R0:W-:Y:S01]  /*5d9e0*/  STL [R1+0xf58], R2 ;  /* 0x000f580201007387 */ /* 0x0001e20000100800 */
[----:B----4-:R-:W-:-:S03]  /*5d9f0*/  F2FP.SATFINITE.E5M2.F32.PACK_AB_MERGE_C R4, R23, R24, RZ ;  /* 0x000000181704723e */ /* 0x010fc600048060ff */
[----:B------:R4:W-:Y:S01]  /*5da00*/  STL [R1+0xf50], R0 ;  /* 0x000f500001007387 */ /* 0x0009e20000100800 */
[----:B0-----:R-:W-:-:S03]  /*5da10*/  F2FP.SATFINITE.E5M2.F32.PACK_AB_MERGE_C R2, R21, R22, RZ ;  /* 0x000000161502723e */ /* 0x001fc600048060ff */
[----:B------:R-:W-:Y:S04]  /*5da20*/  STL [R1+0xf54], R4 ;  /* 0x000f540401007387 */ /* 0x000fe80000100800 */
[----:B------:R-:W-:Y:S01]  /*5da30*/  STL [R1+0xf48], R2 ;  /* 0x000f480201007387 */ /* 0x000fe20000100800 */
[----:B----4-:R-:W-:Y:S01]  /*5da40*/  VIADD R0, R0, UR14 ;  /* 0x0000000e00007c36 */ /* 0x010fe20008000000 */
[----:B------:R-:W0:Y:S02]  /*5da50*/  LDCU UR14, c[0x0][0x3b8] ;  /* 0x00007700ff0e77ac */ /* 0x000e240008000800 */
[----:B------:R-:W4:Y:S04]  /*5da60*/  LDL.LU R24, [R1+0xef0] ;  /* 0x000ef00001187983 */ /* 0x000f280000300800 */
[----:B------:R-:W4:Y:S04]  /*5da70*/  LDL.LU R23, [R1+0xef4] ;  /* 0x000ef40001177983 */ /* 0x000f280000300800 */
        /* <DEDUP_REMOVED lines=17> */
[----:B------:R-:W3:Y:S04]  /*5db90*/  LDL.LU R20, [R1+0xee0] ;  /* 0x000ee00001147983 */ /* 0x000ee80000300800 */
[----:B------:R-:W3:Y:S04]  /*5dba0*/  LDL.LU R17, [R1+0xee4] ;  /* 0x000ee40001117983 */ /* 0x000ee80000300800 */
[----:B------:R1:W-:Y:S04]  /*5dbb0*/  STL [R1+0xf20], R0 ;  /* 0x000f200001007387 */ /* 0x0003e80000100800 */
[----:B------:R0:W-:Y:S01]  /*5dbc0*/  STL [R1+0xf24], R3 ;  /* 0x000f240301007387 */ /* 0x0001e20000100800 */
[----:B--2---:R-:W-:Y:S01]  /*5dbd0*/  F2FP.SATFINITE.E5M2.F32.PACK_AB_MERGE_C R2, R27, R5, RZ ;  /* 0x000000051b02723e */ /* 0x004fe200048060ff */
[----:B-1----:R-:W-:Y:S01]  /*5dbe0*/  VIADD R0, R0, UR36 ;  /* 0x0000002400007c36 */ /* 0x002fe20008000000 */
[----:B------:R-:W1:Y:S03]  /*5dbf0*/  LDCU UR36, c[0x0][0x3b8] ;  /* 0x00007700ff2477ac */ /* 0x000e660008000800 */
[----:B------:R2:W-:Y:S01]  /*5dc00*/  STL [R1+0xf18], R2 ;  /* 0x000f180201007387 */ /* 0x0005e20000100800 */
[----:B0-----:R-:W-:-:S03]  /*5dc10*/  F2FP.SATFINITE.E5M2.F32.PACK_AB_MERGE_C R3, R25, R26, RZ ;  /* 0x0000001a1903723e */ /* 0x001fc600048060ff */
[----:B------:R0:W-:Y:S01]  /*5dc20*/  STL [R1+0xf10], R0 ;  /* 0x000f100001007387 */ /* 0x0001e20000100800 */
[----:B--2---:R-:W-:-:S03]  /*5dc30*/  F2FP.SATFINITE.E5M2.F32.PACK_AB_MERGE_C R2, R18, R19, RZ ;  /* 0x000000131202723e */ /* 0x004fc600048060ff */
        /* <DEDUP_REMOVED lines=14> */
[----:B------:R-:W2:Y:S01]  /*5dd20*/  LDL.LU R18, [R1+0xecc] ;  /* 0x000ecc0001127983 */ /* 0x000ea20000300800 */
[----:B----4-:R-:W-:Y:S01]  /*5dd30*/  F2FP.SATFINITE.E5M2.F32.PACK_AB_MERGE_C R3, R23, R24, RZ ;  /* 0x000000181703723e */ /* 0x010fe200048060ff */
[----:B0-----:R-:W-:Y:S01]  /*5dd40*/  VIADD R0, R0, UR52 ;  /* 0x0000003400007c36 */ /* 0x001fe20008000000 */
[----:B------:R-:W0:Y:S03]  /*5dd50*/  LDCU UR52, c[0x0][0x3b8] ;  /* 0x00007700ff3477ac */ /* 0x000e260008000800 */
[----:B------:R-:W-:Y:S04]  /*5dd60*/  STL [R1+0xf04], R3 ;  /* 0x000f040301007387 */ /* 0x000fe80000100800 */
[----:B------:R-:W4:Y:S01]  /*5dd70*/  LDL.LU R15, [R1+0xeb0] ;  /* 0x000eb000010f7983 */ /* 0x000f220000300800 */
[----:B---3--:R-:W-:-:S05]  /*5dd80*/  F2FP.SATFINITE.E5M2.F32.PACK_AB_MERGE_C R2, R21, R22, RZ ;  /* 0x000000161502723e */ /* 0x008fca00048060ff */
[----:B------:R-:W-:Y:S04]  /*5dd90*/  STL [R1+0xef8], R2 ;  /* 0x000ef80201007387 */ /* 0x000fe80000100800 */
[----:B------:R-:W4:Y:S04]  /*5dda0*/  LDL.LU R12, [R1+0xeb4] ;  /* 0x000eb400010c7983 */ /* 0x000f280000300800 */
        /* <DEDUP_REMOVED lines=19> */
[----:B--2---:R-:W-:-:S05]  /*5dee0*/  F2FP.SATFINITE.E5M2.F32.PACK_AB_MERGE_C R2, R6, R4, RZ ;  /* 0x000000040602723e */ /* 0x004fca00048060ff */
[----:B------:R2:W-:Y:S01]  /*5def0*/  STL [R1+0xee8], R2 ;  /* 0x000ee80201007387 */ /* 0x0005e20000100800 */
[----:B------:R-:W-:-:S03]  /*5df00*/  F2FP.SATFINITE.E5M2.F32.PACK_AB_MERGE_C R4, R28, R16, RZ ;  /* 0x000000101c04723e */ /* 0x000fc600048060ff */
[----:B------:R0:W-:Y:S01]  /*5df10*/  STL [R1+0xee0], R0 ;  /* 0x000ee00001007387 */ /* 0x0001e20000100800 */
[----:B--2---:R-:W-:-:S03]  /*5df20*/  F2FP.SATFINITE.E5M2.F32.PACK_AB_MERGE_C R2, R14, R7, RZ ;  /* 0x000000070e02723e */ /* 0x004fc600048060ff */
[----:B------:R2:W-:Y:S01]  /*5df30*/  STL [R1+0xee4], R4 ;  /* 0x000ee40401007387 */ /* 0x0005e20000100800 */
[----:B0-----:R-:W-:Y:S01]  /*5df40*/  VIADD R0, R0, UR56 ;  /* 0x0000003800007c36 */ /* 0x001fe20008000000 */
[----:B------:R-:W0:Y:S02]  /*5df50*/  LDCU UR56, c[0x0][0x3b8] ;  /* 0x00007700ff3877ac */ /* 0x000e240008000800 */
[----:B------:R1:W-:Y:S01]  /*5df60*/  STL [R1+0xed8], R2 ;  /* 0x000ed80201007387 */ /* 0x0003e20000100800 */
[----:B--2---:R-:W-:-:S03]  /*5df70*/  F2FP.SATFINITE.E5M2.F32.PACK_AB_MERGE_C R4, R25, R26, RZ ;  /* 0x0000001a1904723e */ /* 0x004fc600048060ff */
[----:B------:R2:W-:Y:S01]  /*5df80*/  STL [R1+0xed0], R0 ;  /* 0x000ed00001007387 */ /* 0x0005e20000100800 */
[----:B-1----:R-:W-:-:S03]  /*5df90*/  F2FP.SATFINITE.E5M2.F32.PACK_AB_MERGE_C R2, R18, R19, RZ ;  /* 0x000000131202723e */ /* 0x002fc600048060ff */
[----:B------:R4:W-:Y:S04]  /*5dfa0*/  STL [R1+0xed4], R4 ;  /* 0x000ed40401007387 */ /* 0x0009e80000100800 */
[----:B------:R-:W-:Y:S01]  /*5dfb0*/  STL [R1+0xec8], R2 ;  /* 0x000ec80201007387 */ /* 0x000fe20000100800 */
[----:B--2---:R-:W-:Y:S01]  /*5dfc0*/  VIADD R0, R0, UR21 ;  /* 0x0000001500007c36 */ /* 0x004fe20008000000 */
[----:B------:R-:W1:Y:S02]  /*5dfd0*/  LDCU UR21, c[0x0][0x3b8] ;  /* 0x00007700ff1577ac */ /* 0x000e640008000800 */
[----:B------:R-:W2:Y:S04]  /*5dfe0*/  LDL.LU R26, [R1+0xe70] ;  /* 0x000e7000011a7983 */ /* 0x000ea80000300800 */
[----:B------:R-:W2:Y:S04]  /*5dff0*/  LDL.LU R25, [R1+0xe74] ;  /* 0x000e740001197983 */ /* 0x000ea80000300800 */
[----:B------:R-:W2:Y:S04]  /*5e000*/  LDL.LU R19, [R1+0xe78] ;  /* 0x000e780001137983 */ /* 0x000ea80000300800 */
[----:B------:R0:W-:Y:S04]  /*5e010*/  STL [R1+0xec0], R0 ;  /* 0x000ec00001007387 */ /* 0x0001e80000100800 */
[----:B------:R-:W2:Y:S01]  /*5e020*/  LDL.LU R18, [R1+0xe7c] ;  /* 0x000e7c0001127983 */ /* 0x000ea20000300800 */
[----:B----4-:R-:W-:-:S05]  /*5e030*/  F2FP.SATFINITE.E5M2.F32.PACK_AB_MERGE_C R4, R12, R15, RZ ;  /* 0x0000000f0c04723e */ /* 0x010fca00048060ff */
[----:B------:R-:W-:Y:S01]  /*5e040*/  STL [R1+0xec4], R4 ;  /* 0x000ec40401007387 */ /* 0x000fe20000100800 */
[----:B0-----:R-:W-:Y:S01]  /*5e050*/  VIADD R0, R0, UR58 ;  /* 0x0000003a00007c36 */ /* 0x001fe20008000000 */
[----:B------:R-:W0:Y:S01]  /*5e060*/  LDCU UR58, c[0x0][0x3b8] ;  /* 0x00007700ff3a77ac */ /* 0x000e220008000800 */
[----:B---3--:R-:W-:-:S05]  /*5e070*/  F2FP.SATFINITE.E5M2.F32.PACK_AB_MERGE_C R2, R10, R13, RZ ;  /* 0x0000000d0a02723e */ /* 0x008fca00048060ff */
[----:B------:R3:W-:Y:S02]  /*5e080*/  STL [R1+0xeb4], R2 ;  /* 0x000eb40201007387 */ /* 0x0007e40000100800 */
[----:B---3--:R-:W-:Y:S02]  /*5e090*/  F2FP.SATFINITE.E5M2.F32.PACK_AB_MERGE_C R2, R23, R24, RZ ;  /* 0x000000181702723e */ /* 0x008fe400048060ff */
[----:B------:R-:W3:Y:S04]  /*5e0a0*/  LDL.LU R24, [R1+0xe60] ;  /* 0x000e600001187983 */ /* 0x000ee80000300800 */
[----:B------:R4:W-:Y:S04]  /*5e0b0*/  STL [R1+0xeb0], R0 ;  /* 0x000eb00001007387 */ /* 0x0009e80000100800 */
[----:B------:R0:W-:Y:S04]  /*5e0c0*/  STL [R1+0xea0], R2 ;  /* 0x000ea00201007387 */ /* 0x0001e80000100800 */
[----:B------:R-:W3:Y:S01]  /*5e0d0*/  LDL.LU R23, [R1+0xe64] ;  /* 0x000e640001177983 */ /* 0x000ee20000300800 */
[----:B----4-:R-:W-:Y:S01]  /*5e0e0*/  VIADD R0, R0, UR34 ;  /* 0x0000002200007c36 */ /* 0x010fe20008000000 */
[----:B------:R-:W4:Y:S01]  /*5e0f0*/  LDCU UR34, c[0x0][0x3b8] ;  /* 0x00007700ff2277ac */ /* 0x000f220008000800 */
[----:B0-----:R-:W-:-:S05]  /*5e100*/  F2FP.SATFINITE.E5M2.F32.PACK_AB_MERGE_C R2, R8, R11, RZ ;  /* 0x0000000b0802723e */ /* 0x001fca00048060ff */
[----:B------:R-:W-:Y:S04]  /*5e110*/  STL [R1+0xea8], R2 ;  /* 0x000ea80201007387 */ /* 0x000fe80000100800 */
[----:B------:R0:W-:Y:S02]  /*5e120*/  STL [R1+0xea4], R0 ;  /* 0x000ea40001007387 */ /* 0x0001e40000100800 */
[----:B0-----:R-:W-:Y:S01]  /*5e130*/  VIADD R0, R0, UR57 ;  /* 0x0000003900007c36 */ /* 0x001fe20008000000 */
[----:B------:R-:W0:Y:S01]  /*5e140*/  LDCU UR57, c[0x0][0x3b8] ;  /* 0x00007700ff3977ac */ /* 0x000e220008000800 */
[----:B------:R-:W-:Y:S02]  /*5e150*/  F2FP.SATFINITE.E5M2.F32.PACK_AB_MERGE_C R3, R3, R9, RZ ;  /* 0x000000090303723e */ /* 0x000fe400048060ff */
[----:B------:R-:W-:-:S03]  /*5e160*/  F2FP.SATFINITE.E5M2.F32.PACK_AB_MERGE_C R2, R27, R5, RZ ;  /* 0x000000051b02723e */ /* 0x000fc600048060ff */
[----:B------:R0:W-:Y:S04]  /*5e170*/  STL [R1+0x5d8], R3 ;  /* 0x0005d80301007387 */ /* 0x0001e80000100800 */
[----:B------:R1:W-:Y:S01]  /*5e180*/  STL [R1+0x5d4], R2 ;  /* 0x0005d40201007387 */ /* 0x0003e20000100800 */
[----:B0-----:R-:W-:-:S03]  /*5e190*/  F2FP.SATFINITE.E5M2.F32.PACK_AB_MERGE_C R3, R21, R22, RZ ;  /* 0x000000161503723e */ /* 0x001fc600048060ff */
[----:B------:R0:W-:Y:S01]  /*5e1a0*/  STL [R1+0xe90], R0 ;  /* 0x000e900001007387 */ /* 0x0001e20000100800 */
[----:B-1----:R-:W-:-:S03]  /*5e1b0*/  F2FP.SATFINITE.E5M2.F32.PACK_AB_MERGE_C R2, R17, R20, RZ ;  /* 0x000000141102723e */ /* 0x002fc600048060ff */
[----:B------:R-:W-:Y:S04]  /*5e1c0*/  STL [R1+0x564], R3 ;  /* 0x0005640301007387 */ /* 0x000fe80000100800 */
[----:B------:R-:W-:Y:S01]  /*5e1d0*/  STL [R1+0x5d0], R2 ;  /* 0x0005d00201007387 */ /* 0x000fe20000100800 */
[----:B0-----:R-:W-:Y:S01]  /*5e1e0*/  VIADD R0, R0, UR49 ;  /* 0x0000003100007c36 */ /* 0x001fe20008000000 */
[----:B------:R-:W0:Y:S02]  /*5e1f0*/  LDCU UR49, c[0x0][0x3b8] ;  /* 0x00007700ff3177ac */ /* 0x000e240008000800 */
[----:B------:R-:W4:Y:S04]  /*5e200*/  LDL.LU R4, [R1+0xe68] ;  /* 0x000e680001047983 */ /* 0x000f280000300800 */
[----:B------:R-:W4:Y:S04]  /*5e210*/  LDL.LU R6, [R1+0xe6c] ;  /* 0x000e6c0001067983 */ /* 0x000f280000300800 */
        /* <DEDUP_REMOVED lines=8> */
[----:B------:R-:W4:Y:S01]  /*5e2a0*/  LDL.LU R17, [R1+0xe4c] ;  /* 0x000e4c0001117983 */ /* 0x000f220000300800 */
[----:B-1----:R-:W-:Y:S01]  /*5e2b0*/  VIADD R0, R0, UR44 ;  /* 0x0000002c00007c36 */ /* 0x002fe20008000000 */
[----:B------:R-:W1:Y:S01]  /*5e2c0*/  LDCU UR44, c[0x0][0x3b8] ;  /* 0x00007700ff2c77ac */ /* 0x000e620008000800 */
[----:B--2---:R-:W-:-:S05]  /*5e2d0*/  F2FP.SATFINITE.E5M2.F32.PACK_AB_MERGE_C R3, R25, R26, RZ ;  /* 0x0000001a1903723e */ /* 0x004fca00048060ff */
[----:B------:R-:W-:Y:S04]  /*5e2e0*/  STL [R1+0x52c], R3 ;  /* 0x00052c0301007387 */ /* 0x000fe80000100800 */
        /* <DEDUP_REMOVED lines=8> */
[----:B------:R-:W2:Y:S01]  /*5e370*/  LDL.LU R10, [R1+0xe24] ;  /* 0x000e2400010a7983 */ /* 0x000ea20000300800 */
[----:B---3--:R-:W-:-:S05]  /*5e380*/  F2FP.SATFINITE.E5M2.F32.PACK_AB_MERGE_C R2, R23, R24, RZ ;  /* 0x000000181702723e */ /* 0x008fca00048060ff */
        /* <DEDUP_REMOVED lines=9> */
[----:B------:R-:W0:Y:S02]  /*5e420*/  LDCU UR33, c[0x0][0x3b8] ;  /* 0x00007700ff2177ac */ /* 0x000e240008000800 */
[----:B------:R-:W3:Y:S04]  /*5e430*/  LDL.LU R25, [R1+0xe04] ;  /* 0x000e040001197983 */ /* 0x000ee80000300800 */
[----:B------:R-:W3:Y:S04]  /*5e440*/  LDL.LU R24, [R1+0xe08] ;  /* 0x000e080001187983 */ /* 0x000ee80000300800 */
[----:B------:R-:W3:Y:S01]  /*5e450*/  LDL.LU R23, [R1+0xe0c] ;  /* 0x000e0c0001177983 */ /* 0x000ee20000300800 */
[----:B----4-:R-:W-:-:S05]  /*5e460*/  F2FP.SATFINITE.E5M2.F32.PACK_AB_MERGE_C R2, R6, R4, RZ ;  /* 0x000000040602723e */ /* 0x010fca00048060ff */
[----:B------:R4:W-:Y:S01]  /*5e470*/  STL [R1+0x4e4], R2 ;  /* 0x0004e40201007387 */ /* 0x0009e20000100800 */
[----:B------:R-:W-:-:S03]  /*5e480*/  F2FP.SATFINITE.E5M2.F32.PACK_AB_MERGE_C R4, R28, R16, RZ ;  /* 0x000000101c04723e */ /* 0x000fc600048060ff */
[----:B------:R0:W-:Y:S04]  /*5e490*/  STL [R1+0xe60], R0 ;  /* 0x000e600001007387 */ /* 0x0001e80000100800 */
[----:B------:R1:W-:Y:S01]  /*5e4a0*/  STL [R1+0x46c], R4 ;  /* 0x00046c0401007387 */ /* 0x0003e20000100800 */
[----:B----4-:R-:W-:Y:S01]  /*5e4b0*/  F2FP.SATFINITE.E5M2.F32.PACK_AB_MERGE_C R2, R14, R7, RZ ;  /* 0x000000070e02723e */ /* 0x010fe200048060ff */
[----:B0-----:R-:W-:Y:S01]  /*5e4c0*/  VIADD R0, R0, UR60 ;  /* 0x0000003c00007c36 */ /* 0x001fe20008000000 */
[----:B------:R-:W0:Y:S03]  /*5e4d0*/  LDCU UR60, c[0x0][0x3b8] ;  /* 0x00007700ff3c77ac */ /* 0x000e260008000800 */
[----:B------:R4:W-:Y:S01]  /*5e4e0*/  STL [R1+0x468], R2 ;  /* 0x0004680201007387 */ /* 0x0009e20000100800 */
[----:B-1----:R-:W-:-:S03]  /*5e4f0*/  F2FP.SATFINITE.E5M2.F32.PACK_AB_MERGE_C R4, R21, R22, RZ ;  /* 0x000000161504723e */ /* 0x002fc600048060ff */
[----:B------:R1:W-:Y:S04]  /*5e500*/  STL [R1+0xe50], R0 ;  /* 0x000e500001007387 */ /* 0x0003e80000100800 */
[----:B------:R2:W-:Y:S01]  /*5e510*/  STL [R1+0x3ec], R4 ;  /* 0x0003ec0401007387 */ /* 0x0005e20000100800 */
[----:B----4-:R-:W-:-:S03]  /*5e520*/  F2FP.SATFINITE.E5M2.F32.PACK_AB_MERGE_C R2, R17, R20, RZ ;  /* 0x000000141102723e */ /* 0x010fc600048060ff */
[----:B------:R-:W4:Y:S04]  /*5e530*/  LDL.LU R22, [R1+0xdf0] ;  /* 0x000df00001167983 */ /* 0x000f280000300800 */
[----:B------:R0:W-:Y:S01]  /*5e540*/  STL [R1+0x420], R2 ;  /* 0x0004200201007387 */ /* 0x0001e20000100800 */
[----:B-1----:R-:W-:Y:S01]  /*5e550*/  VIADD R0, R0, UR46 ;  /* 0x0000002e00007c36 */ /* 0x002fe20008000000 */
[----:B------:R-:W1:Y:S02]  /*5e560*/  LDCU UR46, c[0x0][0x3b8] ;  /* 0x00007700ff2e77ac */ /* 0x000e640008000800 */
[----:B------:R-:W4:Y:S04]  /*5e570*/  LDL.LU R21, [R1+0xdf4] ;  /* 0x000df40001157983 */ /* 0x000f280000300800 */
[----:B------:R-:W4:Y:S04]  /*5e580*/  LDL.LU R20, [R1+0xdf8] ;  /* 0x000df80001147983 */ /* 0x000f280000300800 */
[----:B------:R-:W4:Y:S04]  /*5e590*/  LDL.LU R17, [R1+0xdfc] ;  /* 0x000dfc0001117983 */ /* 0x000f280000300800 */
[----:B------:R0:W-:Y:S01]  /*5e5a0*/  STL [R1+0xe40], R0 ;  /* 0x000e400001007387 */ /* 0x0001e20000100800 */
[----:B--2---:R-:W-:-:S05]  /*5e5b0*/  F2FP.SATFINITE.E5M2.F32.PACK_AB_MERGE_C R4, R12, R15, RZ ;  /* 0x0000000f0c04723e */ /* 0x004fca00048060ff */
[----:B------:R2:W-:Y:S01]  /*5e5c0*/  STL [R1+0x3a8], R4 ;  /* 0x0003a80401007387 */ /* 0x0005e20000100800 */
[----:B0-----:R-:W-:-:S05]  /*5e5d0*/  F2FP.SATFINITE.E5M2.F32.PACK_AB_MERGE_C R2, R18, R19, RZ ;  /* 0x000000131202723e */ /* 0x001fca00048060ff */
[----:B------:R-:W-:Y:S04]  /*5e5e0*/  STL [R1+0x3a4], R2 ;  /* 0x0003a40201007387 */ /* 0x000fe80000100800 */
[----:B------:R-:W4:Y:S04]  /*5e5f0*/  LDL.LU R19, [R1+0xde0] ;  /* 0x000de00001137983 */ /* 0x000f280000300800 */
[----:B------:R-:W4:Y:S01]  /*5e600*/  LDL.LU R18, [R1+0xde4] ;  /* 0x000de40001127983 */ /* 0x000f220000300800 */
[----:B------:R-:W-:Y:S01]  /*5e610*/  VIADD R0, R0, UR43 ;  /* 0x0000002b00007c36 */ /* 0x000fe20008000000 */
[----:B--2---:R-:W-:Y:S01]  /*5e620*/  F2FP.SATFINITE.E5M2.F32.PACK_AB_MERGE_C R4, R10, R13, RZ ;  /* 0x0000000d0a04723e */ /* 0x004fe200048060ff */
[----:B------:R-:W0:Y:S03]  /*5e630*/  LDCU UR43, c[0x0][0x3b8] ;  /* 0x00007700ff2b77ac */ /* 0x000e260008000800 */
[----:B------:R2:W-:Y:S04]  /*5e640*/  STL [R1+0xe30], R0 ;  /* 0x000e300001007387 */ /* 0x0005e80000100800 */
[----:B------:R-:W-:Y:S01]  /*5e650*/  STL [R1+0x324], R4 ;  /* 0x0003240401007387 */ /* 0x000fe20000100800 */
[----:B--2---:R-:W-:Y:S01]  /*5e660*/  VIADD R0, R0, UR10 ;  /* 0x0000000a00007c36 */ /* 0x004fe20008000000 */
[----:B------:R-:W2:Y:S01]  /*5e670*/  LDCU UR10, c[0x0][0x3b8] ;  /* 0x00007700ff0a77ac */ /* 0x000ea20008000800 */
        /* <DEDUP_REMOVED lines=11> */
[----:B-1----:R-:W-:-:S03]  /*5e730*/  F2FP.SATFINITE.E5M2.F32.PACK_AB_MERGE_C R2, R23, R24, RZ ;  /* 0x000000181702723e */ /* 0x002fc600048060ff */
[----:B------:R-:W-:Y:S04]  /*5e740*/  STL [R1+0x24c], R3 ;  /* 0x00024c0301007387 */ /* 0x000fe80000100800 */
[----:B------:R-:W-:Y:S01]  /*5e750*/  STL [R1+0x268], R2 ;  /* 0x0002680201007387 */ /* 0x000fe20000100800 */
[----:B---3--:R-:W-:Y:S01]  /*5e760*/  VIADD R0, R0, UR6 ;  /* 0x0000000600007c36 */ /* 0x008fe20008000000 */
[----:B------:R-:W1:Y:S02]  /*5e770*/  LDCU UR6, c[0x0][0x3b8] ;  /* 0x00007700ff0677ac */ /* 0x000e640008000800 */
[----:B------:R-:W3:Y:S04]  /*5e780*/  LDL.LU R4, [R1+0xde8] ;  /* 0x000de80001047983 */ /* 0x000ee80000300800 */
[----:B------:R-:W3:Y:S04]  /*5e790*/  LDL.LU R6, [R1+0xdec] ;  /* 0x000dec0001067983 */ /* 0x000ee80000300800 */
[----:B------:R-:W2:Y:S04]  /*5e7a0*/  LDL.LU R16, [R1+0xdd0] ;  /* 0x000dd00001107983 */ /* 0x000ea80000300800 */
[----:B------:R0:W-:Y:S04]  /*5e7b0*/  STL [R1+0xe00], R0 ;  /* 0x000e000001007387 */ /* 0x0001e80000100800 */
[----:B------:R-:W2:Y:S04]  /*5e7c0*/  LDL.LU R28, [R1+0xdd4] ;  /* 0x000dd400011c7983 */ /* 0x000ea80000300800 */
[----:B------:R-:W2:Y:S04]  /*5e7d0*/  LDL.LU R27, [R1+0xdd8] ;  /* 0x000dd800011b7983 */ /* 0x000ea80000300800 */
[----:B------:R-:W2:Y:S01]  /*5e7e0*/  LDL.LU R26, [R1+0xddc] ;  /* 0x000ddc00011a7983 */ /* 0x000ea20000300800 */
[----:B0-----:R-:W-:Y:S01]  /*5e7f0*/  VIADD R0, R0, UR19 ;  /* 0x0000001300007c36 */ /* 0x001fe20008000000 */
[----:B------:R-:W0:Y:S02]  /*5e800*/  LDCU UR19, c[0x0][0x3b8] ;  /* 0x00007700ff1377ac */ /* 0x000e240008000800 */
[----:B------:R-:W2:Y:S04]  /*5e810*/  LDL.LU R25, [R1+0xdc0] ;  /* 0x000dc00001197983 */ /* 0x000ea80000300800 */
[----:B------:R-:W2:Y:S01]  /*5e820*/  LDL.LU R24, [R1+0xdc4] ;  /* 0x000dc40001187983 */ /* 0x000ea20000300800 */
[----:B----4-:R-:W-:-:S05]  /*5e830*/  F2FP.SATFINITE.E5M2.F32.PACK_AB_MERGE_C R3, R21, R22, RZ ;  /* 0x000000161503723e */ /* 0x010fca00048060ff */
[----:B------:R-:W-:Y:S01]  /*5e840*/  STL [R1+0x208], R3 ;  /* 0x0002080301007387 */ /* 0x000fe20000100800 */
[----:B------:R-:W-:-:S03]  /*5e850*/  F2FP.SATFINITE.E5M2.F32.PACK_AB_MERGE_C R2, R17, R20, RZ ;  /* 0x000000141102723e */ /* 0x000fc600048060ff */
[----:B------:R-:W4:Y:S04]  /*5e860*/  LDL.LU R7, [R1+0xdc8] ;  /* 0x000dc80001077983 */ /* 0x000f280000300800 */
[----:B------:R0:W-:Y:S04]  /*5e870*/  STL [R1+0x204], R2 ;  /* 0x0002040201007387 */ /* 0x0001e80000100800 */
[----:B------:R-:W4:Y:S04]  /*5e880*/  LDL.LU R14, [R1+0xdcc] ;  /* 0x000dcc00010e7983 */ /* 0x000f280000300800 */
[----:B------:R-:W4:Y:S04]  /*5e890*/  LDL.LU R15, [R1+0x5c0] ;  /* 0x0005c000010f7983 */ /* 0x000f280000300800 */
[----:B------:R0:W-:Y:S04]  /*5e8a0*/  STL [R1+0xdf0], R0 ;  /* 0x000df00001007387 */ /* 0x0001e80000100800 */
[----:B------:R-:W4:Y:S04]  /*5e8b0*/  LDL.LU R17, [R1+0x5c4] ;  /* 0x0005c40001117983 */ /* 0x000f280000300800 */
[----:B------:R-:W4:Y:S04]  /*5e8c0*/  LDL.LU R12, [R1+0x5c8] ;  /* 0x0005c800010c7983 */ /* 0x000f280000300800 */
[----:B------:R-:W4:Y:S01]  /*5e8d0*/  LDL.LU R13, [R1+0x5cc] ;  /* 0x0005cc00010d7983 */ /* 0x000f220000300800 */
[----:B0-----:R-:W-:-:S05]  /*5e8e0*/  F2FP.SATFINITE.E5M2.F32.PACK_AB_MERGE_C R2, R18, R19, RZ ;  /* 0x000000131202723e */ /* 0x001fca00048060ff */
        /* <DEDUP_REMOVED lines=17> */
[----:B--2---:R-:W-:-:S03]  /*5ea00*/  F2FP.SATFINITE.E5M2.F32.PACK_AB_MERGE_C R4, R28, R16, RZ ;  /* 0x000000101c04723e */ /* 0x004fc600048060ff */
[----:B------:R2:W-:Y:S01]  /*5ea10*/  STL [R1+0xde0], R0 ;  /* 0x000de00001007387 */ /* 0x0005e20000100800 */
[----:B---3--:R-:W-:-:S03]  /*5ea20*/  F2FP.SATFINITE.E5M2.F32.PACK_AB_MERGE_C R2, R26, R27, RZ ;  /* 0x0000001b1a02723e */ /* 0x008fc600048060ff */
[----:B------:R-:W-:Y:S01]  /*5ea30*/  STL [R1+0x1a0], R4 ;  /* 0x0001a00401007387 */ /* 0x000fe20000100800 */
[----:B--2---:R-:W-:Y:S01]  /*5ea40*/  VIADD R0, R0, UR18 ;  /* 0x0000001200007c36 */ /* 0x004fe20008000000 */
[----:B------:R-:W2:Y:S02]  /*5ea50*/  LDCU UR18, c[0x0][0x3b8] ;  /* 0x00007700ff1277ac */ /* 0x000ea40008000800 */
[----:B------:R3:W-:Y:S04]  /*5ea60*/  STL [R1+0x17c], R2 ;  /* 0x00017c0201007387 */ /* 0x0007e80000100800 */
[----:B------:R-:W2:Y:S01]  /*5ea70*/  LDL.LU R27, [R1+0xd80] ;  /* 0x000d8000011b7983 */ /* 0x000ea20000300800 */
[----:B---3--:R-:W-:-:S03]  /*5ea80*/  F2FP.SATFINITE.E5M2.F32.PACK_AB_MERGE_C R2, R24, R25, RZ ;  /* 0x000000191802723e */ /* 0x008fc600048060ff */
[----:B------:R3:W-:Y:S04]  /*5ea90*/  STL [R1+0xdd0], R0 ;  /* 0x000dd00001007387 */ /* 0x0007e80000100800 */
[----:B------:R4:W-:Y:S04]  /*5eaa0*/  STL [R1+0x138], R2 ;  /* 0x0001380201007387 */ /* 0x0009e80000100800 */
[----:B------:R-:W2:Y:S01]  /*5eab0*/  LDL.LU R26, [R1+0xd84] ;  /* 0x000d8400011a7983 */ /* 0x000ea20000300800 */
[----:B---3--:R-:W-:Y:S01]  /*5eac0*/  VIADD R0, R0, UR14 ;  /* 0x0000000e00007c36 */ /* 0x008fe20008000000 */
[----:B------:R-:W3:Y:S02]  /*5ead0*/  LDCU UR14, c[0x0][0x3b8] ;  /* 0x00007700ff0e77ac */ /* 0x000ee40008000800 */
[----:B------:R-:W3:Y:S04]  /*5eae0*/  LDL.LU R25, [R1+0xd88] ;  /* 0x000d880001197983 */ /* 0x000ee80000300800 */
[----:B------:R-:W3:Y:S01]  /*5eaf0*/  LDL.LU R24, [R1+0xd8c] ;  /* 0x000d8c0001187983 */ /* 0x000ee20000300800 */
[----:B----4-:R-:W-:-:S05]  /*5eb00*/  F2FP.SATFINITE.E5M2.F32.PACK_AB_MERGE_C R2, R14, R7, RZ ;  /* 0x000000070e02723e */ /* 0x010fca00048060ff */
[----:B------:R-:W-:Y:S01]  /*5eb10*/  STL [R1+0x144], R2 ;  /* 0x0001440201007387 */ /* 0x000fe20000100800 */
[----:B------:R-:W-:-:S05]  /*5eb20*/  F2FP.SATFINITE.E5M2.F32.PACK_AB_MERGE_C R17, R17, R15, RZ ;  /* 0x0000000f1111723e */ /* 0x000fca00048060ff */
[----:B------:R-:W-:Y:S01]  /*5eb30*/  STL [R1+0x2068], R17 ;  /* 0x0020681101007387 */ /* 0x000fe20000100800 */
[----:B------:R-:W-:-:S03]  /*5eb40*/  F2FP.SATFINITE.E5M2.F32.PACK_AB_MERGE_C R15, R13, R12, RZ ;  /* 0x0000000c0d0f723e */ /* 0x000fc600048060ff */
[----:B------:R4:W-:Y:S04]  /*5eb50*/  STL [R1+0xdc0], R0 ;  /* 0x000dc00001007387 */ /* 0x0009e80000100800 */
[----:B------:R-:W-:Y:S01]  /*5eb60*/  STL [R1+0x206c], R15 ;  /* 0x00206c0f01007387 */ /* 0x000fe20000100800 */
[----:B----4-:R-:W-:Y:S01]  /*5eb70*/  VIADD R0, R0, UR20 ;  /* 0x0000001400007c36 */ /* 0x010fe20008000000 */
[----:B------:R-:W4:Y:S04]  /*5eb80*/  LDCU UR20, c[0x0][0x3b8] ;  /* 0x00007700ff1477ac */ /* 0x000f280008000800 */
[----:B------:R0:W-:Y:S01]  /*5eb90*/  STL [R1+0x5cc], R0 ;  /* 0x0005cc0001007387 */ /* 0x0001e20000100800 */
[----:B------:R-:W-:-:S02]  /*5eba0*/  F2FP.SATFINITE.E5M2.F32.PACK_AB_MERGE_C R4, R11, R10, RZ ;  /* 0x0000000a0b04723e */ /* 0x000fc400048060ff */
[----:B------:R-:W-:Y:S01]  /*5ebb0*/  F2FP.SATFINITE.E5M2.F32.PACK_AB_MERGE_C R2, R9, R8, RZ ;  /* 0x000000080902723e */ /* 0x000fe200048060ff */
[----:B0-----:R-:W-:Y:S02]  /*5ebc0*/  VIADD R0, R0, UR7 ;  /* 0x0000000700007c36 */ /* 0x001fe40008000000 */
[----:B------:R-:W-:Y:S01]  /*5ebd0*/  STL [R1+0xdc4], R4 ;  /* 0x000dc40401007387 */ /* 0x000fe20000100800 */
[----:B------:R-:W0:Y:S03]  /*5ebe0*/  LDCU UR7, c[0x0][0x3b8] ;  /* 0x00007700ff0777ac */ /* 0x000e260008000800 */
[----:B------:R1:W-:Y:S01]  /*5ebf0*/  STL [R1+0xdb8], R2 ;  /* 0x000db80201007387 */ /* 0x0003e20000100800 */
[----:B------:R-:W-:-:S03]  /*5ec00*/  F2FP.SATFINITE.E5M2.F32.PACK_AB_MERGE_C R3, R5, R3, RZ ;  /* 0x000000030503723e */ /* 0x000fc600048060ff */
[----:B------:R0:W-:Y:S01]  /*5ec10*/  STL [R1+0xdb0], R0 ;  /* 0x000db00001007387 */ /* 0x0001e20000100800 */
[----:B-1----:R-:W-:-:S03]  /*5ec20*/  F2FP.SATFINITE.E5M2.F32.PACK_AB_MERGE_C R2, R22, R23, RZ ;  /* 0x000000171602723e */ /* 0x002fc600048060ff */
[----:B------:R1:W-:Y:S01]  /*5ec30*/  STL [R1+0xdb4], R3 ;  /* 0x000db40301007387 */ /* 0x0003e20000100800 */
[----:B0-----:R-:W-:-:S03]  /*5ec40*/  VIADD R0, R0, UR36 ;  /* 0x0000002400007c36 */ /* 0x001fc60008000000 */
[----:B------:R0:W-:Y:S01]  /*5ec50*/  STL [R1+0xda8], R2 ;  /* 0x000da80201007387 */ /* 0x0001e20000100800 */
[----:B------:R-:W2:Y:S01]  /*5ec60*/  LDCU UR36, c[0x0][0x3b8] ;  /* 0x00007700ff2477ac */ /* 0x000ea20008000800 */
[----:B-1----:R-:W-:Y:S02]  /*5ec70*/  F2FP.SATFINITE.E5M2.F32.PACK_AB_MERGE_C R3, R20, R21, RZ ;  /* 0x000000151403723e */ /* 0x002fe400048060ff */
[----:B------:R1:W-:Y:S01]  /*5ec80*/  STL [R1+0xda0], R0 ;  /* 0x000da00001007387 */ /* 0x0003e20000100800 */
[----:B0-----:R-:W-:-:S03]  /*5ec90*/  F2FP.SATFINITE.E5M2.F32.PACK_AB_MERGE_C R2, R18, R19, RZ ;  /* 0x000000131202723e */ /* 0x001fc600048060ff */
[----:B------:R2:W-:Y:S04]  /*5eca0*/  STL [R1+0xda4], R3 ;  /* 0x000da40301007387 */ /* 0x0005e80000100800 */
[----:B------:R-:W4:Y:S04]  /*5ecb0*/  LDL.LU R17, [R1+0xd70] ;  /* 0x000d700001117983 */ /* 0x000f280000300800 */
[----:B------:R-:W-:Y:S04]  /*5ecc0*/  STL [R1+0xd98], R2 ;  /* 0x000d980201007387 */ /* 0x000fe80000100800 */
        /* <DEDUP_REMOVED lines=8> */
[----:B------:R-:W0:Y:S04]  /*5ed50*/  LDCU UR48, c[0x0][0x3b8] ;  /* 0x00007700ff3077ac */ /* 0x000e280008000800 */
[----:B------:R1:W-:Y:S01]  /*5ed60*/  STL [R1+0xd90], R0 ;  /* 0x000d900001007387 */ /* 0x0003e20000100800 */
[----:B--2---:R-:W-:Y:S01]  /*5ed70*/  F2FP.SATFINITE.E5M2.F32.PACK_AB_MERGE_C R3, R26, R27, RZ ;  /* 0x0000001b1a03723e */ /* 0x004fe200048060ff */
[----:B-1----:R-:W-:Y:S01]  /*5ed80*/  VIADD R0, R0, UR52 ;  /* 0x0000003400007c36 */ /* 0x002fe20008000000 */
[----:B------:R-:W1:Y:S01]  /*5ed90*/  LDCU UR52, c[0x0][0x3b8] ;  /* 0x00007700ff3477ac */ /* 0x000e620008000800 */
[----:B---3--:R-:W-:-:S02]  /*5eda0*/  F2FP.SATFINITE.E5M2.F32.PACK_AB_MERGE_C R2, R24, R25, RZ ;  /* 0x000000191802723e */ /* 0x008fc400048060ff */
[----:B------:R2:W-:Y:S04]  /*5edb0*/  STL [R1+0xd94], R3 ;  /* 0x000d940301007387 */ /* 0x0005e80000100800 */
[----:B------:R-:W-:Y:S04]  /*5edc0*/  STL [R1+0x1fdc], R2 ;  /* 0x001fdc0201007387 */ /* 0x000fe80000100800 */
[----:B------:R-:W3:Y:S04]  /*5edd0*/  LDL.LU R4, [R1+0xd50] ;  /* 0x000d500001047983 */ /* 0x000ee80000300800 */
        /* <DEDUP_REMOVED lines=12> */
[----:B--2---:R-:W2:Y:S04]  /*5eea0*/  LDL.LU R3, [R1+0xd20] ;  /* 0x000d200001037983 */ /* 0x004ea80000300800 */
[----:B------:R-:W2:Y:S04]  /*5eeb0*/  LDL.LU R5, [R1+0xd24] ;  /* 0x000d240001057983 */ /* 0x000ea80000300800 */
[----:B------:R-:W2:Y:S04]  /*5eec0*/  LDL.LU R27, [R1+0xd28] ;  /* 0x000d2800011b7983 */ /* 0x000ea80000300800 */
[----:B------:R-:W2:Y:S01]  /*5eed0*/  LDL.LU R26, [R1+0xd2c] ;  /* 0x000d2c00011a7983 */ /* 0x000ea20000300800 */
[----:B0-----:R-:W-:Y:S01]  /*5eee0*/  VIADD R0, R0, UR54 ;  /* 0x0000003600007c36 */ /* 0x001fe20008000000 */
[----:B------:R-:W0:Y:S02]  /*5eef0*/  LDCU UR54, c[0x0][0x3b8] ;  /* 0x00007700ff3677ac */ /* 0x000e240008000800 */
[----:B------:R-:W2:Y:S04]  /*5ef00*/  LDL.LU R25, [R1+0xd10] ;  /* 0x000d100001197983 */ /* 0x000ea80000300800 */
[----:B------:R-:W2:Y:S01]  /*5ef10*/  LDL.LU R24, [R1+0xd14] ;  /* 0x000d140001187983 */ /* 0x000ea20000300800 */
[----:B----4-:R-:W-:-:S02]  /*5ef20*/  F2FP.SATFINITE.E5M2.F32.PACK_AB_MERGE_C R15, R29, R17, RZ ;  /* 0x000000111d0f723e */ /* 0x010fc400048060ff */
[----:B------:R-:W-:-:S03]  /*5ef30*/  F2FP.SATFINITE.E5M2.F32.PACK_AB_MERGE_C R2, R22, R23, RZ ;  /* 0x000000171602723e */ /* 0x000fc600048060ff */
[----:B------:R4:W-:Y:S04]  /*5ef40*/  STL [R1+0xd84], R15 ;  /* 0x000d840f01007387 */ /* 0x0009e80000100800 */
        /* <DEDUP_REMOVED lines=10> */
[----:B------:R-:W4:Y:S04]  /*5eff0*/  LDL.LU R21, [R1+0xd00] ;  /* 0x000d000001157983 */ /* 0x000f280000300800 */
[----:B------:R0:W-:Y:S04]  /*5f000*/  STL [R1+0xd60], R0 ;  /* 0x000d600001007387 */ /* 0x0001e80000100800 */
[----:B------:R-:W4:Y:S04]  /*5f010*/  LDL.LU R20, [R1+0xd04] ;  /* 0x000d040001147983 */ /* 0x000f280000300800 */
[----:B------:R-:W4:Y:S04]  /*5f020*/  LDL.LU R19, [R1+0xd08] ;  /* 0x000d080001137983 */ /* 0x000f280000300800 */
[----:B------:R-:W4:Y:S01]  /*5f030*/  LDL.LU R18, [R1+0xd0c] ;  /* 0x000d0c0001127983 */ /* 0x000f220000300800 */
[----:B0-----:R-:W-:Y:S01]  /*5f040*/  VIADD R0, R0, UR21 ;  /* 0x0000001500007c36 */ /* 0x001fe20008000000 */
[----:B------:R-:W0:Y:S01]  /*5f050*/  LDCU UR21, c[0x0][0x3b8] ;  /* 0x00007700ff1577ac */ /* 0x000e220008000800 */
[----:B---3--:R-:W-:-:S05]  /*5f060*/  F2FP.SATFINITE.E5M2.F32.PACK_AB_MERGE_C R4, R6, R4, RZ ;  /* 0x000000040604723e */ /* 0x008fca00048060ff */
[----:B------:R3:W-:Y:S01]  /*5f070*/  STL [R1+0xd64], R4 ;  /* 0x000d640401007387 */ /* 0x0007e20000100800 */
[----:B------:R-:W-:-:S05]  /*5f080*/  F2FP.SATFINITE.E5M2.F32.PACK_AB_MERGE_C R2, R28, R16, RZ ;  /* 0x000000101c02723e */ /* 0x000fca00048060ff */
[----:B------:R0:W-:Y:S01]  /*5f090*/  STL [R1+0xd58], R2 ;  /* 0x000d580201007387 */ /* 0x0001e20000100800 */
[----:B---3--:R-:W-:-:S03]  /*5f0a0*/  F2FP.SATFINITE.E5M2.F32.PACK_AB_MERGE_C R4, R14, R7, RZ ;  /* 0x000000070e04723e */ /* 0x008fc600048060ff */
[----:B------:R3:W-:Y:S01]  /*5f0b0*/  STL [R1+0xd50], R0 ;  /* 0x000d500001007387 */ /* 0x0007e20000100800 */
[----:B0-----:R-:W-:-:S03]  /*5f0c0*/  F2FP.SATFINITE.E5M2.F32.PACK_AB_MERGE_C R2, R13, R12, RZ ;  /* 0x0000000c0d02723e */ /* 0x001fc600048060ff */
[----:B------:R0:W-:Y:S01]  /*5f0d0*/  STL [R1+0xd54], R4 ;  /* 0x000d540401007387 */ /* 0x0001e20000100800 */
[----:B---3--:R-:W-:Y:S01]  /*5f0e0*/  VIADD R0, R0, UR58 ;  /* 0x0000003a00007c36 */ /* 0x008fe20008000000 */
[----:B------:R-:W3:Y:S02]  /*5f0f0*/  LDCU UR58, c[0x0][0x3b8] ;  /* 0x00007700ff3a77ac */ /* 0x000ee40008000800 */
[----:B------:R1:W-:Y:S01]  /*5f100*/  STL [R1+0xd48], R2 ;  /* 0x000d480201007387 */ /* 0x0003e20000100800 */
[----:B0-----:R-:W-:-:S03]  /*5f110*/  F2FP.SATFINITE.E5M2.F32.PACK_AB_MERGE_C R4, R11, R10, RZ ;  /* 0x0000000a0b04723e */ /* 0x001fc600048060ff */
[----:B------:R0:W-:Y:S01]  /*5f120*/  STL [R1+0xd40], R0 ;  /* 0x000d400001007387 */ /* 0x0001e20000100800 */
[----:B-1----:R-:W-:-:S03]  /*5f130*/  F2FP.SATFINITE.E5M2.F32.PACK_AB_MERGE_C R2, R9, R8, RZ ;  /* 0x000000080902723e */ /* 0x002fc600048060ff */
[----:B------:R-:W-:Y:S04]  /*5f140*/  STL [R1+0xd44], R4 ;  /* 0x000d440401007387 */ /* 0x000fe80000100800 */
[----:B------:R1:W-:Y:S01]  /*5f150*/  STL [R1+0xd38], R2 ;  /* 0x000d380201007387 */ /* 0x0003e20000100800 */
[----:B0-----:R-:W-:Y:S01]  /*5f160*/  VIADD R0, R0, UR34 ;  /* 0x0000002200007c36 */ /* 0x001fe20008000000 */
[----:B------:R-:W0:Y:S01]  /*5f170*/  LDCU UR34, c[0x0][0x3b8] ;  /* 0x00007700ff2277ac */ /* 0x000e220008000800 */
[----:B--2---:R-:W-:-:S03]  /*5f180*/  F2FP.SATFINITE.E5M2.F32.PACK_AB_MERGE_C R3, R5, R3, RZ ;  /* 0x000000030503723e */ /* 0x004fc600048060ff */
[----:B------:R2:W-:Y:S01]  /*5f190*/  STL [R1+0xd30], R0 ;  /* 0x000d300001007387 */ /* 0x0005e20000100800 */
[----:B-1----:R-:W-:-:S03]  /*5f1a0*/  F2FP.SATFINITE.E5M2.F32.PACK_AB_MERGE_C R2, R26, R27, RZ ;  /* 0x0000001b1a02723e */ /* 0x002fc600048060ff */
[----:B------:R-:W-:Y:S01]  /*5f1b0*/  STL [R1+0xd34], R3 ;  /* 0x000d340301007387 */ /* 0x000fe20000100800 */
[----:B--2---:R-:W-:-:S03]  /*5f1c0*/  VIADD R0, R0, UR57 ;  /* 0x0000003900007c36 */ /* 0x004fc60008000000 */
[----:B------:R1:W-:Y:S01]  /*5f1d0*/  STL [R1+0xd28], R2 ;  /* 0x000d280201007387 */ /* 0x0003e20000100800 */
[----:B------:R-:W2:Y:S03]  /*5f1e0*/  LDCU UR57, c[0x0][0x3b8] ;  /* 0x00007700ff3977ac */ /* 0x000ea60008000800 */
[----:B------:R-:W2:Y:S01]  /*5f1f0*/  LDL.LU R17, [R1+0xcf0] ;  /* 0x000cf00001117983 */ /* 0x000ea20000300800 */
[----:B-1----:R-:W-:-:S03]  /*5f200*/  F2FP.SATFINITE.E5M2.F32.PACK_AB_MERGE_C R2, R24, R25, RZ ;  /* 0x000000191802723e */ /* 0x002fc600048060ff */
[----:B------:R1:W-:Y:S04]  /*5f210*/  STL [R1+0xd20], R0 ;  /* 0x000d200001007387 */ /* 0x0003e80000100800 */
[----:B------:R4:W-:Y:S04]  /*5f220*/  STL [R1+0xd24], R2 ;  /* 0x000d240201007387 */ /* 0x0009e80000100800 */
[----:B------:R-:W2:Y:S04]  /*5f230*/  LDL.LU R29, [R1+0xcf4] ;  /* 0x000cf400011d7983 */ /* 0x000ea80000300800 */
[----:B------:R-:W3:Y:S04]  /*5f240*/  LDL.LU R3, [R1+0xcf8] ;  /* 0x000cf80001037983 */ /* 0x000ee80000300800 */
[----:B------:R-:W3:Y:S01]  /*5f250*/  LDL.LU R5, [R1+0xcfc] ;  /* 0x000cfc0001057983 */ /* 0x000ee20000300800 */
[----:B-1----:R-:W-:Y:S01]  /*5f260*/  VIADD R0, R0, UR49 ;  /* 0x0000003100007c36 */ /* 0x002fe20008000000 */
[----:B------:R-:W1:Y:S02]  /*5f270*/  LDCU UR49, c[0x0][0x3b8] ;  /* 0x00007700ff3177ac */ /* 0x000e640008000800 */
[----:B------:R-:W3:Y:S04]  /*5f280*/  LDL.LU R27, [R1+0xce0] ;  /* 0x000ce000011b7983 */ /* 0x000ee80000300800 */
[----:B------:R-:W3:Y:S04]  /*5f290*/  LDL.LU R26, [R1+0xce4] ;  /* 0x000ce400011a7983 */ /* 0x000ee80000300800 */
[----:B------:R-:W3:Y:S04]  /*5f2a0*/  LDL.LU R25, [R1+0xce8] ;  /* 0x000ce80001197983 */ /* 0x000ee80000300800 */
[----:B------:R-:W3:Y:S01]  /*5f2b0*/  LDL.LU R24, [R1+0xcec] ;  /* 0x000cec0001187983 */ /* 0x000ee20000300800 */
[----:B----4-:R-:W-:-:S05]  /*5f2c0*/  F2FP.SATFINITE.E5M2.F32.PACK_AB_MERGE_C R2, R22, R23, RZ ;  /* 0x000000171602723e */ /* 0x010fca00048060ff */
[----:B------:R4:W-:Y:S01]  /*5f2d0*/  STL [R1+0xd18], R2 ;  /* 0x000d180201007387 */ /* 0x0009e20000100800 */
[----:B------:R-:W-:-:S03]  /*5f2e0*/  F2FP.SATFINITE.E5M2.F32.PACK_AB_MERGE_C R4, R20, R21, RZ ;  /* 0x000000151404723e */ /* 0x000fc600048060ff */
[----:B------:R0:W-:Y:S01]  /*5f2f0*/  STL [R1+0xd10], R0 ;  /* 0x000d100001007387 */ /* 0x0001e20000100800 */
[----:B----4-:R-:W-:-:S03]  /*5f300*/  F2FP.SATFINITE.E5M2.F32.PACK_AB_MERGE_C R2, R18, R19, RZ ;  /* 0x000000131202723e */ /* 0x010fc600048060ff */
[----:B------:R4:W-:Y:S01]  /*5f310*/  STL [R1+0xd14], R4 ;  /* 0x000d140401007387 */ /* 0x0009e20000100800 */
[----:B0-----:R-:W-:Y:S01]  /*5f320*/  VIADD R0, R0, UR44 ;  /* 0x0000002c00007c36 */ /* 0x001fe20008000000 */
[----:B------:R-:W0:Y:S02]  /*5f330*/  LDCU UR44, c[0x0][0x3b8] ;  /* 0x00007700ff2c77ac */ /* 0x000e240008000800 */
[----:B------:R-:W-:Y:S04]  /*5f340*/  STL [R1+0xd08], R2 ;  /* 0x000d080201007387 */ /* 0x000fe80000100800 */
[----:B----4-:R-:W4:Y:S04]  /*5f350*/  LDL.LU R4, [R1+0xcd0] ;  /* 0x000cd00001047983 */ /* 0x010f280000300800 */
        /* <DEDUP_REMOVED lines=18> */
[----:B0-----:R-:W-:Y:S01]  /*5f480*/  VIADD R0, R0, UR33 ;  /* 0x0000002100007c36 */ /* 0x001fe20008000000 */
[----:B------:R-:W0:Y:S01]  /*5f490*/  LDCU UR33, c[0x0][0x3b8] ;  /* 0x00007700ff2177ac */ /* 0x000e220008000800 */
[----:B--2---:R-:W-:-:S02]  /*5f4a0*/  F2FP.SATFINITE.E5M2.F32.PACK_AB_MERGE_C R15, R29, R17, RZ ;  /* 0x000000111d0f723e */ /* 0x004fc400048060ff */
[----:B---3--:R-:W-:-:S03]  /*5f4b0*/  F2FP.SATFINITE.E5M2.F32.PACK_AB_MERGE_C R2, R5, R3, RZ ;  /* 0x000000030502723e */ /* 0x008fc600048060ff */
[----:B------:R-:W-:Y:S04]  /*5f4c0*/  STL [R1+0xd04], R15 ;  /* 0x000d040f01007387 */ /* 0x000fe80000100800 */
[----:B------:R2:W-:Y:S01]  /*5f4d0*/  STL [R1+0xcf8], R2 ;  /* 0x000cf80201007387 */ /* 0x0005e20000100800 */
[----:B------:R-:W-:-:S03]  /*5f4e0*/  F2FP.SATFINITE.E5M2.F32.PACK_AB_MERGE_C R3, R26, R27, RZ ;  /* 0x0000001b1a03723e */ /* 0x000fc600048060ff */
[----:B------:R3:W-:Y:S01]  /*5f4f0*/  STL [R1+0xcf0], R0 ;  /* 0x000cf00001007387 */ /* 0x0007e20000100800 */
[----:B--2---:R-:W-:-:S03]  /*5f500*/  F2FP.SATFINITE.E5M2.F32.PACK_AB_MERGE_C R2, R24, R25, RZ ;  /* 0x000000191802723e */ /* 0x004fc600048060ff */
[----:B------:R2:W-:Y:S01]  /*5f510*/  STL [R1+0xcf4], R3 ;  /* 0x000cf40301007387 */ /* 0x0005e20000100800 */
[----:B---3--:R-:W-:Y:S01]  /*5f520*/  VIADD R0, R0, UR60 ;  /* 0x0000003c00007c36 */ /* 0x008fe20008000000 */
[----:B------:R-:W3:Y:S02]  /*5f530*/  LDCU UR60, c[0x0][0x3b8] ;  /* 0x00007700ff3c77ac */ /* 0x000ee40008000800 */
[----:B------:R-:W-:Y:S04]  /*5f540*/  STL [R1+0xce4], R2 ;  /* 0x000ce40201007387 */ /* 0x000fe80000100800 */
[----:B--2---:R-:W2:Y:S04]  /*5f550*/  LDL.LU R3, [R1+0xc98] ;  /* 0x000c980001037983 */ /* 0x004ea80000300800 */
[----:B------:R-:W2:Y:S04]  /*5f560*/  LDL.LU R5, [R1+0xc9c] ;  /* 0x000c9c0001057983 */ /* 0x000ea80000300800 */
[----:B------:R-:W3:Y:S04]  /*5f570*/  LDL.LU R27, [R1+0xc80] ;  /* 0x000c8000011b7983 */ /* 0x000ee80000300800 */
[----:B------:R0:W-:Y:S04]  /*5f580*/  STL [R1+0xce0], R0 ;  /* 0x000ce00001007387 */ /* 0x0001e80000100800 */
[----:B------:R-:W3:Y:S04]  /*5f590*/  LDL.LU R26, [R1+0xc84] ;  /* 0x000c8400011a7983 */ /* 0x000ee80000300800 */
[----:B------:R-:W3:Y:S01]  /*5f5a0*/  LDL.LU R25, [R1+0xc88] ;  /* 0x000c880001197983 */ /* 0x000ee20000300800 */
[----:B0-----:R-:W-:Y:S01]  /*5f5b0*/  VIADD R0, R0, UR46 ;  /* 0x0000002e00007c36 */ /* 0x001fe20008000000 */
[----:B------:R-:W0:Y:S02]  /*5f5c0*/  LDCU UR46, c[0x0][0x3b8] ;  /* 0x00007700ff2e77ac */ /* 0x000e240008000800 */
[----:B------:R-:W3:Y:S01]  /*5f5d0*/  LDL.LU R24, [R1+0xc8c] ;  /* 0x000c8c0001187983 */ /* 0x000ee20000300800 */
[----:B----4-:R-:W-:-:S05]  /*5f5e0*/  F2FP.SATFINITE.E5M2.F32.PACK_AB_MERGE_C R4, R6, R4, RZ ;  /* 0x000000040604723e */ /* 0x010fca00048060ff */
[----:B------:R4:W-:Y:S01]  /*5f5f0*/  STL [R1+0x5c8], R4 ;  /* 0x0005c80401007387 */ /* 0x0009e20000100800 */
[----:B------:R-:W-:-:S05]  /*5f600*/  F2FP.SATFINITE.E5M2.F32.PACK_AB_MERGE_C R2, R28, R16, RZ ;  /* 0x000000101c02723e */ /* 0x000fca00048060ff */
[----:B------:R0:W-:Y:S01]  /*5f610*/  STL [R1+0xcd4], R2 ;  /* 0x000cd40201007387 */ /* 0x0001e20000100800 */
[----:B----4-:R-:W-:-:S03]  /*5f620*/  F2FP.SATFINITE.E5M2.F32.PACK_AB_MERGE_C R4, R14, R7, RZ ;  /* 0x000000070e04723e */ /* 0x010fc600048060ff */
[----:B------:R4:W-:Y:S01]  /*5f630*/  STL [R1+0xcd0], R0 ;  /* 0x000cd00001007387 */ /* 0x0009e20000100800 */
[----:B0-----:R-:W-:-:S03]  /*5f640*/  F2FP.SATFINITE.E5M2.F32.PACK_AB_MERGE_C R2, R13, R12, RZ ;  /* 0x0000000c0d02723e */ /* 0x001fc600048060ff */
[----:B------:R0:W-:Y:S01]  /*5f650*/  STL [R1+0x5c4], R4 ;  /* 0x0005c40401007387 */ /* 0x0001e20000100800 */
[----:B----4-:R-:W-:Y:S01]  /*5f660*/  VIADD R0, R0, UR43 ;  /* 0x0000002b00007c36 */ /* 0x010fe20008000000 */
[----:B------:R-:W4:Y:S02]  /*5f670*/  LDCU UR43, c[0x0][0x3b8] ;  /* 0x00007700ff2b77ac */ /* 0x000f240008000800 */
[----:B------:R1:W-:Y:S01]  /*5f680*/  STL [R1+0x5c0], R2 ;  /* 0x0005c00201007387 */ /* 0x0003e20000100800 */
[----:B0-----:R-:W-:-:S03]  /*5f690*/  F2FP.SATFINITE.E5M2.F32.PACK_AB_MERGE_C R4, R11, R10, RZ ;  /* 0x0000000a0b04723e */ /* 0x001fc600048060ff */
[----:B------:R0:W-:Y:S01]  /*5f6a0*/  STL [R1+0xcc0], R0 ;  /* 0x000cc00001007387 */ /* 0x0001e20000100800 */
[----:B-1----:R-:W-:-:S03]  /*5f6b0*/  F2FP.SATFINITE.E5M2.F32.PACK_AB_MERGE_C R2, R9, R8, RZ ;  /* 0x000000080902723e */ /* 0x002fc600048060ff */
[----:B------:R1:W-:Y:S04]  /*5f6c0*/  STL [R1+0x544], R4 ;  /* 0x0005440401007387 */ /* 0x0003e80000100800 */
[----:B------:R1:W-:Y:S01]  /*5f6d0*/  STL [R1+0xcb4], R2 ;  /* 0x000cb40201007387 */ /* 0x0003e20000100800 */
[----:B0-----:R-:W-:Y:S01]  /*5f6e0*/  VIADD R0, R0, UR10 ;  /* 0x0000000a00007c36 */ /* 0x001fe20008000000 */
[----:B------:R-:W0:Y:S01]  /*5f6f0*/  LDCU UR10, c[0x0][0x3b8] ;  /* 0x00007700ff0a77ac */ /* 0x000e220008000800 */
[----:B-1----:R-:W-:-:S03]  /*5f700*/  F2FP.SATFINITE.E5M2.F32.PACK_AB_MERGE_C R4, R22, R23, RZ ;  /* 0x000000171604723e */ /* 0x002fc600048060ff */
[----:B------:R1:W-:Y:S01]  /*5f710*/  STL [R1+0xcb0], R0 ;  /* 0x000cb00001007387 */ /* 0x0003e20000100800 */
[----:B------:R-:W-:-:S03]  /*5f720*/  F2FP.SATFINITE.E5M2.F32.PACK_AB_MERGE_C R2, R20, R21, RZ ;  /* 0x000000151402723e */ /* 0x000fc600048060ff */
[----:B------:R-:W-:Y:S04]  /*5f730*/  STL [R1+0x508], R4 ;  /* 0x0005080401007387 */ /* 0x000fe80000100800 */
[----:B------:R0:W-:Y:S01]  /*5f740*/  STL [R1+0x504], R2 ;  /* 0x0005040201007387 */ /* 0x0001e20000100800 */
[----:B-1----:R-:W-:Y:S01]  /*5f750*/  VIADD R0, R0, UR15 ;  /* 0x0000000f00007c36 */ /* 0x002fe20008000000 */
[----:B------:R-:W1:Y:S02]  /*5f760*/  LDCU UR15, c[0x0][0x3b8] ;  /* 0x00007700ff0f77ac */ /* 0x000e640008000800 */
[----:B------:R-:W4:Y:S01]  /*5f770*/  LDL.LU R17, [R1+0xc70] ;  /* 0x000c700001117983 */ /* 0x000f220000300800 */
[----:B0-----:R-:W-:-:S03]  /*5f780*/  F2FP.SATFINITE.E5M2.F32.PACK_AB_MERGE_C R2, R18, R19, RZ ;  /* 0x000000131202723e */ /* 0x001fc600048060ff */
[----:B------:R0:W-:Y:S04]  /*5f790*/  STL [R1+0xca0], R0 ;  /* 0x000ca00001007387 */ /* 0x0001e80000100800 */
        /* <DEDUP_REMOVED lines=10> */
[----:B--2---:R-:W-:-:S05]  /*5f840*/  F2FP.SATFINITE.E5M2.F32.PACK_AB_MERGE_C R2, R5, R3, RZ ;  /* 0x000000030502723e */ /* 0x004fca00048060ff */
[----:B------:R2:W-:Y:S01]  /*5f850*/  STL [R1+0xc94], R2 ;  /* 0x000c940201007387 */ /* 0x0005e20000100800 */
[----:B---3--:R-:W-:-:S03]  /*5f860*/  F2FP.SATFINITE.E5M2.F32.PACK_AB_MERGE_C R3, R26, R27, RZ ;  /* 0x0000001b1a03723e */ /* 0x008fc600048060ff */
[----:B------:R3:W-:Y:S01]  /*5f870*/  STL [R1+0xc90], R0 ;  /* 0x000c900001007387 */ /* 0x0007e20000100800 */
[----:B--2---:R-:W-:-:S03]  /*5f880*/  F2FP.SATFINITE.E5M2.F32.PACK_AB_MERGE_C R2, R24, R25, RZ ;  /* 0x000000191802723e */ /* 0x004fc600048060ff */
[----:B------:R2:W-:Y:S01]  /*5f890*/  STL [R1+0x440], R3 ;  /* 0x0004400301007387 */ /* 0x0005e20000100800 */
[----:B---3--:R-:W-:Y:S01]  /*5f8a0*/  VIADD R0, R0, UR19 ;  /* 0x0000001300007c36 */ /* 0x008fe20008000000 */
[----:B------:R-:W3:Y:S02]  /*5f8b0*/  LDCU UR19, c[0x0][0x3b8] ;  /* 0x00007700ff1377ac */ /* 0x000ee40008000800 */
        /* <DEDUP_REMOVED lines=89> */
[----:B------:R-:W3:Y:S04]  /*5fe50*/  LDL.LU R27, [R1+0xbd0] ;  /* 0x000bd000011b7983 */ /* 0x000ee80000300800 */
[----:B------:R-:W3:Y:S04]  /*5fe60*/  LDL.LU R26, [R1+0xbd4] ;  /* 0x000bd400011a7983 */ /* 0x000ee80000300800 */
[----:B------:R-:W3:Y:S04]  /*5fe70*/  LDL.LU R16, [R1+0xbd8] ;  /* 0x000bd80001107983 */ /* 0x000ee80000300800 */
[----:B------:R0:W-:Y:S04]  /*5fe80*/  STL [R1+0xc00], R0 ;  /* 0x000c000001007387 */ /* 0x0001e80000100800 */
[----:B------:R-:W3:Y:S04]  /*5fe90*/  LDL.LU R28, [R1+0xbdc] ;  /* 0x000bdc00011c7983 */ /* 0x000ee80000300800 */
[----:B----4-:R-:W4:Y:S04]  /*5fea0*/  LDL.LU R7, [R1+0x5b0] ;  /* 0x0005b00001077983 */ /* 0x010f280000300800 */
        /* <DEDUP_REMOVED lines=22> */
[----:B------:R-:W-:Y:S01]  /*60010*/  STL [R1+0x108], R4 ;  /* 0x0001080401007387 */ /* 0x000fe20000100800 */
[----:B---3--:R-:W-:Y:S01]  /*60020*/  VIADD R0, R0, UR56 ;  /* 0x0000003800007c36 */ /* 0x008fe20008000000 */
[----:B------:R-:W2:Y:S02]  /*60030*/  LDCU UR56, c[0x0][0x3b8] ;  /* 0x00007700ff3877ac */ /* 0x000ea40008000800 */
[----:B------:R-:W-:Y:S04]  /*60040*/  STL [R1+0x104], R2 ;  /* 0x0001040201007387 */ /* 0x000fe80000100800 */
[----:B------:R-:W3:Y:S04]  /*60050*/  LDL.LU R8, [R1+0xba8] ;  /* 0x000ba80001087983 */ /* 0x000ee80000300800 */
[----:B------:R-:W3:Y:S04]  /*60060*/  LDL.LU R9, [R1+0xbac] ;  /* 0x000bac0001097983 */ /* 0x000ee80000300800 */
[----:B------:R-:W2:Y:S04]  /*60070*/  LDL.LU R3, [R1+0xb90] ;  /* 0x000b900001037983 */ /* 0x000ea80000300800 */
[----:B------:R0:W-:Y:S04]  /*60080*/  STL [R1+0xbe0], R0 ;  /* 0x000be00001007387 */ /* 0x0001e80000100800 */
[----:B------:R-:W2:Y:S01]  /*60090*/  LDL.LU R5, [R1+0xb94] ;  /* 0x000b940001057983 */ /* 0x000ea20000300800 */
[----:B0-----:R-:W-:Y:S01]  /*600a0*/  VIADD R0, R0, UR21 ;  /* 0x0000001500007c36 */ /* 0x001fe20008000000 */
[----:B------:R-:W0:Y:S01]  /*600b0*/  LDCU UR21, c[0x0][0x3b8] ;  /* 0x00007700ff1577ac */ /* 0x000e220008000800 */
[----:B------:R-:W-:-:S02]  /*600c0*/  F2FP.SATFINITE.E5M2.F32.PACK_AB_MERGE_C R2, R26, R27, RZ ;  /* 0x0000001b1a02723e */ /* 0x000fc400048060ff */
[----:B------:R-:W2:Y:S04]  /*600d0*/  LDL.LU R27, [R1+0xb98] ;  /* 0x000b9800011b7983 */ /* 0x000ea80000300800 */
[----:B------:R-:W2:Y:S04]  /*600e0*/  LDL.LU R26, [R1+0xb9c] ;  /* 0x000b9c00011a7983 */ /* 0x000ea80000300800 */
[----:B------:R0:W-:Y:S02]  /*600f0*/  STL [R1+0xdc], R2 ;  /* 0x0000dc0201007387 */ /* 0x0001e40000100800 */
[----:B0-----:R-:W-:-:S02]  /*60100*/  F2FP.SATFINITE.E5M2.F32.PACK_AB_MERGE_C R2, R28, R16, RZ ;  /* 0x000000101c02723e */ /* 0x001fc400048060ff */
[----:B----4-:R-:W-:-:S03]  /*60110*/  F2FP.SATFINITE.E5M2.F32.PACK_AB_MERGE_C R4, R14, R7, RZ ;  /* 0x000000070e04723e */ /* 0x010fc600048060ff */
[----:B------:R0:W-:Y:S04]  /*60120*/  STL [R1+0xcc8], R2 ;  /* 0x000cc80201007387 */ /* 0x0001e80000100800 */
[----:B------:R4:W-:Y:S01]  /*60130*/  STL [R1+0xbd0], R0 ;  /* 0x000bd00001007387 */ /* 0x0009e20000100800 */
[----:B0-----:R-:W-:-:S03]  /*60140*/  F2FP.SATFINITE.E5M2.F32.PACK_AB_MERGE_C R2, R13, R12, RZ ;  /* 0x0000000c0d02723e */ /* 0x001fc600048060ff */
[----:B------:R0:W-:Y:S01]  /*60150*/  STL [R1+0xc4], R4 ;  /* 0x0000c40401007387 */ /* 0x0001e20000100800 */
[----:B----4-:R-:W-:-:S03]  /*60160*/  VIADD R0, R0, UR58 ;  /* 0x0000003a00007c36 */ /* 0x010fc60008000000 */
[----:B------:R4:W-:Y:S01]  /*60170*/  STL [R1+0xc0], R2 ;  /* 0x0000c00201007387 */ /* 0x0009e20000100800 */
[----:B------:R-:W1:Y:S01]  /*60180*/  LDCU UR58, c[0x0][0x3b8] ;  /* 0x00007700ff3a77ac */ /* 0x000e620008000800 */
[----:B0-----:R-:W-:Y:S02]  /*60190*/  F2FP.SATFINITE.E5M2.F32.PACK_AB_MERGE_C R4, R11, R10, RZ ;  /* 0x0000000a0b04723e */ /* 0x001fe400048060ff */
[----:B------:R0:W-:Y:S01]  /*601a0*/  STL [R1+0xbd4], R0 ;  /* 0x000bd40001007387 */ /* 0x0001e20000100800 */
[----:B----4-:R-:W-:-:S03]  /*601b0*/  F2FP.SATFINITE.E5M2.F32.PACK_AB_MERGE_C R2, R24, R25, RZ ;  /* 0x000000191802723e */ /* 0x010fc600048060ff */
[----:B------:R4:W-:Y:S04]  /*601c0*/  STL [R1+0xbd8], R4 ;  /* 0x000bd80401007387 */ /* 0x0009e80000100800 */
[----:B------:R1:W-:Y:S01]  /*601d0*/  STL [R1+0xbc8], R2 ;  /* 0x000bc80201007387 */ /* 0x0003e20000100800 */
[----:B0-----:R-:W-:Y:S01]  /*601e0*/  VIADD R0, R0, UR34 ;  /* 0x0000002200007c36 */ /* 0x001fe20008000000 */
[----:B------:R-:W0:Y:S01]  /*601f0*/  LDCU UR34, c[0x0][0x3b8] ;  /* 0x00007700ff2277ac */ /* 0x000e220008000800 */
[----:B----4-:R-:W-:-:S03]  /*60200*/  F2FP.SATFINITE.E5M2.F32.PACK_AB_MERGE_C R4, R22, R23, RZ ;  /* 0x000000171604723e */ /* 0x010fc600048060ff */
[----:B------:R4:W-:Y:S01]  /*60210*/  STL [R1+0xbc0], R0 ;  /* 0x000bc00001007387 */ /* 0x0009e20000100800 */
[----:B-1----:R-:W-:-:S03]  /*60220*/  F2FP.SATFINITE.E5M2.F32.PACK_AB_MERGE_C R2, R20, R21, RZ ;  /* 0x000000151402723e */ /* 0x002fc600048060ff */
[----:B------:R-:W-:Y:S04]  /*60230*/  STL [R1+0xbc4], R4 ;  /* 0x000bc40401007387 */ /* 0x000fe80000100800 */
[----:B------:R1:W-:Y:S01]  /*60240*/  STL [R1+0xbb8], R2 ;  /* 0x000bb80201007387 */ /* 0x0003e20000100800 */
[----:B----4-:R-:W-:Y:S01]  /*60250*/  VIADD R0, R0, UR57 ;  /* 0x0000003900007c36 */ /* 0x010fe20008000000 */
[----:B------:R-:W4:Y:S02]  /*60260*/  LDCU UR57, c[0x0][0x3b8] ;  /* 0x00007700ff3977ac */ /* 0x000f240008000800 */
[----:B------:R-:W4:Y:S01]  /*60270*/  LDL.LU R25, [R1+0xb80] ;  /* 0x000b800001197983 */ /* 0x000f220000300800 */
[----:B-1----:R-:W-:-:S03]  /*60280*/  F2FP.SATFINITE.E5M2.F32.PACK_AB_MERGE_C R2, R18, R19, RZ ;  /* 0x000000131202723e */ /* 0x002fc600048060ff */
        /* <DEDUP_REMOVED lines=11> */
[----:B---3--:R-:W-:-:S05]  /*60340*/  F2FP.SATFINITE.E5M2.F32.PACK_AB_MERGE_C R2, R9, R8, RZ ;  /* 0x000000080902723e */ /* 0x008fca00048060ff */
[----:B------:R-:W-:Y:S01]  /*60350*/  STL [R1+0xba8], R2 ;  /* 0x000ba80201007387 */ /* 0x000fe20000100800 */
[----:B--2---:R-:W-:-:S05]  /*60360*/  F2FP.SATFINITE.E5M2.F32.PACK_AB_MERGE_C R28, R5, R3, RZ ;  /* 0x00000003051c723e */ /* 0x004fca00048060ff */
[----:B------:R-:W-:Y:S04]  /*60370*/  STL [R1+0x1fe0], R28 ;  /* 0x001fe01c01007387 */ /* 0x000fe80000100800 */
[----:B------:R2:W-:Y:S02]  /*60380*/  STL [R1+0xba0], R0 ;  /* 0x000ba00001007387 */ /* 0x0005e40000100800 */
[----:B--2---:R-:W-:Y:S01]  /*60390*/  VIADD R0, R0, UR44 ;  /* 0x0000002c00007c36 */ /* 0x004fe20008000000 */
[----:B------:R-:W2:Y:S01]  /*603a0*/  LDCU UR44, c[0x0][0x3b8] ;  /* 0x00007700ff2c77ac */ /* 0x000ea20008000800 */
[----:B------:R-:W-:-:S05]  /*603b0*/  F2FP.SATFINITE.E5M2.F32.PACK_AB_MERGE_C R3, R26, R27, RZ ;  /* 0x0000001b1a03723e */ /* 0x000fca00048060ff */
[----:B------:R-:W-:Y:S04]  /*603c0*/  STL [R1+0x1fe4], R3 ;  /* 0x001fe40301007387 */ /* 0x000fe80000100800 */
[----:B------:R-:W3:Y:S04]  /*603d0*/  LDL.LU R17, [R1+0xb60] ;  /* 0x000b600001117983 */ /* 0x000ee80000300800 */
[----:B------:R-:W3:Y:S04]  /*603e0*/  LDL.LU R29, [R1+0xb64] ;  /* 0x000b6400011d7983 */ /* 0x000ee80000300800 */
        /* <DEDUP_REMOVED lines=14> */
[----:B0-----:R-:W-:Y:S01]  /*604d0*/  VIADD R0, R0, UR33 ;  /* 0x0000002100007c36 */ /* 0x001fe20008000000 */
[----:B------:R-:W0:Y:S02]  /*604e0*/  LDCU UR33, c[0x0][0x3b8] ;  /* 0x00007700ff2177ac */ /* 0x000e240008000800 */
        /* <DEDUP_REMOVED lines=24> */
[----:B------:R3:W-:Y:S01]  /*60670*/  STL [R1+0xb74], R3 ;  /* 0x000b740301007387 */ /* 0x0007e20000100800 */
        /* <DEDUP_REMOVED lines=8> */
[----:B------:R0:W-:Y:S01]  /*60700*/  STL [R1+0xb58], R2 ;  /* 0x000b580201007387 */ /* 0x0001e20000100800 */
[----:B--2---:R-:W-:-:S03]  /*60710*/  F2FP.SATFINITE.E5M2.F32.PACK_AB_MERGE_C R3, R10, R13, RZ ;  /* 0x0000000d0a03723e */ /* 0x004fc600048060ff */
[----:B------:R2:W-:Y:S01]  /*60720*/  STL [R1+0xb50], R0 ;  /* 0x000b500001007387 */ /* 0x0005e20000100800 */
[----:B0-----:R-:W-:-:S03]  /*60730*/  F2FP.SATFINITE.E5M2.F32.PACK_AB_MERGE_C R2, R8, R11, RZ ;  /* 0x0000000b0802723e */ /* 0x001fc600048060ff */
[----:B------:R0:W-:Y:S04]  /*60740*/  STL [R1+0xb54], R3 ;  /* 0x000b540301007387 */ /* 0x0001e80000100800 */
[----:B------:R1:W-:Y:S01]  /*60750*/  STL [R1+0xb48], R2 ;  /* 0x000b480201007387 */ /* 0x0003e20000100800 */
[----:B--2---:R-:W-:Y:S01]  /*60760*/  VIADD R0, R0, UR10 ;  /* 0x0000000a00007c36 */ /* 0x004fe20008000000 */
[----:B------:R-:W2:Y:S01]  /*60770*/  LDCU UR10, c[0x0][0x3b8] ;  /* 0x00007700ff0a77ac */ /* 0x000ea20008000800 */
[----:B0-----:R-:W-:-:S03]  /*60780*/  F2FP.SATFINITE.E5M2.F32.PACK_AB_MERGE_C R3, R5, R9, RZ ;  /* 0x000000090503723e */ /* 0x001fc600048060ff */
[----:B------:R0:W-:Y:S01]  /*60790*/  STL [R1+0xb40], R0 ;  /* 0x000b400001007387 */ /* 0x0001e20000100800 */
[----:B-1----:R-:W-:-:S03]  /*607a0*/  F2FP.SATFINITE.E5M2.F32.PACK_AB_MERGE_C R2, R26, R27, RZ ;  /* 0x0000001b1a02723e */ /* 0x002fc600048060ff */
[----:B------:R-:W-:Y:S04]  /*607b0*/  STL [R1+0xb44], R3 ;  /* 0x000b440301007387 */ /* 0x000fe80000100800 */
[----:B------:R-:W-:Y:S01]  /*607c0*/  STL [R1+0xb38], R2 ;  /* 0x000b380201007387 */ /* 0x000fe20000100800 */
[----:B0-----:R-:W-:Y:S01]  /*607d0*/  VIADD R0, R0, UR15 ;  /* 0x0000000f00007c36 */ /* 0x001fe20008000000 */
[----:B------:R-:W0:Y:S02]  /*607e0*/  LDCU UR15, c[0x0][0x3b8] ;  /* 0x00007700ff0f77ac */ /* 0x000e240008000800 */
[----:B------:R-:W2:Y:S04]  /*607f0*/  LDL.LU R13, [R1+0xb00] ;  /* 0x000b0000010d7983 */ /* 0x000ea80000300800 */
[----:B------:R-:W2:Y:S04]  /*60800*/  LDL.LU R10, [R1+0xb04] ;  /* 0x000b0400010a7983 */ /* 0x000ea80000300800 */
[----:B------:R-:W3:Y:S04]  /*60810*/  LDL.LU R11, [R1+0xb08] ;  /* 0x000b0800010b7983 */ /* 0x000ee80000300800 */
[----:B------:R1:W-:Y:S04]  /*60820*/  STL [R1+0xb30], R0 ;  /* 0x000b300001007387 */ /* 0x0003e80000100800 */
[----:B------:R-:W3:Y:S04]  /*60830*/  LDL.LU R8, [R1+0xb0c] ;  /* 0x000b0c0001087983 */ /* 0x000ee80000300800 */
[----:B------:R-:W3:Y:S04]  /*60840*/  LDL.LU R9, [R1+0xaf0] ;  /* 0x000af00001097983 */ /* 0x000ee80000300800 */
[----:B------:R-:W3:Y:S04]  /*60850*/  LDL.LU R5, [R1+0xaf4] ;  /* 0x000af40001057983 */ /* 0x000ee80000300800 */
[----:B------:R-:W3:Y:S01]  /*60860*/  LDL.LU R27, [R1+0xaf8] ;  /* 0x000af800011b7983 */ /* 0x000ee20000300800 */
[----:B-1----:R-:W-:Y:S01]  /*60870*/  VIADD R0, R0, UR6 ;  /* 0x0000000600007c36 */ /* 0x002fe20008000000 */
[----:B------:R-:W1:Y:S02]  /*60880*/  LDCU UR6, c[0x0][0x3b8] ;  /* 0x00007700ff0677ac */ /* 0x000e640008000800 */
        /* <DEDUP_REMOVED lines=8> */
[----:B------:R-:W-:Y:S01]  /*60910*/  STL [R1+0x5bc], R3 ;  /* 0x0005bc0301007387 */ /* 0x000fe20000100800 */
[----:B----4-:R-:W-:Y:S01]  /*60920*/  VIADD R0, R0, UR19 ;  /* 0x0000001300007c36 */ /* 0x010fe20008000000 */
[----:B------:R-:W0:Y:S02]  /*60930*/  LDCU UR19, c[0x0][0x3b8] ;  /* 0x00007700ff1377ac */ /* 0x000e240008000800 */
[----:B------:R-:W-:Y:S04]  /*60940*/  STL [R1+0x5b8], R2 ;  /* 0x0005b80201007387 */ /* 0x000fe80000100800 */
        /* <DEDUP_REMOVED lines=37> */
[----:B------:R-:W2:Y:S01]  /*60ba0*/  LDL.LU R27, [R1+0xa98] ;  /* 0x000a9800011b7983 */ /* 0x000ea20000300800 */
[----:B0-----:R-:W-:Y:S01]  /*60bb0*/  VIADD R0, R0, UR14 ;  /* 0x0000000e00007c36 */ /* 0x001fe20008000000 */
[----:B------:R-:W0:Y:S02]  /*60bc0*/  LDCU UR14, c[0x0][0x3b8] ;  /* 0x00007700ff0e77ac */ /* 0x000e240008000800 */
[----:B------:R-:W2:Y:S01]  /*60bd0*/  LDL.LU R26, [R1+0xa9c] ;  /* 0x000a9c00011a7983 */ /* 0x000ea20000300800 */
        /* <DEDUP_REMOVED lines=20> */
[----:B----4-:R-:W-:-:S03]  /*60d20*/  F2FP.SATFINITE.E5M2.F32.PACK_AB_MERGE_C R2, R18, R19, RZ ;  /* 0x000000131202723e */ /* 0x010fc600048060ff */
[----:B------:R-:W-:Y:S04]  /*60d30*/  STL [R1+0x40c], R3 ;  /* 0x00040c0301007387 */ /* 0x000fe80000100800 */
[----:B------:R-:W-:Y:S01]  /*60d40*/  STL [R1+0x408], R2 ;  /* 0x0004080201007387 */ /* 0x000fe20000100800 */
[----:B-1----:R-:W-:Y:S01]  /*60d50*/  VIADD R0, R0, UR36 ;  /* 0x0000002400007c36 */ /* 0x002fe20008000000 */
[----:B------:R-:W1:Y:S02]  /*60d60*/  LDCU UR36, c[0x0][0x3b8] ;  /* 0x00007700ff2477ac */ /* 0x000e640008000800 */
        /* <DEDUP_REMOVED lines=94> */
[----:B------:R-:W3:Y:S01]  /*61350*/  LDL.LU R8, [R1+0x9f4] ;  /* 0x0009f40001087983 */ /* 0x000ee20000300800 */
[----:B-1----:R-:W-:Y:S01]  /*61360*/  VIADD R0, R0, UR49 ;  /* 0x0000003100007c36 */ /* 0x002fe20008000000 */
[----:B------:R-:W1:Y:S02]  /*61370*/  LDCU UR49, c[0x0][0x3b8] ;  /* 0x00007700ff3177ac */ /* 0x000e640008000800 */
[----:B------:R-:W3:Y:S04]  /*61380*/  LDL.LU R9, [R1+0x9f8] ;  /* 0x0009f80001097983 */ /* 0x000ee80000300800 */
        /* <DEDUP_REMOVED lines=32> */
[----:B------:R-:W-:Y:S01]  /*61590*/  STL [R1+0xd0], R3 ;  /* 0x0000d00301007387 */ /* 0x000fe20000100800 */
[----:B---3--:R-:W-:-:S05]  /*615a0*/  F2FP.SATFINITE.E5M2.F32.PACK_AB_MERGE_C R2, R10, R4, RZ ;  /* 0x000000040a02723e */ /* 0x008fca00048060ff */
[----:B------:R2:W-:Y:S04]  /*615b0*/  STL [R1+0xcc], R2 ;  /* 0x0000cc0201007387 */ /* 0x0005e80000100800 */
[----:B------:R-:W-:Y:S01]  /*615c0*/  STL [R1+0xad8], R0 ;  /* 0x000ad80001007387 */ /* 0x000fe20000100800 */
[----:B--2---:R-:W-:Y:S02]  /*615d0*/  F2FP.SATFINITE.E5M2.F32.PACK_AB_MERGE_C R2, R8, R11, RZ ;  /* 0x0000000b0802723e */ /* 0x004fe400048060ff */
[----:B------:R-:W-:-:S03]  /*615e0*/  F2FP.SATFINITE.E5M2.F32.PACK_AB_MERGE_C R3, R5, R9, RZ ;  /* 0x000000090503723e */ /* 0x000fc600048060ff */
[----:B------:R2:W-:Y:S04]  /*615f0*/  STL [R1+0xb0], R2 ;  /* 0x0000b00201007387 */ /* 0x0005e80000100800 */
[----:B------:R-:W-:Y:S04]  /*61600*/  STL [R1+0x9c], R3 ;  /* 0x00009c0301007387 */ /* 0x000fe80000100800 */
[----:B------:R-:W3:Y:S01]  /*61610*/  LDL.LU R10, [R1+0x9b0] ;  /* 0x0009b000010a7983 */ /* 0x000ee20000300800 */
[----:B--2---:R-:W-:Y:S01]  /*61620*/  VIADD R2, R0, UR60 ;  /* 0x0000003c00027c36 */ /* 0x004fe20008000000 */
[----:B------:R-:W2:Y:S02]  /*61630*/  LDCU UR60, c[0x0][0x3b8] ;  /* 0x00007700ff3c77ac */ /* 0x000ea40008000800 */
[----:B------:R-:W3:Y:S04]  /*61640*/  LDL.LU R11, [R1+0x9b4] ;  /* 0x0009b400010b7983 */ /* 0x000ee80000300800 */
[----:B------:R-:W2:Y:S04]  /*61650*/  LDL.LU R8, [R1+0x9b8] ;  /* 0x0009b80001087983 */ /* 0x000ea80000300800 */
[----:B------:R0:W-:Y:S04]  /*61660*/  STL [R1+0xadc], R2 ;  /* 0x000adc0201007387 */ /* 0x0001e80000100800 */
[----:B------:R-:W2:Y:S04]  /*61670*/  LDL.LU R9, [R1+0x9bc] ;  /* 0x0009bc0001097983 */ /* 0x000ea80000300800 */
[----:B------:R-:W2:Y:S04]  /*61680*/  LDL.LU R0, [R1+0x9a0] ;  /* 0x0009a00001007983 */ /* 0x000ea80000300800 */
[----:B------:R-:W2:Y:S01]  /*61690*/  LDL.LU R5, [R1+0x9a4] ;  /* 0x0009a40001057983 */ /* 0x000ea20000300800 */
[----:B0-----:R-:W-:Y:S01]  /*616a0*/  VIADD R2, R2, UR46 ;  /* 0x0000002e02027c36 */ /* 0x001fe20008000000 */
[----:B------:R-:W0:Y:S01]  /*616b0*/  LDCU UR46, c[0x0][0x3b8] ;  /* 0x00007700ff2e77ac */ /* 0x000e220008000800 */
[----:B----4-:R-:W-:-:S02]  /*616c0*/  F2FP.SATFINITE.E5M2.F32.PACK_AB_MERGE_C R3, R26, R27, RZ ;  /* 0x0000001b1a03723e */ /* 0x010fc400048060ff */
[----:B------:R-:W4:Y:S04]  /*616d0*/  LDL.LU R27, [R1+0x9a8] ;  /* 0x0009a800011b7983 */ /* 0x000f280000300800 */
[----:B------:R-:W4:Y:S04]  /*616e0*/  LDL.LU R26, [R1+0x9ac] ;  /* 0x0009ac00011a7983 */ /* 0x000f280000300800 */
[----:B------:R0:W-:Y:S02]  /*616f0*/  STL [R1+0x80], R3 ;  /* 0x0000800301007387 */ /* 0x0001e40000100800 */
[----:B0-----:R-:W-:-:S02]  /*61700*/  F2FP.SATFINITE.E5M2.F32.PACK_AB_MERGE_C R3, R16, R6, RZ ;  /* 0x000000061003723e */ /* 0x001fc400048060ff */
[----:B------:R-:W-:-:S03]  /*61710*/  F2FP.SATFINITE.E5M2.F32.PACK_AB_MERGE_C R4, R14, R7, RZ ;  /* 0x000000070e04723e */ /* 0x000fc600048060ff */
[----:B------:R0:W-:Y:S04]  /*61720*/  STL [R1+0x7c], R3 ;  /* 0x00007c0301007387 */ /* 0x0001e80000100800 */
[----:B------:R1:W-:Y:S01]  /*61730*/  STL [R1+0xae4], R2 ;  /* 0x000ae40201007387 */ /* 0x0003e20000100800 */
[----:B0-----:R-:W-:-:S03]  /*61740*/  F2FP.SATFINITE.E5M2.F32.PACK_AB_MERGE_C R3, R13, R12, RZ ;  /* 0x0000000c0d03723e */ /* 0x001fc600048060ff */
[----:B------:R0:W-:Y:S01]  /*61750*/  STL [R1+0x68], R4 ;  /* 0x0000680401007387 */ /* 0x0001e20000100800 */
[----:B-1----:R-:W-:-:S03]  /*61760*/  VIADD R2, R2, UR43 ;  /* 0x0000002b02027c36 */ /* 0x002fc60008000000 */
[----:B------:R1:W-:Y:S01]  /*61770*/  STL [R1+0x64], R3 ;  /* 0x0000640301007387 */ /* 0x0003e20000100800 */
[----:B------:R-:W2:Y:S01]  /*61780*/  LDCU UR43, c[0x0][0x3b8] ;  /* 0x00007700ff2b77ac */ /* 0x000ea20008000800 */
[----:B0-----:R-:W-:Y:S02]  /*61790*/  F2FP.SATFINITE.E5M2.F32.PACK_AB_MERGE_C R4, R24, R25, RZ ;  /* 0x000000191804723e */ /* 0x001fe400048060ff */
        /* <DEDUP_REMOVED lines=20> */
[----:B------:R-:W1:Y:S04]  /*618e0*/  LDCU UR15, c[0x0][0x3b8] ;  /* 0x00007700ff0f77ac */ /* 0x000e680008000800 */
[----:B------:R0:W-:Y:S02]  /*618f0*/  STL [R1+0xaf4], R2 ;  /* 0x000af40201007387 */ /* 0x0001e40000100800 */
[----:B0-----:R-:W-:Y:S01]  /*61900*/  VIADD R2, R2, UR6 ;  /* 0x0000000602027c36 */ /* 0x001fe20008000000 */
[----:B------:R-:W0:Y:S01]  /*61910*/  LDCU UR6, c[0x0][0x3b8] ;  /* 0x00007700ff0677ac */ /* 0x000e220008000800 */
[----:B---3--:R-:W-:-:S05]  /*61920*/  F2FP.SATFINITE.E5M2.F32.PACK_AB_MERGE_C R4, R11, R10, RZ ;  /* 0x0000000a0b04723e */ /* 0x008fca00048060ff */
[----:B------:R-:W-:Y:S01]  /*61930*/  STL [R1+0x9b0], R4 ;  /* 0x0009b00401007387 */ /* 0x000fe20000100800 */
[----:B--2---:R-:W-:Y:S02]  /*61940*/  F2FP.SATFINITE.E5M2.F32.PACK_AB_MERGE_C R3, R9, R8, RZ ;  /* 0x000000080903723e */ /* 0x004fe400048060ff */
[----:B------:R-:W-:-:S03]  /*61950*/  F2FP.SATFINITE.E5M2.F32.PACK_AB_MERGE_C R0, R5, R0, RZ ;  /* 0x000000000500723e */ /* 0x000fc600048060ff */
[----:B------:R-:W-:Y:S04]  /*61960*/  STL [R1+0x9b4], R3 ;  /* 0x0009b40301007387 */ /* 0x000fe80000100800 */
[----:B------:R4:W-:Y:S04]  /*61970*/  STL [R1+0x1fe8], R0 ;  /* 0x001fe80001007387 */ /* 0x0009e80000100800 */
[----:B------:R2:W-:Y:S04]  /*61980*/  STL [R1+0xaf8], R2 ;  /* 0x000af80201007387 */ /* 0x0005e80000100800 */
[----:B------:R-:W3:Y:S01]  /*61990*/  LDL.LU R17, [R1+0x970] ;  /* 0x0009700001117983 */ /* 0x000ee20000300800 */
[----:B----4-:R-:W-:Y:S01]  /*619a0*/  F2FP.SATFINITE.E5M2.F32.PACK_AB_MERGE_C R0, R26, R27, RZ ;  /* 0x0000001b1a00723e */ /* 0x010fe200048060ff */
[----:B--2---:R-:W-:Y:S01]  /*619b0*/  VIADD R2, R2, UR19 ;  /* 0x0000001302027c36 */ /* 0x004fe20008000000 */
[----:B------:R-:W2:Y:S03]  /*619c0*/  LDCU UR19, c[0x0][0x3b8] ;  /* 0x00007700ff1377ac */ /* 0x000ea60008000800 */
[----:B------:R4:W-:Y:S04]  /*619d0*/  STL [R1+0xa14], R0 ;  /* 0x000a140001007387 */ /* 0x0009e80000100800 */
[----:B------:R-:W3:Y:S04]  /*619e0*/  LDL.LU R29, [R1+0x974] ;  /* 0x00097400011d7983 */ /* 0x000ee80000300800 */
[----:B------:R-:W2:Y:S04]  /*619f0*/  LDL.LU R4, [R1+0x978] ;  /* 0x0009780001047983 */ /* 0x000ea80000300800 */
[----:B------:R-:W-:Y:S04]  /*61a00*/  STL [R1+0xafc], R2 ;  /* 0x000afc0201007387 */ /* 0x000fe80000100800 */
        /* <DEDUP_REMOVED lines=9> */
[----:B----4-:R-:W-:-:S02]  /*61aa0*/  F2FP.SATFINITE.E5M2.F32.PACK_AB_MERGE_C R0, R24, R25, RZ ;  /* 0x000000191800723e */ /* 0x010fc400048060ff */
[----:B------:R-:W-:-:S03]  /*61ab0*/  F2FP.SATFINITE.E5M2.F32.PACK_AB_MERGE_C R3, R22, R23, RZ ;  /* 0x000000171603723e */ /* 0x000fc600048060ff */
[----:B------:R4:W-:Y:S04]  /*61ac0*/  STL [R1+0x1fec], R0 ;  /* 0x001fec0001007387 */ /* 0x0009e80000100800 */
[----:B------:R0:W-:Y:S01]  /*61ad0*/  STL [R1+0x1ff0], R3 ;  /* 0x001ff00301007387 */ /* 0x0001e20000100800 */
[----:B----4-:R-:W-:Y:S01]  /*61ae0*/  VIADD R0, R2, UR11 ;  /* 0x0000000b02007c36 */ /* 0x010fe20008000000 */
[----:B------:R-:W4:Y:S01]  /*61af0*/  LDCU UR11, c[0x0][0x3b8] ;  /* 0x00007700ff0b77ac */ /* 0x000f220008000800 */
[----:B0-----:R-:W-:Y:S02]  /*61b00*/  F2FP.SATFINITE.E5M2.F32.PACK_AB_MERGE_C R3, R20, R21, RZ ;  /* 0x000000151403723e */ /* 0x001fe400048060ff */
[----:B------:R-:W-:Y:S01]  /*61b10*/  F2FP.SATFINITE.E5M2.F32.PACK_AB_MERGE_C R2, R18, R19, RZ ;  /* 0x000000131202723e */ /* 0x000fe200048060ff */
[----:B------:R0:W-:Y:S04]  /*61b20*/  STL [R1+0xb04], R0 ;  /* 0x000b040001007387 */ /* 0x0001e80000100800 */
        /* <DEDUP_REMOVED lines=33> */
[----:B------:R-:W-:Y:S04]  /*61d40*/  STL [R1+0x964], R3 ;  /* 0x0009640301007387 */ /* 0x000fe80000100800 */
[----:B------:R-:W-:Y:S01]  /*61d50*/  STL [R1+0x954], R2 ;  /* 0x0009540201007387 */ /* 0x000fe20000100800 */
[----:B--2---:R-:W-:Y:S01]  /*61d60*/  VIADD R0, R0, UR7 ;  /* 0x0000000700007c36 */ /* 0x004fe20008000000 */
        /* <DEDUP_REMOVED lines=166> */
[----:B------:R3:W-:Y:S01]  /*627d0*/  STL [R1+0x128], R3 ;  /* 0x0001280301007387 */ /* 0x0007e20000100800 */
[----:B--2---:R-:W-:Y:S01]  /*627e0*/  VIADD R0, R0, UR43 ;  /* 0x0000002b00007c36 */ /* 0x004fe20008000000 */
[----:B------:R-:W2:Y:S02]  /*627f0*/  LDCU UR43, c[0x0][0x3b8] ;  /* 0x00007700ff2b77ac */ /* 0x000ea40008000800 */
[----:B------:R0:W-:Y:S01]  /*62800*/  STL [R1+0xa90], R2 ;  /* 0x000a900201007387 */ /* 0x0001e20000100800 */
[----:B---3--:R-:W-:-:S03]  /*62810*/  F2FP.SATFINITE.E5M2.F32.PACK_AB_MERGE_C R3, R8, R11, RZ ;  /* 0x0000000b0803723e */ /* 0x008fc600048060ff */
[----:B------:R3:W-:Y:S01]  /*62820*/  STL [R1+0x888], R0 ;  /* 0x0008880001007387 */ /* 0x0007e20000100800 */
[----:B0-----:R-:W-:-:S03]  /*62830*/  F2FP.SATFINITE.E5M2.F32.PACK_AB_MERGE_C R2, R27, R9, RZ ;  /* 0x000000091b02723e */ /* 0x001fc600048060ff */
[----:B------:R-:W-:Y:S04]  /*62840*/  STL [R1+0x100], R3 ;  /* 0x0001000301007387 */ /* 0x000fe80000100800 */
[----:B------:R-:W-:Y:S01]  /*62850*/  STL [R1+0xfc], R2 ;  /* 0x0000fc0201007387 */ /* 0x000fe20000100800 */
[----:B---3--:R-:W-:Y:S01]  /*62860*/  VIADD R0, R0, UR10 ;  /* 0x0000000a00007c36 */ /* 0x008fe20008000000 */
[----:B------:R-:W0:Y:S02]  /*62870*/  LDCU UR10, c[0x0][0x3b8] ;  /* 0x00007700ff0a77ac */ /* 0x000e240008000800 */
        /* <DEDUP_REMOVED lines=26> */
[----:B------:R-:W-:Y:S04]  /*62a20*/  STL [R1+0xaa0], R2 ;  /* 0x000aa00201007387 */ /* 0x000fe80000100800 */
[----:B------:R-:W4:Y:S04]  /*62a30*/  LDL.LU R19, [R1+0x7f0] ;  /* 0x0007f00001137983 */ /* 0x000f280000300800 */
[----:B------:R-:W4:Y:S01]  /*62a40*/  LDL.LU R18, [R1+0x7f4] ;  /* 0x0007f40001127983 */ /* 0x000f220000300800 */
[----:B0-----:R-:W-:Y:S01]  /*62a50*/  VIADD R0, R0, UR19 ;  /* 0x0000001300007c36 */ /* 0x001fe20008000000 */
[----:B------:R-:W0:Y:S02]  /*62a60*/  LDCU UR19, c[0x0][0x3b8] ;  /* 0x00007700ff1377ac */ /* 0x000e240008000800 */
        /* <DEDUP_REMOVED lines=23> */
[----:B------:R4:W-:Y:S04]  /*62be0*/  STL [R1+0xb6c], R2 ;  /* 0x000b6c0201007387 */ /* 0x0009e80000100800 */
        /* <DEDUP_REMOVED lines=11> */
[----:B----4-:R-:W-:-:S03]  /*62ca0*/  F2FP.SATFINITE.E5M2.F32.PACK_AB_MERGE_C R2, R18, R19, RZ ;  /* 0x000000131202723e */ /* 0x010fc600048060ff */
[----:B------:R-:W4:Y:S04]  /*62cb0*/  LDL.LU R19, [R1+0x7b8] ;  /* 0x0007b80001137983 */ /* 0x000f280000300800 */
[----:B------:R-:W4:Y:S04]  /*62cc0*/  LDL.LU R18, [R1+0x7bc] ;  /* 0x0007bc0001127983 */ /* 0x000f280000300800 */
[----:B------:R1:W-:Y:S01]  /*62cd0*/  STL [R1+0x3c], R2 ;  /* 0x00003c0201007387 */ /* 0x0003e20000100800 */
[----:B0-----:R-:W-:Y:S01]  /*62ce0*/  VIADD R0, R0, UR14 ;  /* 0x0000000e00007c36 */ /* 0x001fe20008000000 */
[----:B------:R-:W0:Y:S01]  /*62cf0*/  LDCU UR14, c[0x0][0x3b8] ;  /* 0x00007700ff0e77ac */ /* 0x000e220008000800 */
[----:B-1----:R-:W-:-:S02]  /*62d00*/  F2FP.SATFINITE.E5M2.F32.PACK_AB_MERGE_C R2, R6, R4, RZ ;  /* 0x000000040602723e */ /* 0x002fc400048060ff */
[----:B------:R-:W-:-:S03]  /*62d10*/  F2FP.SATFINITE.E5M2.F32.PACK_AB_MERGE_C R3, R26, R5, RZ ;  /* 0x000000051a03723e */ /* 0x000fc600048060ff */
[----:B------:R1:W-:Y:S04]  /*62d20*/  STL [R1+0x38], R2 ;  /* 0x0000380201007387 */ /* 0x0003e80000100800 */
        /* <DEDUP_REMOVED lines=9> */
[----:B------:R-:W-:Y:S04]  /*62dc0*/  STL [R1+0x94c], R3 ;  /* 0x00094c0301007387 */ /* 0x000fe80000100800 */
[----:B------:R-:W-:Y:S01]  /*62dd0*/  STL [R1+0x96c], R2 ;  /* 0x00096c0201007387 */ /* 0x000fe20000100800 */
[----:B-1----:R-:W-:Y:S01]  /*62de0*/  VIADD R0, R0, UR7 ;  /* 0x0000000700007c36 */ /* 0x002fe20008000000 */
        /* <DEDUP_REMOVED lines=22> */
[----:B------:R-:W-:Y:S01]  /*62f50*/  STL [R1+0x91c], R2 ;  /* 0x00091c0201007387 */ /* 0x000fe20000100800 */
[----:B------:R-:W-:-:S05]  /*62f60*/  F2FP.SATFINITE.E5M2.F32.PACK_AB_MERGE_C R28, R27, R9, RZ ;  /* 0x000000091b1c723e */ /* 0x000fca00048060ff */
[----:B------:R-:W-:Y:S04]  /*62f70*/  STL [R1+0x1ff4], R28 ;  /* 0x001ff41c01007387 */ /* 0x000fe80000100800 */
[----:B------:R3:W-:Y:S02]  /*62f80*/  STL [R1+0x7dc], R0 ;  /* 0x0007dc0001007387 */ /* 0x0007e40000100800 */
[----:B---3--:R-:W-:Y:S01]  /*62f90*/  VIADD R0, R0, UR52 ;  /* 0x0000003400007c36 */ /* 0x008fe20008000000 */
[----:B------:R-:W3:Y:S01]  /*62fa0*/  LDCU UR52, c[0x0][0x3b8] ;  /* 0x00007700ff3477ac */ /* 0x000ee20008000800 */
[----:B----4-:R-:W-:-:S05]  /*62fb0*/  F2FP.SATFINITE.E5M2.F32.PACK_AB_MERGE_C R2, R18, R19, RZ ;  /* 0x000000131202723e */ /* 0x010fca00048060ff */
[----:B------:R-:W-:Y:S04]  /*62fc0*/  STL [R1+0x1ff8], R2 ;  /* 0x001ff80201007387 */ /* 0x000fe80000100800 */
[----:B------:R-:W4:Y:S04]  /*62fd0*/  LDL.LU R17, [R1+0x780] ;  /* 0x0007800001117983 */ /* 0x000f280000300800 */
[----:B------:R-:W4:Y:S04]  /*62fe0*/  LDL.LU R29, [R1+0x784] ;  /* 0x00078400011d7983 */ /* 0x000f280000300800 */
[----:B------:R-:W2:Y:S04]  /*62ff0*/  LDL.LU R11, [R1+0x788] ;  /* 0x00078800010b7983 */ /* 0x000ea80000300800 */
[----:B------:R0:W-:Y:S04]  /*63000*/  STL [R1+0x7e8], R0 ;  /* 0x0007e80001007387 */ /* 0x0001e80000100800 */
[----:B------:R-:W2:Y:S04]  /*63010*/  LDL.LU R8, [R1+0x78c] ;  /* 0x00078c0001087983 */ /* 0x000ea80000300800 */
[----:B------:R-:W3:Y:S04]  /*63020*/  LDL.LU R9, [R1+0x770] ;  /* 0x0007700001097983 */ /* 0x000ee80000300800 */
[----:B------:R-:W3:Y:S04]  /*63030*/  LDL.LU R27, [R1+0x774] ;  /* 0x00077400011b7983 */ /* 0x000ee80000300800 */
[----:B------:R-:W3:Y:S04]  /*63040*/  LDL.LU R19, [R1+0x778] ;  /* 0x0007780001137983 */ /* 0x000ee80000300800 */
[----:B------:R-:W3:Y:S01]  /*63050*/  LDL.LU R18, [R1+0x77c] ;  /* 0x00077c0001127983 */ /* 0x000ee20000300800 */
[----:B0-----:R-:W-:Y:S01]  /*63060*/  VIADD R0, R0, UR54 ;  /* 0x0000003600007c36 */ /* 0x001fe20008000000 */
[----:B------:R-:W0:Y:S01]  /*63070*/  LDCU UR54, c[0x0][0x3b8] ;  /* 0x00007700ff3677ac */ /* 0x000e220008000800 */
[----:B------:R-:W-:-:S05]  /*63080*/  F2FP.SATFINITE.E5M2.F32.PACK_AB_MERGE_C R28, R26, R5, RZ ;  /* 0x000000051a1c723e */ /* 0x000fca00048060ff */
[----:B------:R-:W-:Y:S01]  /*63090*/  STL [R1+0x1ffc], R28 ;  /* 0x001ffc1c01007387 */ /* 0x000fe20000100800 */
[----:B------:R-:W-:-:S05]  /*630a0*/  F2FP.SATFINITE.E5M2.F32.PACK_AB_MERGE_C R3, R24, R25, RZ ;  /* 0x000000191803723e */ /* 0x000fca00048060ff */
[----:B------:R0:W-:Y:S01]  /*630b0*/  STL [R1+0x2000], R3 ;  /* 0x0020000301007387 */ /* 0x0001e20000100800 */
[----:B------:R-:W-:-:S03]  /*630c0*/  F2FP.SATFINITE.E5M2.F32.PACK_AB_MERGE_C R2, R22, R23, RZ ;  /* 0x000000171602723e */ /* 0x000fc600048060ff */
[----:B------:R0:W-:Y:S04]  /*630d0*/  STL [R1+0x7ec], R0 ;  /* 0x0007ec0001007387 */ /* 0x0001e80000100800 */
[----:B------:R-:W-:Y:S04]  /*630e0*/  STL [R1+0x794], R2 ;  /* 0x0007940201007387 */ /* 0x000fe80000100800 */
[----:B------:R-:W3:Y:S04]  /*630f0*/  LDL.LU R4, [R1+0x760] ;  /* 0x0007600001047983 */ /* 0x000ee80000300800 */
[----:B------:R-:W3:Y:S04]  /*63100*/  LDL.LU R6, [R1+0x764] ;  /* 0x0007640001067983 */ /* 0x000ee80000300800 */
[----:B------:R-:W3:Y:S04]  /*63110*/  LDL.LU R16, [R1+0x768] ;  /* 0x0007680001107983 */ /* 0x000ee80000300800 */
[----:B------:R-:W3:Y:S01]  /*63120*/  LDL.LU R7, [R1+0x76c] ;  /* 0x00076c0001077983 */ /* 0x000ee20000300800 */
[----:B0-----:R-:W-:-:S03]  /*63130*/  F2FP.SATFINITE.E5M2.F32.PACK_AB_MERGE_C R3, R20, R21, RZ ;  /* 0x000000151403723e */ /* 0x001fc600048060ff */
[----:B------:R-:W3:Y:S04]  /*63140*/  LDL.LU R14, [R1+0x750] ;  /* 0x00075000010e7983 */ /* 0x000ee80000300800 */
[----:B------:R-:W3:Y:S04]  /*63150*/  LDL.LU R12, [R1+0x754] ;  /* 0x00075400010c7983 */ /* 0x000ee80000300800 */
[----:B------:R-:W3:Y:S04]  /*63160*/  LDL.LU R25, [R1+0x758] ;  /* 0x0007580001197983 */ /* 0x000ee80000300800 */
[----:B------:R-:W3:Y:S01]  /*63170*/  LDL.LU R22, [R1+0x75c] ;  /* 0x00075c0001167983 */ /* 0x000ee20000300800 */
[----:B------:R-:W-:Y:S01]  /*63180*/  VIADD R0, R0, UR56 ;  /* 0x0000003800007c36 */ /* 0x000fe20008000000 */
[----:B------:R-:W0:Y:S02]  /*63190*/  LDCU UR56, c[0x0][0x3b8] ;  /* 0x00007700ff3877ac */ /* 0x000e240008000800 */
        /* <DEDUP_REMOVED lines=25> */
[----:B------:R-:W4:Y:S04]  /*63330*/  LDL.LU R9, [R1+0x728] ;  /* 0x0007280001097983 */ /* 0x000f280000300800 */
[----:B------:R0:W-:Y:S04]  /*63340*/  STL [R1+0x774], R0 ;  /* 0x0007740001007387 */ /* 0x0001e80000100800 */
[----:B------:R-:W4:Y:S04]  /*63350*/  LDL.LU R27, [R1+0x72c] ;  /* 0x00072c00011b7983 */ /* 0x000f280000300800 */
[----:B------:R-:W2:Y:S04]  /*63360*/  LDL.LU R19, [R1+0x710] ;  /* 0x0007100001137983 */ /* 0x000ea80000300800 */
[----:B------:R-:W2:Y:S01]  /*63370*/  LDL.LU R18, [R1+0x714] ;  /* 0x0007140001127983 */ /* 0x000ea20000300800 */
[----:B0-----:R-:W-:Y:S01]  /*63380*/  VIADD R0, R0, UR34 ;  /* 0x0000002200007c36 */ /* 0x001fe20008000000 */
[----:B------:R-:W0:Y:S01]  /*63390*/  LDCU UR34, c[0x0][0x3b8] ;  /* 0x00007700ff2277ac */ /* 0x000e220008000800 */
[----:B------:R-:W-:-:S02]  /*633a0*/  F2FP.SATFINITE.E5M2.F32.PACK_AB_MERGE_C R3, R6, R4, RZ ;  /* 0x000000040603723e */ /* 0x000fc400048060ff */
[----:B------:R-:W-:-:S03]  /*633b0*/  F2FP.SATFINITE.E5M2.F32.PACK_AB_MERGE_C R2, R7, R16, RZ ;  /* 0x000000100702723e */ /* 0x000fc600048060ff */
[----:B------:R0:W-:Y:S04]  /*633c0*/  STL [R1+0x4e8], R3 ;  /* 0x0004e80301007387 */ /* 0x0001e80000100800 */
[----:B------:R1:W-:Y:S01]  /*633d0*/  STL [R1+0x540], R2 ;  /* 0x0005400201007387 */ /* 0x0003e20000100800 */
[----:B0-----:R-:W-:-:S03]  /*633e0*/  F2FP.SATFINITE.E5M2.F32.PACK_AB_MERGE_C R3, R12, R14, RZ ;  /* 0x0000000e0c03723e */ /* 0x001fc600048060ff */
[----:B------:R0:W-:Y:S01]  /*633f0*/  STL [R1+0x788], R0 ;  /* 0x0007880001007387 */ /* 0x0001e20000100800 */
[----:B-1----:R-:W-:-:S03]  /*63400*/  F2FP.SATFINITE.E5M2.F32.PACK_AB_MERGE_C R2, R22, R25, RZ ;  /* 0x000000191602723e */ /* 0x002fc600048060ff */
[----:B------:R1:W-:Y:S04]  /*63410*/  STL [R1+0x4ac], R3 ;  /* 0x0004ac0301007387 */ /* 0x0003e80000100800 */
[----:B------:R1:W-:Y:S01]  /*63420*/  STL [R1+0x4a8], R2 ;  /* 0x0004a80201007387 */ /* 0x0003e20000100800 */
[----:B0-----:R-:W-:Y:S01]  /*63430*/  VIADD R0, R0, UR57 ;  /* 0x0000003900007c36 */ /* 0x001fe20008000000 */
[----:B------:R-:W0:Y:S02]  /*63440*/  LDCU UR57, c[0x0][0x3b8] ;  /* 0x00007700ff3977ac */ /* 0x000e240008000800 */
[----:B------:R-:W2:Y:S04]  /*63450*/  LDL.LU R25, [R1+0x718] ;  /* 0x0007180001197983 */ /* 0x000ea80000300800 */
[----:B------:R-:W2:Y:S01]  /*63460*/  LDL.LU R22, [R1+0x71c] ;  /* 0x00071c0001167983 */ /* 0x000ea20000300800 */
[----:B-1----:R-:W-:-:S03]  /*63470*/  F2FP.SATFINITE.E5M2.F32.PACK_AB_MERGE_C R3, R10, R13, RZ ;  /* 0x0000000d0a03723e */ /* 0x002fc600048060ff */
[----:B------:R1:W-:Y:S01]  /*63480*/  STL [R1+0x750], R0 ;  /* 0x0007500001007387 */ /* 0x0003e20000100800 */
[----:B------:R-:W-:-:S03]  /*63490*/  F2FP.SATFINITE.E5M2.F32.PACK_AB_MERGE_C R2, R26, R5, RZ ;  /* 0x000000051a02723e */ /* 0x000fc600048060ff */
[----:B------:R0:W-:Y:S01]  /*634a0*/  STL [R1+0x448], R3 ;  /* 0x0004480301007387 */ /* 0x0001e20000100800 */
[----:B-1----:R-:W-:Y:S01]  /*634b0*/  VIADD R0, R0, UR49 ;  /* 0x0000003100007c36 */ /* 0x002fe20008000000 */
[----:B------:R-:W1:Y:S02]  /*634c0*/  LDCU UR49, c[0x0][0x3b8] ;  /* 0x00007700ff3177ac */ /* 0x000e640008000800 */
[----:B------:R0:W-:Y:S02]  /*634d0*/  STL [R1+0x464], R2 ;  /* 0x0004640201007387 */ /* 0x0001e40000100800 */
[----:B0-----:R-:W-:Y:S02]  /*634e0*/  F2FP.SATFINITE.E5M2.F32.PACK_AB_MERGE_C R3, R23, R24, RZ ;  /* 0x000000181703723e */ /* 0x001fe400048060ff */
[----:B------:R0:W-:Y:S01]  /*634f0*/  STL [R1+0x744], R0 ;  /* 0x0007440001007387 */ /* 0x0001e20000100800 */
[----:B------:R-:W-:-:S03]  /*63500*/  F2FP.SATFINITE.E5M2.F32.PACK_AB_MERGE_C R2, R20, R21, RZ ;  /* 0x000000151402723e */ /* 0x000fc600048060ff */
[----:B------:R-:W-:Y:S04]  /*63510*/  STL [R1+0x3e8], R3 ;  /* 0x0003e80301007387 */ /* 0x000fe80000100800 */
[----:B------:R-:W-:Y:S01]  /*63520*/  STL [R1+0x3e4], R2 ;  /* 0x0003e40201007387 */ /* 0x000fe20000100800 */
[----:B0-----:R-:W-:Y:S01]  /*63530*/  VIADD R0, R0, UR44 ;  /* 0x0000002c00007c36 */ /* 0x001fe20008000000 */
[----:B------:R-:W0:Y:S02]  /*63540*/  LDCU UR44, c[0x0][0x3b8] ;  /* 0x00007700ff2c77ac */ /* 0x000e240008000800 */
        /* <DEDUP_REMOVED lines=11> */
[----:B---3--:R-:W-:-:S05]  /*63600*/  F2FP.SATFINITE.E5M2.F32.PACK_AB_MERGE_C R3, R8, R11, RZ ;  /* 0x0000000b0803723e */ /* 0x008fca00048060ff */
[----:B------:R-:W-:Y:S01]  /*63610*/  STL [R1+0x384], R3 ;  /* 0x0003840301007387 */ /* 0x000fe20000100800 */
[----:B----4-:R-:W-:-:S05]  /*63620*/  F2FP.SATFINITE.E5M2.F32.PACK_AB_MERGE_C R2, R27, R9, RZ ;  /* 0x000000091b02723e */ /* 0x010fca00048060ff */
[----:B------:R2:W-:Y:S04]  /*63630*/  STL [R1+0x3a0], R2 ;  /* 0x0003a00201007387 */ /* 0x0005e80000100800 */
[----:B------:R-:W3:Y:S01]  /*63640*/  LDL.LU R4, [R1+0x6e0] ;  /* 0x0006e00001047983 */ /* 0x000ee20000300800 */
[----:B--2---:R-:W-:-:S03]  /*63650*/  F2FP.SATFINITE.E5M2.F32.PACK_AB_MERGE_C R2, R18, R19, RZ ;  /* 0x000000131202723e */ /* 0x004fc600048060ff */
[----:B------:R2:W-:Y:S04]  /*63660*/  STL [R1+0x724], R0 ;  /* 0x0007240001007387 */ /* 0x0005e80000100800 */
        /* <DEDUP_REMOVED lines=8> */
[----:B--2---:R-:W-:Y:S01]  /*636f0*/  VIADD R0, R0, UR60 ;  /* 0x0000003c00007c36 */ /* 0x004fe20008000000 */
[----:B------:R-:W2:Y:S02]  /*63700*/  LDCU UR60, c[0x0][0x3b8] ;  /* 0x00007700ff3c77ac */ /* 0x000ea40008000800 */
[----:B------:R-:W2:Y:S01]  /*63710*/  LDL.LU R13, [R1+0x6c0] ;  /* 0x0006c000010d7983 */ /* 0x000ea20000300800 */
[----:B----4-:R-:W-:-:S05]  /*63720*/  F2FP.SATFINITE.E5M2.F32.PACK_AB_MERGE_C R2, R22, R25, RZ ;  /* 0x000000191602723e */ /* 0x010fca00048060ff */
        /* <DEDUP_REMOVED lines=9> */
[----:B------:R-:W-:Y:S01]  /*637c0*/  F2FP.SATFINITE.E5M2.F32.PACK_AB_MERGE_C R3, R29, R17, RZ ;  /* 0x000000111d03723e */ /* 0x000fe200048060ff */
[----:B0-----:R-:W-:Y:S01]  /*637d0*/  VIADD R0, R0, UR46 ;  /* 0x0000002e00007c36 */ /* 0x001fe20008000000 */
[----:B------:R-:W0:Y:S03]  /*637e0*/  LDCU UR46, c[0x0][0x3b8] ;  /* 0x00007700ff2e77ac */ /* 0x000e260008000800 */
        /* <DEDUP_REMOVED lines=16> */
[----:B------:R-:W4:Y:S01]  /*638f0*/  LDL.LU R20, [R1+0x694] ;  /* 0x0006940001147983 */ /* 0x000f220000300800 */
[----:B-1----:R-:W-:Y:S01]  /*63900*/  VIADD R0, R0, UR10 ;  /* 0x0000000a00007c36 */ /* 0x002fe20008000000 */
[----:B------:R-:W1:Y:S01]  /*63910*/  LDCU UR10, c[0x0][0x3b8] ;  /* 0x00007700ff0a77ac */ /* 0x000e620008000800 */
[----:B---3--:R-:W-:-:S02]  /*63920*/  F2FP.SATFINITE.E5M2.F32.PACK_AB_MERGE_C R3, R6, R4, RZ ;  /* 0x000000040603723e */ /* 0x008fc400048060ff */
[----:B------:R-:W-:-:S03]  /*63930*/  F2FP.SATFINITE.E5M2.F32.PACK_AB_MERGE_C R2, R7, R16, RZ ;  /* 0x000000100702723e */ /* 0x000fc600048060ff */
[----:B------:R3:W-:Y:S04]  /*63940*/  STL [R1+0x1f4], R3 ;  /* 0x0001f40301007387 */ /* 0x0007e80000100800 */
[----:B------:R0:W-:Y:S01]  /*63950*/  STL [R1+0x200], R2 ;  /* 0x0002000201007387 */ /* 0x0001e20000100800 */
[----:B---3--:R-:W-:-:S03]  /*63960*/  F2FP.SATFINITE.E5M2.F32.PACK_AB_MERGE_C R3, R12, R14, RZ ;  /* 0x0000000e0c03723e */ /* 0x008fc600048060ff */
[----:B------:R3:W-:Y:S01]  /*63970*/  STL [R1+0x6e4], R0 ;  /* 0x0006e40001007387 */ /* 0x0007e20000100800 */
[----:B0-----:R-:W-:-:S03]  /*63980*/  F2FP.SATFINITE.E5M2.F32.PACK_AB_MERGE_C R2, R18, R19, RZ ;  /* 0x000000131202723e */ /* 0x001fc600048060ff */
[----:B------:R2:W-:Y:S04]  /*63990*/  STL [R1+0x1b8], R3 ;  /* 0x0001b80301007387 */ /* 0x0005e80000100800 */
[----:B------:R4:W-:Y:S04]  /*639a0*/  STL [R1+0x1b4], R2 ;  /* 0x0001b40201007387 */ /* 0x0009e80000100800 */
[----:B------:R-:W4:Y:S04]  /*639b0*/  LDL.LU R19, [R1+0x698] ;  /* 0x0006980001137983 */ /* 0x000f280000300800 */
[----:B------:R-:W4:Y:S01]  /*639c0*/  LDL.LU R18, [R1+0x69c] ;  /* 0x00069c0001127983 */ /* 0x000f220000300800 */
[----:B---3--:R-:W-:Y:S01]  /*639d0*/  VIADD R0, R0, UR15 ;  /* 0x0000000f00007c36 */ /* 0x008fe20008000000 */
[----:B------:R-:W0:Y:S01]  /*639e0*/  LDCU UR15, c[0x0][0x3b8] ;  /* 0x00007700ff0f77ac */ /* 0x000e220008000800 */
[----:B--2---:R-:W-:-:S03]  /*639f0*/  F2FP.SATFINITE.E5M2.F32.PACK_AB_MERGE_C R3, R10, R13, RZ ;  /* 0x0000000d0a03723e */ /* 0x004fc600048060ff */
[----:B------:R2:W-:Y:S04]  /*63a00*/  STL [R1+0x6d0], R0 ;  /* 0x0006d00001007387 */ /* 0x0005e80000100800 */
[----:B------:R3:W-:Y:S01]  /*63a10*/  STL [R1+0x16c], R3 ;  /* 0x00016c0301007387 */ /* 0x0007e20000100800 */
[----:B----4-:R-:W-:Y:S01]  /*63a20*/  F2FP.SATFINITE.E5M2.F32.PACK_AB_MERGE_C R2, R8, R11, RZ ;  /* 0x0000000b0802723e */ /* 0x010fe200048060ff */
[----:B--2---:R-:W-:Y:S01]  /*63a30*/  VIADD R0, R0, UR6 ;  /* 0x0000000600007c36 */ /* 0x004fe20008000000 */
[----:B------:R-:W2:Y:S03]  /*63a40*/  LDCU UR6, c[0x0][0x3b8] ;  /* 0x00007700ff0677ac */ /* 0x000ea60008000800 */
[----:B------:R4:W-:Y:S01]  /*63a50*/  STL [R1+0x178], R2 ;  /* 0x0001780201007387 */ /* 0x0009e20000100800 */
[----:B---3--:R-:W-:-:S03]  /*63a60*/  F2FP.SATFINITE.E5M2.F32.PACK_AB_MERGE_C R3, R27, R9, RZ ;  /* 0x000000091b03723e */ /* 0x008fc600048060ff */
[----:B------:R3:W-:Y:S01]  /*63a70*/  STL [R1+0x6c4], R0 ;  /* 0x0006c40001007387 */ /* 0x0007e20000100800 */
[----:B----4-:R-:W-:-:S03]  /*63a80*/  F2FP.SATFINITE.E5M2.F32.PACK_AB_MERGE_C R2, R22, R25, RZ ;  /* 0x000000191602723e */ /* 0x010fc600048060ff */
[----:B------:R4:W-:Y:S01]  /*63a90*/  STL [R1+0x134], R3 ;  /* 0x0001340301007387 */ /* 0x0009e20000100800 */
[----:B---3--:R-:W-:Y:S01]  /*63aa0*/  VIADD R0, R0, UR19 ;  /* 0x0000001300007c36 */ /* 0x008fe20008000000 */
[----:B------:R-:W3:Y:S02]  /*63ab0*/  LDCU UR19, c[0x0][0x3b8] ;  /* 0x00007700ff1377ac */ /* 0x000ee40008000800 */
[----:B------:R-:W-:Y:S04]  /*63ac0*/  STL [R1+0x130], R2 ;  /* 0x0001300201007387 */ /* 0x000fe80000100800 */
        /* <DEDUP_REMOVED lines=9> */
[----:B----4-:R-:W-:Y:S01]  /*63b60*/  F2FP.SATFINITE.E5M2.F32.PACK_AB_MERGE_C R3, R26, R5, RZ ;  /* 0x000000051a03723e */ /* 0x010fe200048060ff */
[----:B0-----:R-:W-:Y:S01]  /*63b70*/  VIADD R0, R0, UR11 ;  /* 0x0000000b00007c36 */ /* 0x001fe20008000000 */
[----:B------:R-:W0:Y:S03]  /*63b80*/  LDCU UR11, c[0x0][0x3b8] ;  /* 0x00007700ff0b77ac */ /* 0x000e260008000800 */
[----:B------:R-:W-:Y:S01]  /*63b90*/  STL [R1+0x10c], R3 ;  /* 0x00010c0301007387 */ /* 0x000fe20000100800 */
[----:B------:R-:W-:-:S05]  /*63ba0*/  F2FP.SATFINITE.E5M2.F32.PACK_AB_MERGE_C R2, R23, R24, RZ ;  /* 0x000000181702723e */ /* 0x000fca00048060ff */
[----:B------:R4:W-:Y:S04]  /*63bb0*/  STL [R1+0x11c], R2 ;  /* 0x00011c0201007387 */ /* 0x0009e80000100800 */
[----:B------:R-:W3:Y:S01]  /*63bc0*/  LDL.LU R4, [R1+0x660] ;  /* 0x0006600001047983 */ /* 0x000ee20000300800 */
[----:B----4-:R-:W-:-:S03]  /*63bd0*/  F2FP.SATFINITE.E5M2.F32.PACK_AB_MERGE_C R2, R20, R21, RZ ;  /* 0x000000151402723e */ /* 0x010fc600048060ff */
        /* <DEDUP_REMOVED lines=9> */
[----:B----4-:R-:W-:Y:S01]  /*63c70*/  VIADD R0, R0, UR18 ;  /* 0x0000001200007c36 */ /* 0x010fe20008000000 */
[----:B------:R-:W4:Y:S02]  /*63c80*/  LDCU UR18, c[0x0][0x3b8] ;  /* 0x00007700ff1277ac */ /* 0x000f240008000800 */
[----:B------:R-:W4:Y:S01]  /*63c90*/  LDL.LU R13, [R1+0x640] ;  /* 0x00064000010d7983 */ /* 0x000f220000300800 */
[----:B0-----:R-:W-:-:S05]  /*63ca0*/  F2FP.SATFINITE.E5M2.F32.PACK_AB_MERGE_C R2, R18, R19, RZ ;  /* 0x000000131202723e */ /* 0x001fca00048060ff */
        /* <DEDUP_REMOVED lines=31> */
[----:B------:R-:W-:-:S05]  /*63ea0*/  F2FP.SATFINITE.E5M2.F32.PACK_AB_MERGE_C R3, R6, R4, RZ ;  /* 0x000000040603723e */ /* 0x000fca00048060ff */
[----:B------:R0:W-:Y:S01]  /*63eb0*/  STL [R1+0x78], R3 ;  /* 0x0000780301007387 */ /* 0x0001e20000100800 */
[----:B------:R-:W-:-:S05]  /*63ec0*/  F2FP.SATFINITE.E5M2.F32.PACK_AB_MERGE_C R2, R7, R16, RZ ;  /* 0x000000100702723e */ /* 0x000fca00048060ff */
[----:B------:R1:W-:Y:S01]  /*63ed0*/  STL [R1+0x84], R2 ;  /* 0x0000840201007387 */ /* 0x0003e20000100800 */
[----:B0-----:R-:W-:-:S03]  /*63ee0*/  F2FP.SATFINITE.E5M2.F32.PACK_AB_MERGE_C R3, R12, R14, RZ ;  /* 0x0000000e0c03723e */ /* 0x001fc600048060ff */
[----:B------:R0:W-:Y:S04]  /*63ef0*/  STL [R1+0x664], R0 ;  /* 0x0006640001007387 */ /* 0x0001e80000100800 */
[----:B------:R-:W-:Y:S01]  /*63f00*/  STL [R1+0x60], R3 ;  /* 0x0000600301007387 */ /* 0x000fe20000100800 */
[----:B-1----:R-:W-:-:S03]  /*63f10*/  F2FP.SATFINITE.E5M2.F32.PACK_AB_MERGE_C R2, R20, R21, RZ ;  /* 0x000000151402723e */ /* 0x002fc600048060ff */
[----:B------:R-:W2:Y:S04]  /*63f20*/  LDL.LU R21, [R1+0x618] ;  /* 0x0006180001157983 */ /* 0x000ea80000300800 */
[----:B------:R-:W-:Y:S04]  /*63f30*/  STL [R1+0x5c], R2 ;  /* 0x00005c0201007387 */ /* 0x000fe80000100800 */
[----:B------:R-:W2:Y:S01]  /*63f40*/  LDL.LU R20, [R1+0x61c] ;  /* 0x00061c0001147983 */ /* 0x000ea20000300800 */
[----:B0-----:R-:W-:Y:S01]  /*63f50*/  VIADD R0, R0, UR36 ;  /* 0x0000002400007c36 */ /* 0x001fe20008000000 */
[----:B------:R-:W0:Y:S04]  /*63f60*/  LDCU UR36, c[0x0][0x3b8] ;  /* 0x00007700ff2477ac */ /* 0x000e280008000800 */
[----:B------:R1:W-:Y:S02]  /*63f70*/  STL [R1+0x65c], R0 ;  /* 0x00065c0001007387 */ /* 0x0003e40000100800 */
[----:B-1----:R-:W-:Y:S01]  /*63f80*/  VIADD R0, R0, UR48 ;  /* 0x0000003000007c36 */ /* 0x002fe20008000000 */
[----:B------:R-:W1:Y:S01]  /*63f90*/  LDCU UR48, c[0x0][0x3b8] ;  /* 0x00007700ff3077ac */ /* 0x000e620008000800 */
[----:B----4-:R-:W-:-:S05]  /*63fa0*/  F2FP.SATFINITE.E5M2.F32.PACK_AB_MERGE_C R3, R10, R13, RZ ;  /* 0x0000000d0a03723e */ /* 0x010fca00048060ff */
[----:B------:R4:W-:Y:S01]  /*63fb0*/  STL [R1+0x48], R3 ;  /* 0x0000480301007387 */ /* 0x0009e20000100800 */
[----:B------:R-:W-:-:S05]  /*63fc0*/  F2FP.SATFINITE.E5M2.F32.PACK_AB_MERGE_C R2, R26, R5, RZ ;  /* 0x000000051a02723e */ /* 0x000fca00048060ff */
[----:B------:R0:W-:Y:S01]  /*63fd0*/  STL [R1+0x4c], R2 ;  /* 0x00004c0201007387 */ /* 0x0001e20000100800 */
[----:B----4-:R-:W-:-:S03]  /*63fe0*/  F2FP.SATFINITE.E5M2.F32.PACK_AB_MERGE_C R3, R23, R24, RZ ;  /* 0x000000181703723e */ /* 0x010fc600048060ff */
[----:B------:R4:W-:Y:S04]  /*63ff0*/  STL [R1+0x668], R0 ;  /* 0x0006680001007387 */ /* 0x0009e80000100800 */
[----:B------:R-:W-:Y:S01]  /*64000*/  STL [R1+0x30], R3 ;  /* 0x0000300301007387 */ /* 0x000fe20000100800 */
[----:B0-----:R-:W-:-:S03]  /*64010*/  F2FP.SATFINITE.E5M2.F32.PACK_AB_MERGE_C R2, R18, R19, RZ ;  /* 0x000000131202723e */ /* 0x001fc600048060ff */
[----:B------:R-:W2:Y:S01]  /*64020*/  LDL.LU R16, [R1+0x600] ;  /* 0x0006000001107983 */ /* 0x000ea20000300800 */
[----:B----4-:R-:W-:Y:S01]  /*64030*/  VIADD R0, R0, UR52 ;  /* 0x0000003400007c36 */ /* 0x010fe20008000000 */
[----:B------:R-:W0:Y:S02]  /*64040*/  LDCU UR52, c[0x0][0x3b8] ;  /* 0x00007700ff3477ac */ /* 0x000e240008000800 */
[----:B------:R-:W-:Y:S04]  /*64050*/  STL [R1+0x1c], R2 ;  /* 0x00001c0201007387 */ /* 0x000fe80000100800 */
[----:B------:R-:W4:Y:S04]  /*64060*/  LDL.LU R23, [R1+0x604] ;  /* 0x0006040001177983 */ /* 0x000f280000300800 */
[----:B------:R-:W4:Y:S04]  /*64070*/  LDL.LU R14, [R1+0x608] ;  /* 0x00060800010e7983 */ /* 0x000f280000300800 */
[----:B------:R-:W4:Y:S04]  /*64080*/  LDL.LU R24, [R1+0x60c] ;  /* 0x00060c0001187983 */ /* 0x000f280000300800 */
[----:B------:R-:W4:Y:S04]  /*64090*/  LDL.LU R5, [R1+0x580] ;  /* 0x0005800001057983 */ /* 0x000f280000300800 */
[----:B------:R-:W4:Y:S04]  /*640a0*/  LDL.LU R26, [R1+0x584] ;  /* 0x00058400011a7983 */ /* 0x000f280000300800 */
[----:B------:R-:W4:Y:S04]  /*640b0*/  LDL.LU R19, [R1+0x588] ;  /* 0x0005880001137983 */ /* 0x000f280000300800 */
[----:B------:R0:W-:Y:S04]  /*640c0*/  STL [R1+0x66c], R0 ;  /* 0x00066c0001007387 */ /* 0x0001e80000100800 */
[----:B------:R-:W4:Y:S01]  /*640d0*/  LDL.LU R18, [R1+0x58c] ;  /* 0x00058c0001127983 */ /* 0x000f220000300800 */
[----:B0-----:R-:W-:Y:S01]  /*640e0*/  VIADD R0, R0, UR54 ;  /* 0x0000003600007c36 */ /* 0x001fe20008000000 */
[----:B------:R-:W0:Y:S01]  /*640f0*/  LDCU UR54, c[0x0][0x3b8] ;  /* 0x00007700ff3677ac */ /* 0x000e220008000800 */
[----:B---3--:R-:W-:-:S05]  /*64100*/  F2FP.SATFINITE.E5M2.F32.PACK_AB_MERGE_C R3, R8, R11, RZ ;  /* 0x0000000b0803723e */ /* 0x008fca00048060ff */
[----:B------:R-:W-:Y:S01]  /*64110*/  STL [R1+0x8], R3 ;  /* 0x0000080301007387 */ /* 0x000fe20000100800 */
[----:B--2---:R-:W-:-:S05]  /*64120*/  F2FP.SATFINITE.E5M2.F32.PACK_AB_MERGE_C R2, R27, R9, RZ ;  /* 0x000000091b02723e */ /* 0x004fca00048060ff */
[----:B------:R2:W-:Y:S04]  /*64130*/  STL [R1+0xc], R2 ;  /* 0x00000c0201007387 */ /* 0x0005e80000100800 */
[----:B------:R-:W3:Y:S01]  /*64140*/  LDL.LU R6, [R1+0x570] ;  /* 0x0005700001067983 */ /* 0x000ee20000300800 */
[----:B--2---:R-:W-:-:S03]  /*64150*/  F2FP.SATFINITE.E5M2.F32.PACK_AB_MERGE_C R2, R22, R25, RZ ;  /* 0x000000191602723e */ /* 0x004fc600048060ff */
[----:B------:R2:W-:Y:S04]  /*64160*/  STL [R1+0x678], R0 ;  /* 0x0006780001007387 */ /* 0x0005e80000100800 */
[----:B------:R-:W-:Y:S04]  /*64170*/  STL [R1], R2 ;  /* 0x0000000201007387 */ /* 0x000fe80000100800 */
[----:B------:R-:W3:Y:S04]  /*64180*/  LDL.LU R7, [R1+0x574] ;  /* 0x0005740001077983 */ /* 0x000ee80000300800 */
[----:B------:R-:W3:Y:S04]  /*64190*/  LDL.LU R10, [R1+0x578] ;  /* 0x00057800010a7983 */ /* 0x000ee80000300800 */
[----:B------:R-:W3:Y:S04]  /*641a0*/  LDL.LU R11, [R1+0x57c] ;  /* 0x00057c00010b7983 */ /* 0x000ee80000300800 */
[----:B------:R-:W3:Y:S04]  /*641b0*/  LDL.LU R25, [R1+0x550] ;  /* 0x0005500001197983 */ /* 0x000ee80000300800 */
[----:B------:R-:W3:Y:S01]  /*641c0*/  LDL.LU R22, [R1+0x554] ;  /* 0x0005540001167983 */ /* 0x000ee20000300800 */
[----:B--2---:R-:W-:Y:S01]  /*641d0*/  VIADD R0, R0, UR56 ;  /* 0x0000003800007c36 */ /* 0x004fe20008000000 */
[----:B------:R-:W2:Y:S01]  /*641e0*/  LDCU UR56, c[0x0][0x3b8] ;  /* 0x00007700ff3877ac */ /* 0x000ea20008000800 */
[----:B------:R-:W-:-:S05]  /*641f0*/  F2FP.SATFINITE.E5M2.F32.PACK_AB_MERGE_C R27, R20, R21, RZ ;  /* 0x00000015141b723e */ /* 0x000fca00048060ff */
[----:B------:R-:W-:Y:S04]  /*64200*/  STL [R1+0x2070], R27 ;  /* 0x0020701b01007387 */ /* 0x000fe80000100800 */
[----:B------:R-:W2:Y:S04]  /*64210*/  LDL.LU R12, [R1+0x558] ;  /* 0x00055800010c7983 */ /* 0x000ea80000300800 */
[----:B------:R-:W2:Y:S04]  /*64220*/  LDL.LU R13, [R1+0x55c] ;  /* 0x00055c00010d7983 */ /* 0x000ea80000300800 */
        /* <DEDUP_REMOVED lines=8> */
[----:B------:R-:W-:-:S03]  /*642b0*/  F2FP.SATFINITE.E5M2.F32.PACK_AB_MERGE_C R24, R24, R14, RZ ;  /* 0x0000000e1818723e */ /* 0x000fc600048060ff */
[----:B------:R-:W-:Y:S01]  /*642c0*/  STL [R1+0x2074], R23 ;  /* 0x0020741701007387 */ /* 0x000fe20000100800 */
[----:B------:R-:W-:-:S03]  /*642d0*/  F2FP.SATFINITE.E5M2.F32.PACK_AB_MERGE_C R14, R26, R5, RZ ;  /* 0x000000051a0e723e */ /* 0x000fc600048060ff */
[----:B------:R-:W-:Y:S04]  /*642e0*/  STL [R1+0x2078], R24 ;  /* 0x0020781801007387 */ /* 0x000fe80000100800 */
[----:B------:R-:W-:Y:S01]  /*642f0*/  STL [R1+0x207c], R14 ;  /* 0x00207c0e01007387 */ /* 0x000fe20000100800 */
[----:B------:R-:W-:-:S03]  /*64300*/  F2FP.SATFINITE.E5M2.F32.PACK_AB_MERGE_C R16, R18, R19, RZ ;  /* 0x000000131210723e */ /* 0x000fc600048060ff */
[----:B------:R4:W-:Y:S04]  /*64310*/  STL [R1+0x688], R0 ;  /* 0x0006880001007387 */ /* 0x0009e80000100800 */
[----:B------:R-:W-:Y:S04]  /*64320*/  STL [R1+0x2080], R16 ;  /* 0x0020801001007387 */ /* 0x000fe80000100800 */
[----:B------:R-:W2:Y:S01]  /*64330*/  LDL.LU R5, [R1+0x510] ;  /* 0x0005100001057983 */ /* 0x000ea20000300800 */
[----:B----4-:R-:W-:Y:S01]  /*64340*/  VIADD R0, R0, UR58 ;  /* 0x0000003a00007c36 */ /* 0x010fe20008000000 */
[----:B------:R-:W4:Y:S02]  /*64350*/  LDCU UR58, c[0x0][0x3b8] ;  /* 0x00007700ff3a77ac */ /* 0x000f240008000800 */
[----:B------:R-:W4:Y:S04]  /*64360*/  LDL.LU R26, [R1+0x514] ;  /* 0x00051400011a7983 */ /* 0x000f280000300800 */
[----:B------:R-:W4:Y:S04]  /*64370*/  LDL.LU R19, [R1+0x518] ;  /* 0x0005180001137983 */ /* 0x000f280000300800 */
[----:B------:R0:W-:Y:S04]  /*64380*/  STL [R1+0x68c], R0 ;  /* 0x00068c0001007387 */ /* 0x0001e80000100800 */
[----:B------:R-:W4:Y:S01]  /*64390*/  LDL.LU R18, [R1+0x51c] ;  /* 0x00051c0001127983 */ /* 0x000f220000300800 */
[----:B0-----:R-:W-:Y:S01]  /*643a0*/  VIADD R0, R0, UR34 ;  /* 0x0000002200007c36 */ /* 0x001fe20008000000 */
[----:B------:R-:W0:Y:S01]  /*643b0*/  LDCU UR34, c[0x0][0x3b8] ;  /* 0x00007700ff2277ac */ /* 0x000e220008000800 */
[----:B---3--:R-:W-:-:S02]  /*643c0*/  F2FP.SATFINITE.E5M2.F32.PACK_AB_MERGE_C R3, R7, R6, RZ ;  /* 0x000000060703723e */ /* 0x008fc400048060ff */
[----:B------:R-:W-:-:S03]  /*643d0*/  F2FP.SATFINITE.E5M2.F32.PACK_AB_MERGE_C R2, R11, R10, RZ ;  /* 0x0000000a0b02723e */ /* 0x000fc600048060ff */
[----:B------:R-:W-:Y:S04]  /*643e0*/  STL [R1+0x928], R3 ;  /* 0x0009280301007387 */ /* 0x000fe80000100800 */
[----:B------:R3:W-:Y:S04]  /*643f0*/  STL [R1+0x79c], R2 ;  /* 0x00079c0201007387 */ /* 0x0007e80000100800 */
[----:B------:R-:W4:Y:S01]  /*64400*/  LDL.LU R10, [R1+0x4f0] ;  /* 0x0004f000010a7983 */ /* 0x000f220000300800 */
[----:B---3--:R-:W-:-:S03]  /*64410*/  F2FP.SATFINITE.E5M2.F32.PACK_AB_MERGE_C R2, R22, R25, RZ ;  /* 0x000000191602723e */ /* 0x008fc600048060ff */
[----:B------:R3:W-:Y:S04]  /*64420*/  STL [R1+0x698], R0 ;  /* 0x0006980001007387 */ /* 0x0007e80000100800 */
[----:B------:R2:W-:Y:S04]  /*64430*/  STL [R1+0x798], R2 ;  /* 0x0007980201007387 */ /* 0x0005e80000100800 */
[----:B------:R-:W4:Y:S01]  /*64440*/  LDL.LU R11, [R1+0x4f4] ;  /* 0x0004f400010b7983 */ /* 0x000f220000300800 */
[----:B---3--:R-:W-:Y:S01]  /*64450*/  VIADD R0, R0, UR57 ;  /* 0x0000003900007c36 */ /* 0x008fe20008000000 */
[----:B------:R-:W3:Y:S02]  /*64460*/  LDCU UR57, c[0x0][0x3b8] ;  /* 0x00007700ff3977ac */ /* 0x000ee40008000800 */
[----:B------:R-:W3:Y:S01]  /*64470*/  LDL.LU R25, [R1+0x4f8] ;  /* 0x0004f80001197983 */ /* 0x000ee20000300800 */
[----:B--2---:R-:W-:-:S03]  /*64480*/  F2FP.SATFINITE.E5M2.F32.PACK_AB_MERGE_C R2, R13, R12, RZ ;  /* 0x0000000c0d02723e */ /* 0x004fc600048060ff */
[----:B------:R-:W3:Y:S04]  /*64490*/  LDL.LU R22, [R1+0x4fc] ;  /* 0x0004fc0001167983 */ /* 0x000ee80000300800 */
[----:B------:R2:W-:Y:S01]  /*644a0*/  STL [R1+0x76c], R2 ;  /* 0x00076c0201007387 */ /* 0x0005e20000100800 */
[----:B------:R-:W-:-:S03]  /*644b0*/  F2FP.SATFINITE.E5M2.F32.PACK_AB_MERGE_C R3, R9, R8, RZ ;  /* 0x000000080903723e */ /* 0x000fc600048060ff */
[----:B------:R0:W-:Y:S04]  /*644c0*/  STL [R1+0x69c], R0 ;  /* 0x00069c0001007387 */ /* 0x0001e80000100800 */
[----:B------:R-:W-:Y:S01]  /*644d0*/  STL [R1+0x768], R3 ;  /* 0x0007680301007387 */ /* 0x000fe20000100800 */
[----:B--2---:R-:W-:-:S03]  /*644e0*/  F2FP.SATFINITE.E5M2.F32.PACK_AB_MERGE_C R2, R20, R21, RZ ;  /* 0x000000151402723e */ /* 0x004fc600048060ff */
[----:B------:R-:W2:Y:S04]  /*644f0*/  LDL.LU R15, [R1+0x4d0] ;  /* 0x0004d000010f7983 */ /* 0x000ea80000300800 */
[----:B------:R1:W-:Y:S04]  /*64500*/  STL [R1+0x938], R2 ;  /* 0x0009380201007387 */ /* 0x0003e80000100800 */
[----:B------:R-:W2:Y:S04]  /*64510*/  LDL.LU R17, [R1+0x4d4] ;  /* 0x0004d40001117983 */ /* 0x000ea80000300800 */
[----:B------:R-:W2:Y:S01]  /*64520*/  LDL.LU R21, [R1+0x4d8] ;  /* 0x0004d80001157983 */ /* 0x000ea20000300800 */
[----:B0-----:R-:W-:Y:S01]  /*64530*/  VIADD R0, R0, UR49 ;  /* 0x0000003100007c36 */ /* 0x001fe20008000000 */
[----:B------:R-:W0:Y:S02]  /*64540*/  LDCU UR49, c[0x0][0x3b8] ;  /* 0x00007700ff3177ac */ /* 0x000e240008000800 */
[----:B------:R-:W2:Y:S04]  /*64550*/  LDL.LU R20, [R1+0x4dc] ;  /* 0x0004dc0001147983 */ /* 0x000ea80000300800 */
[----:B------:R-:W2:Y:S04]  /*64560*/  LDL.LU R6, [R1+0x4b0] ;  /* 0x0004b00001067983 */ /* 0x000ea80000300800 */
[----:B------:R-:W2:Y:S04]  /*64570*/  LDL.LU R7, [R1+0x4b4] ;  /* 0x0004b40001077983 */ /* 0x000ea80000300800 */
[----:B------:R-:W2:Y:S04]  /*64580*/  LDL.LU R12, [R1+0x4b8] ;  /* 0x0004b800010c7983 */ /* 0x000ea80000300800 */
[----:B------:R0:W-:Y:S04]  /*64590*/  STL [R1+0x6ac], R0 ;  /* 0x0006ac0001007387 */ /* 0x0001e80000100800 */
[----:B------:R-:W2:Y:S04]  /*645a0*/  LDL.LU R13, [R1+0x4bc] ;  /* 0x0004bc00010d7983 */ /* 0x000ea80000300800 */
[----:B------:R-:W2:Y:S04]  /*645b0*/  LDL.LU R8, [R1+0x490] ;  /* 0x0004900001087983 */ /* 0x000ea80000300800 */
[----:B------:R-:W2:Y:S01]  /*645c0*/  LDL.LU R9, [R1+0x494] ;  /* 0x0004940001097983 */ /* 0x000ea20000300800 */
[----:B----4-:R-:W-:-:S05]  /*645d0*/  F2FP.SATFINITE.E5M2.F32.PACK_AB_MERGE_C R29, R26, R5, RZ ;  /* 0x000000051a1d723e */ /* 0x010fca00048060ff */
[----:B------:R-:W-:Y:S01]  /*645e0*/  STL [R1+0x2008], R29 ;  /* 0x0020081d01007387 */ /* 0x000fe20000100800 */
[----:B------:R-:W-:-:S03]  /*645f0*/  F2FP.SATFINITE.E5M2.F32.PACK_AB_MERGE_C R4, R18, R19, RZ ;  /* 0x000000131204723e */ /* 0x000fc600048060ff */
[----:B------:R-:W4:Y:S04]  /*64600*/  LDL.LU R19, [R1+0x498] ;  /* 0x0004980001137983 */ /* 0x000f280000300800 */
[----:B------:R-:W4:Y:S01]  /*64610*/  LDL.LU R18, [R1+0x49c] ;  /* 0x00049c0001127983 */ /* 0x000f220000300800 */
[----:B-1----:R-:W-:Y:S01]  /*64620*/  VIADD R2, R0, UR44 ;  /* 0x0000002c00027c36 */ /* 0x002fe20008000000 */
[----:B------:R-:W1:Y:S02]  /*64630*/  LDCU UR44, c[0x0][0x3b8] ;  /* 0x00007700ff2c77ac */ /* 0x000e640008000800 */
[----:B------:R-:W-:Y:S04]  /*64640*/  STL [R1+0x200c], R4 ;  /* 0x00200c0401007387 */ /* 0x000fe80000100800 */
[----:B------:R-:W4:Y:S04]  /*64650*/  LDL.LU R5, [R1+0x470] ;  /* 0x0004700001057983 */ /* 0x000f280000300800 */
[----:B------:R-:W4:Y:S04]  /*64660*/  LDL.LU R26, [R1+0x474] ;  /* 0x00047400011a7983 */ /* 0x000f280000300800 */
[----:B------:R-:W-:Y:S01]  /*64670*/  STL [R1+0x6b4], R2 ;  /* 0x0006b40201007387 */ /* 0x000fe20000100800 */
[----:B0-----:R-:W-:-:S05]  /*64680*/  F2FP.SATFINITE.E5M2.F32.PACK_AB_MERGE_C R0, R11, R10, RZ ;  /* 0x0000000a0b00723e */ /* 0x001fca00048060ff */
[----:B------:R3:W-:Y:S02]  /*64690*/  STL [R1+0x2010], R0 ;  /* 0x0020100001007387 */ /* 0x0007e40000100800 */
[----:B---3--:R-:W-:Y:S02]  /*646a0*/  F2FP.SATFINITE.E5M2.F32.PACK_AB_MERGE_C R0, R22, R25, RZ ;  /* 0x000000191600723e */ /* 0x008fe400048060ff */
[----:B------:R-:W3:Y:S04]  /*646b0*/  LDL.LU R25, [R1+0x478] ;  /* 0x0004780001197983 */ /* 0x000ee80000300800 */
[----:B------:R-:W3:Y:S04]  /*646c0*/  LDL.LU R22, [R1+0x47c] ;  /* 0x00047c0001167983 */ /* 0x000ee80000300800 */
[----:B------:R0:W-:Y:S04]  /*646d0*/  STL [R1+0x944], R0 ;  /* 0x0009440001007387 */ /* 0x0001e80000100800 */
[----:B------:R-:W3:Y:S04]  /*646e0*/  LDL.LU R10, [R1+0x450] ;  /* 0x00045000010a7983 */ /* 0x000ee80000300800 */
[----:B------:R-:W3:Y:S01]  /*646f0*/  LDL.LU R11, [R1+0x454] ;  /* 0x00045400010b7983 */ /* 0x000ee20000300800 */
[----:B--2---:R-:W-:Y:S01]  /*64700*/  F2FP.SATFINITE.E5M2.F32.PACK_AB_MERGE_C R28, R17, R15, RZ ;  /* 0x0000000f111c723e */ /* 0x004fe200048060ff */
[----:B0-----:R-:W-:Y:S01]  /*64710*/  VIADD R0, R2, UR33 ;  /* 0x0000002102007c36 */ /* 0x001fe20008000000 */
[----:B------:R-:W0:Y:S04]  /*64720*/  LDCU UR33, c[0x0][0x3b8] ;  /* 0x00007700ff2177ac */ /* 0x000e280008000800 */
[----:B------:R2:W-:Y:S01]  /*64730*/  STL [R1+0x4f8], R0 ;  /* 0x0004f80001007387 */ /* 0x0005e20000100800 */
[----:B------:R-:W-:-:S03]  /*64740*/  F2FP.SATFINITE.E5M2.F32.PACK_AB_MERGE_C R2, R20, R21, RZ ;  /* 0x000000151402723e */ /* 0x000fc600048060ff */
[----:B------:R-:W-:Y:S04]  /*64750*/  STL [R1+0x2014], R28 ;  /* 0x0020141c01007387 */ /* 0x000fe80000100800 */
[----:B------:R-:W3:Y:S04]  /*64760*/  LDL.LU R21, [R1+0x458] ;  /* 0x0004580001157983 */ /* 0x000ee80000300800 */
[----:B------:R-:W3:Y:S01]  /*64770*/  LDL.LU R20, [R1+0x45c] ;  /* 0x00045c0001147983 */ /* 0x000ee20000300800 */
[----:B------:R-:W-:Y:S01]  /*64780*/  F2FP.SATFINITE.E5M2.F32.PACK_AB_MERGE_C R3, R7, R6, RZ ;  /* 0x000000060703723e */ /* 0x000fe200048060ff */
[----:B--2---:R-:W-:Y:S01]  /*64790*/  VIADD R0, R0, UR60 ;  /* 0x0000003c00007c36 */ /* 0x004fe20008000000 */
[----:B------:R-:W2:Y:S01]  /*647a0*/  LDCU UR60, c[0x0][0x3b8] ;  /* 0x00007700ff3c77ac */ /* 0x000ea20008000800 */
[----:B------:R0:W-:Y:S04]  /*647b0*/  STL [R1+0x2018], R2 ;  /* 0x0020180201007387 */ /* 0x0001e80000100800 */
[----:B------:R-:W-:Y:S04]  /*647c0*/  STL [R1+0x201c], R3 ;  /* 0x00201c0301007387 */ /* 0x000fe80000100800 */
[----:B------:R1:W-:Y:S01]  /*647d0*/  STL [R1+0x4d8], R0 ;  /* 0x0004d80001007387 */ /* 0x0003e20000100800 */
[----:B0-----:R-:W-:-:S02]  /*647e0*/  F2FP.SATFINITE.E5M2.F32.PACK_AB_MERGE_C R2, R13, R12, RZ ;  /* 0x0000000c0d02723e */ /* 0x001fc400048060ff */
[----:B------:R-:W-:-:S03]  /*647f0*/  F2FP.SATFINITE.E5M2.F32.PACK_AB_MERGE_C R4, R9, R8, RZ ;  /* 0x000000080904723e */ /* 0x000fc600048060ff */
[----:B------:R0:W-:Y:S01]  /*64800*/  STL [R1+0x948], R2 ;  /* 0x0009480201007387 */ /* 0x0001e20000100800 */
[----:B-1----:R-:W-:-:S03]  /*64810*/  VIADD R0, R0, UR46 ;  /* 0x0000002e00007c36 */ /* 0x002fc60008000000 */
[----:B------:R-:W-:Y:S01]  /*64820*/  STL [R1+0x2020], R4 ;  /* 0x0020200401007387 */ /* 0x000fe20000100800 */
[----:B------:R-:W1:Y:S03]  /*64830*/  LDCU UR46, c[0x0][0x3b8] ;  /* 0x00007700ff2e77ac */ /* 0x000e660008000800 */
[----:B------:R0:W-:Y:S04]  /*64840*/  STL [R1+0x4b0], R0 ;  /* 0x0004b00001007387 */ /* 0x0001e80000100800 */
[----:B------:R-:W2:Y:S04]  /*64850*/  LDL.LU R8, [R1+0x430] ;  /* 0x0004300001087983 */ /* 0x000ea80000300800 */
[----:B------:R-:W2:Y:S01]  /*64860*/  LDL.LU R9, [R1+0x434] ;  /* 0x0004340001097983 */ /* 0x000ea20000300800 */
[----:B----4-:R-:W-:-:S03]  /*64870*/  F2FP.SATFINITE.E5M2.F32.PACK_AB_MERGE_C R29, R18, R19, RZ ;  /* 0x00000013121d723e */ /* 0x010fc600048060ff */
[----:B------:R-:W4:Y:S04]  /*64880*/  LDL.LU R19, [R1+0x438] ;  /* 0x0004380001137983 */ /* 0x000f280000300800 */
[----:B------:R-:W4:Y:S01]  /*64890*/  LDL.LU R18, [R1+0x43c] ;  /* 0x00043c0001127983 */ /* 0x000f220000300800 */
[----:B0-----:R-:W-:Y:S01]  /*648a0*/  VIADD R2, R0, UR43 ;  /* 0x0000002b00027c36 */ /* 0x001fe20008000000 */
[----:B------:R-:W0:Y:S01]  /*648b0*/  LDCU UR43, c[0x0][0x3b8] ;  /* 0x00007700ff2b77ac */ /* 0x000e220008000800 */
[----:B------:R-:W-:Y:S01]  /*648c0*/  F2FP.SATFINITE.E5M2.F32.PACK_AB_MERGE_C R0, R26, R5, RZ ;  /* 0x000000051a00723e */ /* 0x000fe200048060ff */
[----:B------:R-:W-:Y:S04]  /*648d0*/  STL [R1+0x2024], R29 ;  /* 0x0020241d01007387 */ /* 0x000fe80000100800 */
[----:B------:R3:W-:Y:S04]  /*648e0*/  STL [R1+0x2028], R0 ;  /* 0x0020280001007387 */ /* 0x0007e80000100800 */
[----:B------:R-:W-:Y:S04]  /*648f0*/  STL [R1+0x490], R2 ;  /* 0x0004900201007387 */ /* 0x000fe80000100800 */
[----:B------:R-:W4:Y:S04]  /*64900*/  LDL.LU R5, [R1+0x410] ;  /* 0x0004100001057983 */ /* 0x000f280000300800 */
[----:B------:R-:W4:Y:S01]  /*64910*/  LDL.LU R26, [R1+0x414] ;  /* 0x00041400011a7983 */ /* 0x000f220000300800 */
[----:B---3--:R-:W-:-:S05]  /*64920*/  F2FP.SATFINITE.E5M2.F32.PACK_AB_MERGE_C R0, R22, R25, RZ ;  /* 0x000000191600723e */ /* 0x008fca00048060ff */
[----:B------:R3:W-:Y:S04]  /*64930*/  STL [R1+0x958], R0 ;  /* 0x0009580001007387 */ /* 0x0007e80000100800 */
[----:B------:R-:W4:Y:S04]  /*64940*/  LDL.LU R25, [R1+0x418] ;  /* 0x0004180001197983 */ /* 0x000f280000300800 */
[----:B------:R-:W4:Y:S01]  /*64950*/  LDL.LU R22, [R1+0x41c] ;  /* 0x00041c0001167983 */ /* 0x000f220000300800 */
[----:B---3--:R-:W-:Y:S01]  /*64960*/  VIADD R0, R2, UR10 ;  /* 0x0000000a02007c36 */ /* 0x008fe20008000000 */
[----:B------:R-:W-:Y:S01]  /*64970*/  F2FP.SATFINITE.E5M2.F32.PACK_AB_MERGE_C R2, R11, R10, RZ ;  /* 0x0000000a0b02723e */ /* 0x000fe200048060ff */
[----:B------:R-:W3:Y:S04]  /*64980*/  LDCU UR10, c[0x0][0x3b8] ;  /* 0x00007700ff0a77ac */ /* 0x000ee80008000800 */
[----:B------:R-:W-:Y:S04]  /*64990*/  STL [R1+0x202c], R2 ;  /* 0x00202c0201007387 */ /* 0x000fe80000100800 */
[----:B------:R0:W-:Y:S01]  /*649a0*/  STL [R1+0x470], R0 ;  /* 0x0004700001007387 */ /* 0x0001e20000100800 */
[----:B------:R-:W-:Y:S01]  /*649b0*/  F2FP.SATFINITE.E5M2.F32.PACK_AB_MERGE_C R28, R20, R21, RZ ;  /* 0x00000015141c723e */ /* 0x000fe200048060ff */
[----:B0-----:R-:W-:-:S04]  /*649c0*/  VIADD R0, R0, UR15 ;  /* 0x0000000f00007c36 */ /* 0x001fc80008000000 */
[----:B------:R-:W-:Y:S01]  /*649d0*/  STL [R1+0x2030], R28 ;  /* 0x0020301c01007387 */ /* 0x000fe20000100800 */
[----:B------:R-:W0:Y:S03]  /*649e0*/  LDCU UR15, c[0x0][0x3b8] ;  /* 0x00007700ff0f77ac */ /* 0x000e260008000800 */
[----:B------:R-:W3:Y:S04]  /*649f0*/  LDL.LU R23, [R1+0x3f0] ;  /* 0x0003f00001177983 */ /* 0x000ee80000300800 */
[----:B------:R-:W3:Y:S04]  /*64a00*/  LDL.LU R27, [R1+0x3f4] ;  /* 0x0003f400011b7983 */ /* 0x000ee80000300800 */
[----:B------:R-:W3:Y:S04]  /*64a10*/  LDL.LU R15, [R1+0x3f8] ;  /* 0x0003f800010f7983 */ /* 0x000ee80000300800 */
[----:B------:R0:W-:Y:S04]  /*64a20*/  STL [R1+0x474], R0 ;  /* 0x0004740001007387 */ /* 0x0001e80000100800 */
[----:B------:R-:W3:Y:S04]  /*64a30*/  LDL.LU R17, [R1+0x3fc] ;  /* 0x0003fc0001117983 */ /* 0x000ee80000300800 */
[----:B------:R-:W3:Y:S04]  /*64a40*/  LDL.LU R6, [R1+0x3d0] ;  /* 0x0003d00001067983 */ /* 0x000ee80000300800 */
[----:B------:R-:W3:Y:S01]  /*64a50*/  LDL.LU R7, [R1+0x3d4] ;  /* 0x0003d40001077983 */ /* 0x000ee20000300800 */
[----:B--2---:R-:W-:-:S03]  /*64a60*/  F2FP.SATFINITE.E5M2.F32.PACK_AB_MERGE_C R3, R9, R8, RZ ;  /* 0x000000080903723e */ /* 0x004fc600048060ff */
[----:B------:R-:W2:Y:S04]  /*64a70*/  LDL.LU R12, [R1+0x3d8] ;  /* 0x0003d800010c7983 */ /* 0x000ea80000300800 */
[----:B------:R-:W2:Y:S04]  /*64a80*/  LDL.LU R13, [R1+0x3dc] ;  /* 0x0003dc00010d7983 */ /* 0x000ea80000300800 */
[----:B------:R-:W2:Y:S04]  /*64a90*/  LDL.LU R21, [R1+0x3b0] ;  /* 0x0003b00001157983 */ /* 0x000ea80000300800 */
[----:B------:R-:W2:Y:S04]  /*64aa0*/  LDL.LU R20, [R1+0x3b4] ;  /* 0x0003b40001147983 */ /* 0x000ea80000300800 */
[----:B------:R-:W-:Y:S01]  /*64ab0*/  STL [R1+0x2034], R3 ;  /* 0x0020340301007387 */ /* 0x000fe20000100800 */
[----:B----4-:R-:W-:-:S03]  /*64ac0*/  F2FP.SATFINITE.E5M2.F32.PACK_AB_MERGE_C R2, R18, R19, RZ ;  /* 0x000000131202723e */ /* 0x010fc600048060ff */
[----:B------:R-:W4:Y:S04]  /*64ad0*/  LDL.LU R19, [R1+0x3b8] ;  /* 0x0003b80001137983 */ /* 0x000f280000300800 */
[----:B------:R-:W4:Y:S01]  /*64ae0*/  LDL.LU R18, [R1+0x3bc] ;  /* 0x0003bc0001127983 */ /* 0x000f220000300800 */
[----:B0-----:R-:W-:Y:S01]  /*64af0*/  VIADD R0, R0, UR6 ;  /* 0x0000000600007c36 */ /* 0x001fe20008000000 */
[----:B------:R-:W0:Y:S02]  /*64b00*/  LDCU UR6, c[0x0][0x3b8] ;  /* 0x00007700ff0677ac */ /* 0x000e240008000800 */
[----:B------:R0:W-:Y:S04]  /*64b10*/  STL [R1+0x97c], R2 ;  /* 0x00097c0201007387 */ /* 0x0001e80000100800 */
[----:B------:R-:W4:Y:S04]  /*64b20*/  LDL.LU R10, [R1+0x390] ;  /* 0x00039000010a7983 */ /* 0x000f280000300800 */
[----:B------:R-:W4:Y:S01]  /*64b30*/  LDL.LU R11, [R1+0x394] ;  /* 0x00039400010b7983 */ /* 0x000f220000300800 */
[----:B------:R-:W-:-:S03]  /*64b40*/  F2FP.SATFINITE.E5M2.F32.PACK_AB_MERGE_C R29, R26, R5, RZ ;  /* 0x000000051a1d723e */ /* 0x000fc600048060ff */
[----:B------:R3:W-:Y:S04]  /*64b50*/  STL [R1+0x430], R0 ;  /* 0x0004300001007387 */ /* 0x0007e80000100800 */
[----:B------:R-:W-:Y:S04]  /*64b60*/  STL [R1+0x2038], R29 ;  /* 0x0020381d01007387 */ /* 0x000fe80000100800 */
[----:B------:R-:W4:Y:S04]  /*64b70*/  LDL.LU R8, [R1+0x398] ;  /* 0x0003980001087983 */ /* 0x000f280000300800 */
[----:B------:R-:W4:Y:S04]  /*64b80*/  LDL.LU R9, [R1+0x39c] ;  /* 0x00039c0001097983 */ /* 0x000f280000300800 */
[----:B------:R-:W4:Y:S01]  /*64b90*/  LDL.LU R5, [R1+0x370] ;  /* 0x0003700001057983 */ /* 0x000f220000300800 */
[----:B0-----:R-:W-:Y:S01]  /*64ba0*/  VIADD R2, R0, UR19 ;  /* 0x0000001300027c36 */ /* 0x001fe20008000000 */
[----:B------:R-:W0:Y:S02]  /*64bb0*/  LDCU UR19, c[0x0][0x3b8] ;  /* 0x00007700ff1377ac */ /* 0x000e240008000800 */
[----:B------:R-:W4:Y:S01]  /*64bc0*/  LDL.LU R26, [R1+0x374] ;  /* 0x00037400011a7983 */ /* 0x000f220000300800 */
[----:B------:R-:W-:-:S05]  /*64bd0*/  F2FP.SATFINITE.E5M2.F32.PACK_AB_MERGE_C R4, R22, R25, RZ ;  /* 0x000000191604723e */ /* 0x000fca00048060ff */
[----:B------:R-:W-:Y:S04]  /*64be0*/  STL [R1+0x203c], R4 ;  /* 0x00203c0401007387 */ /* 0x000fe80000100800 */
[----:B------:R-:W4:Y:S04]  /*64bf0*/  LDL.LU R25, [R1+0x378] ;  /* 0x0003780001197983 */ /* 0x000f280000300800 */
[----:B------:R-:W4:Y:S04]  /*64c00*/  LDL.LU R22, [R1+0x37c] ;  /* 0x00037c0001167983 */ /* 0x000f280000300800 */
[----:B------:R-:W-:Y:S01]  /*64c10*/  STL [R1+0x410], R2 ;  /* 0x0004100201007387 */ /* 0x000fe20000100800 */
[----:B---3--:R-:W-:-:S05]  /*64c20*/  F2FP.SATFINITE.E5M2.F32.PACK_AB_MERGE_C R0, R27, R23, RZ ;  /* 0x000000171b00723e */ /* 0x008fca00048060ff */
[----:B------:R3:W-:Y:S01]  /*64c30*/  STL [R1+0x2040], R0 ;  /* 0x0020400001007387 */ /* 0x0007e20000100800 */
[----:B------:R-:W-:Y:S01]  /*64c40*/  F2FP.SATFINITE.E5M2.F32.PACK_AB_MERGE_C R3, R17, R15, RZ ;  /* 0x0000000f1103723e */ /* 0x000fe200048060ff */
[----:B---3--:R-:W-:Y:S01]  /*64c50*/  VIADD R0, R2, UR11 ;  /* 0x0000000b02007c36 */ /* 0x008fe20008000000 */
[----:B------:R-:W3:Y:S01]  /*64c60*/  LDCU UR11, c[0x0][0x3b8] ;  /* 0x00007700ff0b77ac */ /* 0x000ee20008000800 */
[----:B------:R-:W-:Y:S02]  /*64c70*/  F2FP.SATFINITE.E5M2.F32.PACK_AB_MERGE_C R28, R7, R6, RZ ;  /* 0x00000006071c723e */ /* 0x000fe400048060ff */
[----:B------:R0:W-:Y:S04]  /*64c80*/  STL [R1+0x998], R3 ;  /* 0x0009980301007387 */ /* 0x0001e80000100800 */
[----:B------:R-:W-:Y:S01]  /*64c90*/  STL [R1+0x2044], R28 ;  /* 0x0020441c01007387 */ /* 0x000fe20000100800 */
[----:B--2---:R-:W-:-:S03]  /*64ca0*/  F2FP.SATFINITE.E5M2.F32.PACK_AB_MERGE_C R2, R13, R12, RZ ;  /* 0x0000000c0d02723e */ /* 0x004fc600048060ff */
[----:B------:R2:W-:Y:S01]  /*64cb0*/  STL [R1+0x3f0], R0 ;  /* 0x0003f00001007387 */ /* 0x0005e20000100800 */
[----:B0-----:R-:W-:Y:S01]  /*64cc0*/  F2FP.SATFINITE.E5M2.F32.PACK_AB_MERGE_C R3, R20, R21, RZ ;  /* 0x000000151403723e */ /* 0x001fe200048060ff */
[----:B--2---:R-:W-:Y:S02]  /*64cd0*/  VIADD R0, R0, UR18 ;  /* 0x0000001200007c36 */ /* 0x004fe40008000000 */
[----:B------:R4:W-:Y:S01]  /*64ce0*/  STL [R1+0x2048], R2 ;  /* 0x0020480201007387 */ /* 0x0009e20000100800 */
[----:B------:R-:W0:Y:S03]  /*64cf0*/  LDCU UR18, c[0x0][0x3b8] ;  /* 0x00007700ff1277ac */ /* 0x000e260008000800 */
[----:B------:R-:W-:Y:S04]  /*64d00*/  STL [R1+0x204c], R3 ;  /* 0x00204c0301007387 */ /* 0x000fe80000100800 */
[----:B------:R2:W-:Y:S04]  /*64d10*/  STL [R1+0x3f4], R0 ;  /* 0x0003f40001007387 */ /* 0x0005e80000100800 */
[----:B------:R-:W3:Y:S04]  /*64d20*/  LDL.LU R21, [R1+0x350] ;  /* 0x0003500001157983 */ /* 0x000ee80000300800 */
[----:B------:R-:W3:Y:S01]  /*64d30*/  LDL.LU R20, [R1+0x354] ;  /* 0x0003540001147983 */ /* 0x000ee20000300800 */
[----:B----4-:R-:W-:-:S05]  /*64d40*/  F2FP.SATFINITE.E5M2.F32.PACK_AB_MERGE_C R2, R18, R19, RZ ;  /* 0x000000131202723e */ /* 0x010fca00048060ff */
[----:B------:R4:W-:Y:S04]  /*64d50*/  STL [R1+0x9a8], R2 ;  /* 0x0009a80201007387 */ /* 0x0009e80000100800 */
[----:B------:R-:W3:Y:S04]  /*64d60*/  LDL.LU R19, [R1+0x358] ;  /* 0x0003580001137983 */ /* 0x000ee80000300800 */
[----:B------:R-:W3:Y:S01]  /*64d70*/  LDL.LU R18, [R1+0x35c] ;  /* 0x00035c0001127983 */ /* 0x000ee20000300800 */
[----:B------:R-:W-:Y:S01]  /*64d80*/  F2FP.SATFINITE.E5M2.F32.PACK_AB_MERGE_C R4, R11, R10, RZ ;  /* 0x0000000a0b04723e */ /* 0x000fe200048060ff */
[----:B--2---:R-:W-:Y:S01]  /*64d90*/  VIADD R0, R0, UR14 ;  /* 0x0000000e00007c36 */ /* 0x004fe20008000000 */
[----:B------:R-:W2:Y:S03]  /*64da0*/  LDCU UR14, c[0x0][0x3b8] ;  /* 0x00007700ff0e77ac */ /* 0x000ea60008000800 */
[----:B------:R-:W-:Y:S01]  /*64db0*/  STL [R1+0x2050], R4 ;  /* 0x0020500401007387 */ /* 0x000fe20000100800 */
[----:B----4-:R-:W-:Y:S01]  /*64dc0*/  VIADD R2, R0, UR20 ;  /* 0x0000001400027c36 */ /* 0x010fe20008000000 */
[----:B------:R-:W4:Y:S02]  /*64dd0*/  LDCU UR20, c[0x0][0x3b8] ;  /* 0x00007700ff1477ac */ /* 0x000f240008000800 */
[----:B------:R0:W-:Y:S01]  /*64de0*/  STL [R1+0x418], R0 ;  /* 0x0004180001007387 */ /* 0x0001e20000100800 */
[----:B------:R-:W-:-:S02]  /*64df0*/  F2FP.SATFINITE.E5M2.F32.PACK_AB_MERGE_C R29, R9, R8, RZ ;  /* 0x00000008091d723e */ /* 0x000fc400048060ff */
[----:B0-----:R-:W-:-:S03]  /*64e00*/  F2FP.SATFINITE.E5M2.F32.PACK_AB_MERGE_C R0, R26, R5, RZ ;  /* 0x000000051a00723e */ /* 0x001fc600048060ff */
[----:B------:R-:W-:Y:S04]  /*64e10*/  STL [R1+0x2054], R29 ;  /* 0x0020541d01007387 */ /* 0x000fe80000100800 */
[----:B------:R0:W-:Y:S04]  /*64e20*/  STL [R1+0x2058], R0 ;  /* 0x0020580001007387 */ /* 0x0001e80000100800 */
[----:B------:R-:W-:Y:S04]  /*64e30*/  STL [R1+0x43c], R2 ;  /* 0x00043c0201007387 */ /* 0x000fe80000100800 */
[----:B------:R-:W2:Y:S01]  /*64e40*/  LDL.LU R3, [R1+0x330] ;  /* 0x0003300001037983 */ /* 0x000ea20000300800 */
[----:B0-----:R-:W-:Y:S01]  /*64e50*/  VIADD R0, R2, UR7 ;  /* 0x0000000702007c36 */ /* 0x001fe20008000000 */
[----:B------:R-:W0:Y:S01]  /*64e60*/  LDCU UR7, c[0x0][0x3b8] ;  /* 0x00007700ff0777ac */ /* 0x000e220008000800 */
[----:B------:R-:W-:-:S05]  /*64e70*/  F2FP.SATFINITE.E5M2.F32.PACK_AB_MERGE_C R4, R22, R25, RZ ;  /* 0x000000191604723e */ /* 0x000fca00048060ff */
        /* <DEDUP_REMOVED lines=18> */
[----:B------:R-:W-:Y:S04]  /*64fa0*/  STL [R1+0x205c], R2 ;  /* 0x00205c0201007387 */ /* 0x000fe80000100800 */
[----:B------:R-:W3:Y:S04]  /*64fb0*/  LDL.LU R8, [R1+0x2d8] ;  /* 0x0002d80001087983 */ /* 0x000ee80000300800 */
[----:B------:R-:W3:Y:S04]  /*64fc0*/  LDL.LU R9, [R1+0x2dc] ;  /* 0x0002dc0001097983 */ /* 0x000ee80000300800 */
[----:B------:R-:W3:Y:S04]  /*64fd0*/  LDL.LU R5, [R1+0x2b0] ;  /* 0x0002b00001057983 */ /* 0x000ee80000300800 */
[----:B------:R-:W3:Y:S01]  /*64fe0*/  LDL.LU R26, [R1+0x2b4] ;  /* 0x0002b400011a7983 */ /* 0x000ee20000300800 */
[----:B------:R-:W-:-:S05]  /*64ff0*/  F2FP.SATFINITE.E5M2.F32.PACK_AB_MERGE_C R28, R18, R19, RZ ;  /* 0x00000013121c723e */ /* 0x000fca00048060ff */
[----:B------:R-:W-:Y:S04]  /*65000*/  STL [R1+0x2060], R28 ;  /* 0x0020601c01007387 */ /* 0x000fe80000100800 */
[----:B------:R-:W3:Y:S04]  /*65010*/  LDL.LU R25, [R1+0x2b8] ;  /* 0x0002b80001197983 */ /* 0x000ee80000300800 */
[----:B------:R-:W3:Y:S04]  /*65020*/  LDL.LU R22, [R1+0x2bc] ;  /* 0x0002bc0001167983 */ /* 0x000ee80000300800 */
[----:B------:R-:W3:Y:S04]  /*65030*/  LDL.LU R21, [R1+0x290] ;  /* 0x0002900001157983 */ /* 0x000ee80000300800 */
[----:B------:R0:W-:Y:S04]  /*65040*/  STL [R1+0x4dc], R0 ;  /* 0x0004dc0001007387 */ /* 0x0001e80000100800 */
[----:B------:R-:W3:Y:S04]  /*65050*/  LDL.LU R20, [R1+0x294] ;  /* 0x0002940001147983 */ /* 0x000ee80000300800 */
[----:B------:R-:W3:Y:S04]  /*65060*/  LDL.LU R19, [R1+0x298] ;  /* 0x0002980001137983 */ /* 0x000ee80000300800 */
[----:B------:R-:W3:Y:S01]  /*65070*/  LDL.LU R18, [R1+0x29c] ;  /* 0x00029c0001127983 */ /* 0x000ee20000300800 */
[----:B0-----:R-:W-:Y:S01]  /*65080*/  VIADD R0, R0, UR48 ;  /* 0x0000003000007c36 */ /* 0x001fe20008000000 */
[----:B------:R-:W0:Y:S01]  /*65090*/  LDCU UR48, c[0x0][0x3b8] ;  /* 0x00007700ff3077ac */ /* 0x000e220008000800 */
[----:B--2---:R-:W-:-:S05]  /*650a0*/  F2FP.SATFINITE.E5M2.F32.PACK_AB_MERGE_C R3, R16, R3, RZ ;  /* 0x000000031003723e */ /* 0x004fca00048060ff */
[----:B------:R-:W-:Y:S01]  /*650b0*/  STL [R1+0x2064], R3 ;  /* 0x0020640301007387 */ /* 0x000fe20000100800 */
[----:B----4-:R-:W-:Y:S02]  /*650c0*/  F2FP.SATFINITE.E5M2.F32.PACK_AB_MERGE_C R2, R24, R14, RZ ;  /* 0x0000000e1802723e */ /* 0x010fe400048060ff */
[----:B------:R-:W-:-:S03]  /*650d0*/  F2FP.SATFINITE.E5M2.F32.PACK_AB_MERGE_C R29, R27, R23, RZ ;  /* 0x000000171b1d723e */ /* 0x000fc600048060ff */
[----:B------:R2:W-:Y:S04]  /*650e0*/  STL [R1+0x9c0], R2 ;  /* 0x0009c00201007387 */ /* 0x0005e80000100800 */
[----:B------:R-:W-:Y:S01]  /*650f0*/  STL [R1+0x2084], R29 ;  /* 0x0020841d01007387 */ /* 0x000fe20000100800 */
[----:B------:R-:W-:-:S03]  /*65100*/  F2FP.SATFINITE.E5M2.F32.PACK_AB_MERGE_C R4, R17, R15, RZ ;  /* 0x0000000f1104723e */ /* 0x000fc600048060ff */
[----:B------:R4:W-:Y:S01]  /*65110*/  STL [R1+0x6bc], R0 ;  /* 0x0006bc0001007387 */ /* 0x0009e20000100800 */
[----:B--2---:R-:W-:Y:S01]  /*65120*/  VIADD R2, R0, UR52 ;  /* 0x0000003400027c36 */ /* 0x004fe20008000000 */
[----:B------:R-:W2:Y:S02]  /*65130*/  LDCU UR52, c[0x0][0x3b8] ;  /* 0x00007700ff3477ac */ /* 0x000ea40008000800 */
[----:B------:R-:W-:Y:S01]  /*65140*/  STL [R1+0x2088], R4 ;  /* 0x0020880401007387 */ /* 0x000fe20000100800 */
[----:B----4-:R-:W-:Y:S02]  /*65150*/  F2FP.SATFINITE.E5M2.F32.PACK_AB_MERGE_C R0, R7, R6, RZ ;  /* 0x000000060700723e */ /* 0x010fe400048060ff */
[----:B------:R-:W-:-:S03]  /*65160*/  F2FP.SATFINITE.E5M2.F32.PACK_AB_MERGE_C R3, R13, R12, RZ ;  /* 0x0000000c0d03723e */ /* 0x000fc600048060ff */
[----:B------:R4:W-:Y:S04]  /*65170*/  STL [R1+0x208c], R0 ;  /* 0x00208c0001007387 */ /* 0x0009e80000100800 */
[----:B------:R-:W-:Y:S01]  /*65180*/  STL [R1+0x6dc], R2 ;  /* 0x0006dc0201007387 */ /* 0x000fe20000100800 */
[----:B------:R-:W-:Y:S01]  /*65190*/  F2FP.SATFINITE.E5M2.F32.PACK_AB_MERGE_C R28, R11, R10, RZ ;  /* 0x0000000a0b1c723e */ /* 0x000fe200048060ff */
[----:B----4-:R-:W-:Y:S02]  /*651a0*/  VIADD R0, R2, UR54 ;  /* 0x0000003602007c36 */ /* 0x010fe40008000000 */
[----:B------:R-:W-:Y:S01]  /*651b0*/  STL [R1+0x2f0], R3 ;  /* 0x0002f00301007387 */ /* 0x000fe20000100800 */
[----:B------:R-:W4:Y:S03]  /*651c0*/  LDCU UR54, c[0x0][0x3b8] ;  /* 0x00007700ff3677ac */ /* 0x000f260008000800 */
[----:B------:R-:W-:Y:S04]  /*651d0*/  STL [R1+0x2090], R28 ;  /* 0x0020901c01007387 */ /* 0x000fe80000100800 */
[----:B------:R0:W-:Y:S02]  /*651e0*/  STL [R1+0x6fc], R0 ;  /* 0x0006fc0001007387 */ /* 0x0001e40000100800 */
[----:B0-----:R-:W-:Y:S01]  /*651f0*/  VIADD R0, R0, UR56 ;  /* 0x0000003800007c36 */ /* 0x001fe20008000000 */
[----:B------:R-:W0:Y:S01]  /*65200*/  LDCU UR56, c[0x0][0x3b8] ;  /* 0x00007700ff3877ac */ /* 0x000e220008000800 */
[----:B---3--:R-:W-:-:S02]  /*65210*/  F2FP.SATFINITE.E5M2.F32.PACK_AB_MERGE_C R2, R9, R8, RZ ;  /* 0x000000080902723e */ /* 0x008fc400048060ff */
[----:B------:R-:W-:-:S03]  /*65220*/  F2FP.SATFINITE.E5M2.F32.PACK_AB_MERGE_C R3, R26, R5, RZ ;  /* 0x000000051a03723e */ /* 0x000fc600048060ff */
[----:B------:R-:W-:Y:S04]  /*65230*/  STL [R1+0x2094], R2 ;  /* 0x0020940201007387 */ /* 0x000fe80000100800 */
[----:B------:R-:W-:Y:S04]  /*65240*/  STL [R1+0x2098], R3 ;  /* 0x0020980301007387 */ /* 0x000fe80000100800 */
[----:B------:R3:W-:Y:S02]  /*65250*/  STL [R1+0x71c], R0 ;  /* 0x00071c0001007387 */ /* 0x0007e40000100800 */
[----:B---3--:R-:W-:Y:S01]  /*65260*/  VIADD R0, R0, UR21 ;  /* 0x0000001500007c36 */ /* 0x008fe20008000000 */
[----:B------:R-:W3:Y:S01]  /*65270*/  LDCU UR21, c[0x0][0x3b8] ;  /* 0x00007700ff1577ac */ /* 0x000ee20008000800 */
[----:B------:R-:W-:-:S05]  /*65280*/  F2FP.SATFINITE.E5M2.F32.PACK_AB_MERGE_C R2, R22, R25, RZ ;  /* 0x000000191602723e */ /* 0x000fca00048060ff */
[----:B------:R-:W-:Y:S01]  /*65290*/  STL [R1+0x2f4], R2 ;  /* 0x0002f40201007387 */ /* 0x000fe20000100800 */
[----:B------:R-:W-:-:S05]  /*652a0*/  F2FP.SATFINITE.E5M2.F32.PACK_AB_MERGE_C R26, R20, R21, RZ ;  /* 0x00000015141a723e */ /* 0x000fca00048060ff */
[----:B------:R-:W-:Y:S01]  /*652b0*/  STL [R1+0x209c], R26 ;  /* 0x00209c1a01007387 */ /* 0x000fe20000100800 */
[----:B------:R-:W-:-:S03]  /*652c0*/  F2FP.SATFINITE.E5M2.F32.PACK_AB_MERGE_C R25, R18, R19, RZ ;  /* 0x000000131219723e */ /* 0x000fc600048060ff */
[----:B------:R-:W-:Y:S04]  /*652d0*/  STL [R1+0x73c], R0 ;  /* 0x00073c0001007387 */ /* 0x000fe80000100800 */
[----:B------:R-:W-:Y:S04]  /*652e0*/  STL [R1+0x20a0], R25 ;  /* 0x0020a01901007387 */ /* 0x000fe80000100800 */
[----:B------:R-:W2:Y:S04]  /*652f0*/  LDL.LU R22, [R1+0x274] ;  /* 0x0002740001167983 */ /* 0x000ea80000300800 */
[----:B------:R-:W2:Y:S04]  /*65300*/  LDL.LU R21, [R1+0x254] ;  /* 0x0002540001157983 */ /* 0x000ea80000300800 */
[----:B--2---:R2:W-:Y:S04]  /*65310*/  STL [R1+0x20a8], R21 ;  /* 0x0020a81501007387 */ /* 0x0045e80000100800 */
[----:B--2---:R-:W2:Y:S01]  /*65320*/  LDL.LU R21, [R1+0x27c] ;  /* 0x00027c0001157983 */ /* 0x004ea20000300800 */
[----:B------:R-:W-:Y:S01]  /*65330*/  VIADD R5, R0, UR58 ;  /* 0x0000003a00057c36 */ /* 0x000fe20008000000 */
[----:B------:R-:W0:Y:S02]  /*65340*/  LDCU UR58, c[0x0][0x3b8] ;  /* 0x00007700ff3a77ac */ /* 0x000e240008000800 */
[----:B--2---:R2:W-:Y:S04]  /*65350*/  STL [R1+0x20b0], R21 ;  /* 0x0020b01501007387 */ /* 0x0045e80000100800 */
[----:B--2---:R-:W2:Y:S04]  /*65360*/  LDL.LU R21, [R1+0x270] ;  /* 0x0002700001157983 */ /* 0x004ea80000300800 */
[----:B------:R-:W2:Y:S04]  /*65370*/  LDL.LU R25, [R1+0x258] ;  /* 0x0002580001197983 */ /* 0x000ea80000300800 */
[----:B--2---:R-:W-:Y:S04]  /*65380*/  STL [R1+0x20a4], R25 ;  /* 0x0020a41901007387 */ /* 0x004fe80000100800 */
[----:B------:R-:W-:Y:S04]  /*65390*/  STL [R1+0x75c], R5 ;  /* 0x00075c0501007387 */ /* 0x000fe80000100800 */
[----:B------:R2:W-:Y:S04]  /*653a0*/  STL [R1+0x20ac], R5 ;  /* 0x0020ac0501007387 */ /* 0x0005e80000100800 */
        /* <DEDUP_REMOVED lines=23> */
[----:B------:R-:W-:-:S03]  /*65520*/  F2FP.SATFINITE.E5M2.F32.PACK_AB_MERGE_C R22, R22, R21, RZ ;  /* 0x000000151616723e */ /* 0x000fc600048060ff */
[----:B------:R-:W2:Y:S04]  /*65530*/  LDL.LU R17, [R1+0x150] ;  /* 0x0001500001117983 */ /* 0x000ea80000300800 */
[----:B------:R-:W2:Y:S04]  /*65540*/  LDL.LU R12, [R1+0x154] ;  /* 0x00015400010c7983 */ /* 0x000ea80000300800 */
[----:B------:R-:W2:Y:S04]  /*65550*/  LDL.LU R13, [R1+0x158] ;  /* 0x00015800010d7983 */ /* 0x000ea80000300800 */
[----:B------:R-:W2:Y:S04]  /*65560*/  LDL.LU R18, [R1+0x15c] ;  /* 0x00015c0001127983 */ /* 0x000ea80000300800 */
[----:B------:R-:W2:Y:S02]  /*65570*/  LDL.LU R21, [R1+0x20b0] ;  /* 0x0020b00001157983 */ /* 0x000ea40000300800 */
[----:B--2---:R-:W-:-:S02]  /*65580*/  F2FP.SATFINITE.E5M2.F32.PACK_AB_MERGE_C R21, R21, R5, RZ ;  /* 0x000000051515723e */ /* 0x004fc400048060ff */
[----:B------:R-:W2:Y:S04]  /*65590*/  LDL.LU R5, [R1+0x20ac] ;  /* 0x0020ac0001057983 */ /* 0x000ea80000300800 */
[----:B------:R0:W-:Y:S04]  /*655a0*/  STL [R1+0x2f8], R21 ;  /* 0x0002f81501007387 */ /* 0x0001e80000100800 */
[----:B0-----:R-:W2:Y:S02]  /*655b0*/  LDL.LU R21, [R1+0x20a8] ;  /* 0x0020a80001157983 */ /* 0x001ea40000300800 */
[----:B--2---:R-:W-:-:S02]  /*655c0*/  F2FP.SATFINITE.E5M2.F32.PACK_AB_MERGE_C R21, R21, R25, RZ ;  /* 0x000000191515723e */ /* 0x004fc400048060ff */
[----:B------:R-:W2:Y:S01]  /*655d0*/  LDL.LU R25, [R1+0x20a4] ;  /* 0x0020a40001197983 */ /* 0x000ea20000300800 */
[----:B------:R-:W-:Y:S01]  /*655e0*/  VIADD R5, R5, UR34 ;  /* 0x0000002205057c36 */ /* 0x000fe20008000000 */
[----:B------:R-:W-:Y:S01]  /*655f0*/  F2FP.SATFINITE.E5M2.F32.PACK_AB_MERGE_C R2, R2, R3, RZ ;  /* 0x000000030202723e */ /* 0x000fe200048060ff */
[----:B------:R-:W0:Y:S01]  /*65600*/  LDCU UR34, c[0x0][0x3b8] ;  /* 0x00007700ff2277ac */ /* 0x000e220008000800 */
[----:B------:R-:W-:Y:S02]  /*65610*/  F2FP.SATFINITE.E5M2.F32.PACK_AB_MERGE_C R19, R19, R26, RZ ;  /* 0x0000001a1313723e */ /* 0x000fe400048060ff */
[----:B------:R-:W-:Y:S02]  /*65620*/  F2FP.SATFINITE.E5M2.F32.PACK_AB_MERGE_C R10, R10, R28, RZ ;  /* 0x0000001c0a0a723e */ /* 0x000fe400048060ff */
[----:B------:R-:W-:Y:S02]  /*65630*/  F2FP.SATFINITE.E5M2.F32.PACK_AB_MERGE_C R7, R7, R0, RZ ;  /* 0x000000000707723e */ /* 0x000fe400048060ff */
[----:B------:R-:W-:-:S02]  /*65640*/  F2FP.SATFINITE.E5M2.F32.PACK_AB_MERGE_C R16, R16, R29, RZ ;  /* 0x0000001d1010723e */ /* 0x000fc400048060ff */
[----:B------:R-:W-:Y:S02]  /*65650*/  F2FP.SATFINITE.E5M2.F32.PACK_AB_MERGE_C R6, R6, R4, RZ ;  /* 0x000000040606723e */ /* 0x000fe400048060ff */
[----:B------:R-:W-:Y:S02]  /*65660*/  F2FP.SATFINITE.E5M2.F32.PACK_AB_MERGE_C R8, R8, R14, RZ ;  /* 0x0000000e0808723e */ /* 0x000fe400048060ff */
[----:B------:R-:W-:Y:S02]  /*65670*/  F2FP.SATFINITE.E5M2.F32.PACK_AB_MERGE_C R9, R9, R24, RZ ;  /* 0x000000180909723e */ /* 0x000fe400048060ff */
[----:B------:R-:W-:Y:S02]  /*65680*/  F2FP.SATFINITE.E5M2.F32.PACK_AB_MERGE_C R15, R15, R27, RZ ;  /* 0x0000001b0f0f723e */ /* 0x000fe400048060ff */
[----:B------:R-:W-:Y:S02]  /*65690*/  F2FP.SATFINITE.E5M2.F32.PACK_AB_MERGE_C R11, R11, R23, RZ ;  /* 0x000000170b0b723e */ /* 0x000fe400048060ff */
[----:B------:R-:W-:-:S02]  /*656a0*/  F2FP.SATFINITE.E5M2.F32.PACK_AB_MERGE_C R12, R12, R17, RZ ;  /* 0x000000110c0c723e */ /* 0x000fc400048060ff */
[----:B--2---:R-:W-:Y:S02]  /*656b0*/  F2FP.SATFINITE.E5M2.F32.PACK_AB_MERGE_C R20, R20, R25, RZ ;  /* 0x000000191414723e */ /* 0x004fe400048060ff */
[----:B------:R-:W2:Y:S04]  /*656c0*/  LDL.LU R25, [R1+0x20a0] ;  /* 0x0020a00001197983 */ /* 0x000ea80000300800 */
[----:B------:R0:W-:Y:S04]  /*656d0*/  STL [R1+0x80c], R5 ;  /* 0x00080c0501007387 */ /* 0x0001e80000100800 */
[----:B------:R-:W2:Y:S04]  /*656e0*/  LDL.LU R26, [R1+0x209c] ;  /* 0x00209c00011a7983 */ /* 0x000ea80000300800 */
[----:B------:R-:W2:Y:S01]  /*656f0*/  LDL.LU R3, [R1+0x2098] ;  /* 0x0020980001037983 */ /* 0x000ea20000300800 */
[----:B0-----:R-:W-:Y:S01]  /*65700*/  VIADD R5, R5, UR57 ;  /* 0x0000003905057c36 */ /* 0x001fe20008000000 */
[----:B------:R-:W-:-:S02]  /*65710*/  F2FP.SATFINITE.E5M2.F32.PACK_AB_MERGE_C R13, R18, R13, RZ ;  /* 0x0000000d120d723e */ /* 0x000fc400048060ff */
[----:B------:R0:W-:Y:S01]  /*65720*/  STL [R1+0x2fc], R2 ;  /* 0x0002fc0201007387 */ /* 0x0001e20000100800 */
[----:B------:R-:W-:Y:S01]  /*65730*/  LOP3.LUT R12, R12, 0xffff, RZ, 0xc0, !PT ;  /* 0x0000ffff0c0c7812 */ /* 0x000fe200078ec0ff */
[----:B------:R-:W1:Y:S02]  /*65740*/  LDCU UR57, c[0x0][0x3b8] ;  /* 0x00007700ff3977ac */ /* 0x000e640008000800 */
[----:B0-----:R-:W2:Y:S04]  /*65750*/  LDL.LU R2, [R1+0x2094] ;  /* 0x0020940001027983 */ /* 0x001ea80000300800 */
[----:B------:R0:W-:Y:S04]  /*65760*/  STL [R1+0x834], R5 ;  /* 0x0008340501007387 */ /* 0x0001e80000100800 */
[----:B------:R-:W2:Y:S04]  /*65770*/  LDL.LU R28, [R1+0x2090] ;  /* 0x00209000011c7983 */ /* 0x000ea80000300800 */
[----:B------:R-:W2:Y:S01]  /*65780*/  LDL.LU R0, [R1+0x208c] ;  /* 0x00208c0001007983 */ /* 0x000ea20000300800 */
[----:B0-----:R-:W-:Y:S01]  /*65790*/  VIADD R5, R5, UR49 ;  /* 0x0000003105057c36 */ /* 0x001fe20008000000 */
[----:B------:R-:W-:Y:S01]  /*657a0*/  LOP3.LUT R13, R13, 0xffff, RZ, 0xc0, !PT ;  /* 0x0000ffff0d0d7812 */ /* 0x000fe200078ec0ff */
[----:B------:R-:W0:Y:S03]  /*657b0*/  LDCU UR49, c[0x0][0x3b8] ;  /* 0x00007700ff3177ac */ /* 0x000e260008000800 */
[----:B------:R1:W-:Y:S04]  /*657c0*/  STL [R1+0x84c], R5 ;  /* 0x00084c0501007387 */ /* 0x0003e80000100800 */
[----:B------:R-:W2:Y:S04]  /*657d0*/  LDL.LU R4, [R1+0x2088] ;  /* 0x0020880001047983 */ /* 0x000ea80000300800 */
[----:B------:R-:W2:Y:S01]  /*657e0*/  LDL.LU R29, [R1+0x2084] ;  /* 0x00208400011d7983 */ /* 0x000ea20000300800 */
[----:B-1----:R-:W-:Y:S01]  /*657f0*/  VIADD R5, R5, UR44 ;  /* 0x0000002c05057c36 */ /* 0x002fe20008000000 */
[----:B------:R-:W-:-:S02]  /*65800*/  LOP3.LUT R11, R11, 0xffff, RZ, 0xc0, !PT ;  /* 0x0000ffff0b0b7812 */ /* 0x000fc400078ec0ff */
[----:B------:R1:W-:Y:S01]  /*65810*/  STL [R1+0x9ec], R16 ;  /* 0x0009ec1001007387 */ /* 0x0003e20000100800 */
[----:B------:R-:W-:Y:S01]  /*65820*/  LOP3.LUT R8, R8, 0xffff, RZ, 0xc0, !PT ;  /* 0x0000ffff08087812 */ /* 0x000fe200078ec0ff */
[----:B------:R-:W0:Y:S02]  /*65830*/  LDCU UR44, c[0x0][0x3b8] ;  /* 0x00007700ff2c77ac */ /* 0x000e240008000800 */
[----:B-1----:R-:W2:Y:S04]  /*65840*/  LDL.LU R16, [R1+0x2080] ;  /* 0x0020800001107983 */ /* 0x002ea80000300800 */
[----:B------:R1:W-:Y:S04]  /*65850*/  STL [R1+0x898], R5 ;  /* 0x0008980501007387 */ /* 0x0003e80000100800 */
[----:B------:R-:W3:Y:S04]  /*65860*/  LDL.LU R14, [R1+0x207c] ;  /* 0x00207c00010e7983 */ /* 0x000ee80000300800 */
[----:B------:R-:W4:Y:S01]  /*65870*/  LDL.LU R24, [R1+0x2078] ;  /* 0x0020780001187983 */ /* 0x000f220000300800 */
[----:B-1----:R-:W-:Y:S01]  /*65880*/  VIADD R5, R5, UR33 ;  /* 0x0000002105057c36 */ /* 0x002fe20008000000 */
[----:B------:R-:W-:Y:S01]  /*65890*/  LOP3.LUT R9, R9, 0xffff, RZ, 0xc0, !PT ;  /* 0x0000ffff09097812 */ /* 0x000fe200078ec0ff */
[----:B------:R-:W1:Y:S03]  /*658a0*/  LDCU UR33, c[0x0][0x3b8] ;  /* 0x00007700ff2177ac */ /* 0x000e660008000800 */
[----:B------:R0:W-:Y:S04]  /*658b0*/  STL [R1+0x8ac], R5 ;  /* 0x0008ac0501007387 */ /* 0x0001e80000100800 */
[----:B------:R-:W4:Y:S04]  /*658c0*/  LDL.LU R23, [R1+0x2074] ;  /* 0x0020740001177983 */ /* 0x000f280000300800 */
[----:B------:R-:W4:Y:S01]  /*658d0*/  LDL.LU R27, [R1+0x2070] ;  /* 0x00207000011b7983 */ /* 0x000f220000300800 */
[----:B0-----:R-:W-:Y:S01]  /*658e0*/  VIADD R5, R5, UR60 ;  /* 0x0000003c05057c36 */ /* 0x001fe20008000000 */
[----:B------:R-:W0:Y:S02]  /*658f0*/  LDCU UR60, c[0x0][0x3b8] ;  /* 0x00007700ff3c77ac */ /* 0x000e240008000800 */
[----:B------:R1:W-:Y:S04]  /*65900*/  STL [R1+0xa38], R15 ;  /* 0x000a380f01007387 */ /* 0x0003e80000100800 */
[----:B-1----:R-:W4:Y:S04]  /*65910*/  LDL.LU R15, [R1+0x206c] ;  /* 0x00206c00010f7983 */ /* 0x002f280000300800 */
[----:B------:R1:W-:Y:S04]  /*65920*/  STL [R1+0x8c4], R5 ;  /* 0x0008c40501007387 */ /* 0x0003e80000100800 */
[----:B------:R-:W4:Y:S01]  /*65930*/  LDL.LU R17, [R1+0x2068] ;  /* 0x0020680001117983 */ /* 0x000f220000300800 */
[----:B-1----:R-:W-:Y:S01]  /*65940*/  VIADD R5, R5, UR46 ;  /* 0x0000002e05057c36 */ /* 0x002fe20008000000 */
[----:B------:R-:W1:Y:S04]  /*65950*/  LDCU UR46, c[0x0][0x3b8] ;  /* 0x00007700ff2e77ac */ /* 0x000e680008000800 */
[----:B------:R0:W-:Y:S02]  /*65960*/  STL [R1+0x90c], R5 ;  /* 0x00090c0501007387 */ /* 0x0001e40000100800 */
[----:B0-----:R-:W-:Y:S01]  /*65970*/  VIADD R5, R5, UR43 ;  /* 0x0000002b05057c36 */ /* 0x001fe20008000000 */
[----:B------:R-:W-:Y:S01]  /*65980*/  LOP3.LUT R6, R6, 0xffff, RZ, 0xc0, !PT ;  /* 0x0000ffff06067812 */ /* 0x000fe200078ec0ff */
[----:B------:R-:W0:Y:S03]  /*65990*/  LDCU UR43, c[0x0][0x3b8] ;  /* 0x00007700ff2b77ac */ /* 0x000e260008000800 */
[----:B------:R-:W-:Y:S01]  /*659a0*/  STL [R1+0x918], R5 ;  /* 0x0009180501007387 */ /* 0x000fe20000100800 */
[----:B--2---:R-:W-:-:S02]  /*659b0*/  LOP3.LUT R16, R16, 0xffff, RZ, 0xc0, !PT ;  /* 0x0000ffff10107812 */ /* 0x004fc400078ec0ff */
[----:B---3--:R-:W-:Y:S02]  /*659c0*/  LOP3.LUT R14, R14, 0xffff, RZ, 0xc0, !PT ;  /* 0x0000ffff0e0e7812 */ /* 0x008fe400078ec0ff */
[----:B----4-:R-:W-:Y:S02]  /*659d0*/  LOP3.LUT R15, R15, 0xffff, RZ, 0xc0, !PT ;  /* 0x0000ffff0f0f7812 */ /* 0x010fe400078ec0ff */
[----:B------:R-:W-:-:S04]  /*659e0*/  LOP3.LUT R17, R17, 0xffff, RZ, 0xc0, !PT ;  /* 0x0000ffff11117812 */ /* 0x000fc800078ec0ff */
[----:B------:R-:W-:Y:S02]  /*659f0*/  SHF.R.U32.HI R18, RZ, 0x8, R17 ;  /* 0x00000008ff127819 */ /* 0x000fe40000011611 */
[--C-:B------:R-:W-:Y:S02]  /*65a00*/  PRMT R17, R17, 0x3340, R14.reuse ;  /* 0x0000334011117816 */ /* 0x100fe4000000000e */
[----:B------:R-:W-:-:S03]  /*65a10*/  SHF.R.U32.HI R14, RZ, 0x8, R14 ;  /* 0x00000008ff0e7819 */ /* 0x000fc6000001160e */
[----:B------:R2:W-:Y:S01]  /*65a20*/  STL [R1+0x1474], R17 ;  /* 0x0014741101007387 */ /* 0x0005e20000100800 */
[----:B------:R-:W-:Y:S02]  /*65a30*/  LOP3.LUT R14, R14, 0xffff, RZ, 0xc0, !PT ;  /* 0x0000ffff0e0e7812 */ /* 0x000fe400078ec0ff */
[----:B------:R-:W-:Y:S02]  /*65a40*/  LOP3.LUT R18, R18, 0xffff, RZ, 0xc0, !PT ;  /* 0x0000ffff12127812 */ /* 0x000fe400078ec0ff */
[----:B--2---:R-:W-:Y:S02]  /*65a50*/  SHF.R.U32.HI R17, RZ, 0x8, R15 ;  /* 0x00000008ff117819 */ /* 0x004fe4000001160f */
[----:B------:R-:W-:Y:S02]  /*65a60*/  PRMT R15, R15, 0x3340, R16 ;  /* 0x000033400f0f7816 */ /* 0x000fe40000000010 */
[----:B------:R-:W-:-:S03]  /*65a70*/  PRMT R18, R18, 0x3340, R14 ;  /* 0x0000334012127816 */ /* 0x000fc6000000000e */
[----:B------:R2:W-:Y:S04]  /*65a80*/  STL [R1+0x1470], R15 ;  /* 0x0014700f01007387 */ /* 0x0005e80000100800 */
[----:B--2---:R-:W2:Y:S04]  /*65a90*/  LDL.LU R15, [R1+0xc0] ;  /* 0x0000c000010f7983 */ /* 0x004ea80000300800 */
[----:B------:R-:W3:Y:S01]  /*65aa0*/  LDL.LU R14, [R1+0xc4] ;  /* 0x0000c400010e7983 */ /* 0x000ee20000300800 */
[----:B------:R-:W-:Y:S01]  /*65ab0*/  SHF.R.U32.HI R16, RZ, 0x8, R16 ;  /* 0x00000008ff107819 */ /* 0x000fe20000011610 */
[----:B------:R-:W-:Y:S01]  /*65ac0*/  VIADD R5, R5, UR10 ;  /* 0x0000000a05057c36 */ /* 0x000fe20008000000 */
[----:B------:R-:W-:Y:S01]  /*65ad0*/  LOP3.LUT R17, R17, 0xffff, RZ, 0xc0, !PT ;  /* 0x0000ffff11117812 */ /* 0x000fe200078ec0ff */
[----:B------:R-:W4:Y:S01]  /*65ae0*/  LDCU UR10, c[0x0][0x3b8] ;  /* 0x00007700ff0a77ac */ /* 0x000f220008000800 */
[----:B------:R-:W-:-:S02]  /*65af0*/  LOP3.LUT R16, R16, 0xffff, RZ, 0xc0, !PT ;  /* 0x0000ffff10107812 */ /* 0x000fc400078ec0ff */
[----:B------:R0:W-:Y:S02]  /*65b00*/  STL [R1+0x8c8], R5 ;  /* 0x0008c80501007387 */ /* 0x0001e40000100800 */
[----:B------:R-:W-:Y:S02]  /*65b10*/  PRMT R16, R17, 0x3340, R16 ;  /* 0x0000334011107816 */ /* 0x000fe40000000010 */
[----:B------:R-:W-:Y:S04]  /*65b20*/  STL [R1+0x119c], R18 ;  /* 0x00119c1201007387 */ /* 0x000fe80000100800 */
[----:B------:R-:W4:Y:S01]  /*65b30*/  LDL.LU R17, [R1+0x64] ;  /* 0x0000640001117983 */ /* 0x000f220000300800 */
[----:B0-----:R-:W-:Y:S01]  /*65b40*/  VIADD R5, R5, UR15 ;  /* 0x0000000f05057c36 */ /* 0x001fe20008000000 */
[----:B------:R-:W0:Y:S02]  /*65b50*/  LDCU UR15, c[0x0][0x3b8] ;  /* 0x00007700ff0f77ac */ /* 0x000e240008000800 */
[----:B------:R-:W-:Y:S04]  /*65b60*/  STL [R1+0x1198], R16 ;  /* 0x0011981001007387 */ /* 0x000fe80000100800 */
[----:B------:R1:W-:Y:S02]  /*65b70*/  STL [R1+0x914], R5 ;  /* 0x0009140501007387 */ /* 0x0003e40000100800 */
[----:B-1----:R-:W-:Y:S01]  /*65b80*/  VIADD R5, R5, UR6 ;  /* 0x0000000605057c36 */ /* 0x002fe20008000000 */
[----:B------:R-:W1:Y:S01]  /*65b90*/  LDCU UR6, c[0x0][0x3b8] ;  /* 0x00007700ff0677ac */ /* 0x000e620008000800 */
[----:B---3--:R-:W-:-:S02]  /*65ba0*/  LOP3.LUT R14, R14, 0xffff, RZ, 0xc0, !PT ;  /* 0x0000ffff0e0e7812 */ /* 0x008fc400078ec0ff */
[----:B--2---:R-:W-:Y:S02]  /*65bb0*/  LOP3.LUT R15, R15, 0xffff, RZ, 0xc0, !PT ;  /* 0x0000ffff0f0f7812 */ /* 0x004fe400078ec0ff */
[----:B------:R-:W-:Y:S02]  /*65bc0*/  PRMT R18, R14, 0x3340, R12 ;  /* 0x000033400e127816 */ /* 0x000fe4000000000c */
[----:B------:R-:W-:Y:S02]  /*65bd0*/  SHF.R.U32.HI R16, RZ, 0x8, R14 ;  /* 0x00000008ff107819 */ /* 0x000fe4000001160e */
[----:B------:R-:W-:Y:S01]  /*65be0*/  SHF.R.U32.HI R12, RZ, 0x8, R12 ;  /* 0x00000008ff0c7819 */ /* 0x000fe2000001160c */
[----:B------:R2:W-:Y:S01]  /*65bf0*/  STL [R1+0x146c], R18 ;  /* 0x00146c1201007387 */ /* 0x0005e20000100800 */
[----:B------:R-:W-:Y:S02]  /*65c00*/  LOP3.LUT R16, R16, 0xffff, RZ, 0xc0, !PT ;  /* 0x0000ffff10107812 */ /* 0x000fe400078ec0ff */
[----:B------:R-:W-:-:S02]  /*65c10*/  LOP3.LUT R12, R12, 0xffff, RZ, 0xc0, !PT ;  /* 0x0000ffff0c0c7812 */ /* 0x000fc400078ec0ff */
[----:B------:R-:W-:Y:S02]  /*65c20*/  SHF.R.U32.HI R14, RZ, 0x8, R15 ;  /* 0x00000008ff0e7819 */ /* 0x000fe4000001160f */
[----:B--2---:R-:W-:Y:S02]  /*65c30*/  PRMT R18, R15, 0x3340, R13 ;  /* 0x000033400f127816 */ /* 0x004fe4000000000d */
[----:B------:R-:W2:Y:S01]  /*65c40*/  LDL.LU R15, [R1+0x2e0] ;  /* 0x0002e000010f7983 */ /* 0x000ea20000300800 */
[----:B------:R-:W-:-:S03]  /*65c50*/  PRMT R12, R16, 0x3340, R12 ;  /* 0x00003340100c7816 */ /* 0x000fc6000000000c */
[----:B------:R3:W-:Y:S04]  /*65c60*/  STL [R1+0x1468], R18 ;  /* 0x0014681201007387 */ /* 0x0007e80000100800 */
[----:B---3--:R-:W3:Y:S04]  /*65c70*/  LDL.LU R18, [R1+0x138] ;  /* 0x0001380001127983 */ /* 0x008ee80000300800 */
[----:B------:R-:W3:Y:S04]  /*65c80*/  LDL.LU R16, [R1+0x68] ;  /* 0x0000680001107983 */ /* 0x000ee80000300800 */
[----:B------:R-:W-:Y:S04]  /*65c90*/  STL [R1+0x8b8], R5 ;  /* 0x0008b80501007387 */ /* 0x000fe80000100800 */
[----:B------:R0:W-:Y:S04]  /*65ca0*/  STL [R1+0x1188], R12 ;  /* 0x0011880c01007387 */ /* 0x0001e80000100800 */
[----:B0-----:R-:W4:Y:S01]  /*65cb0*/  LDL.LU R12, [R1+0x2cc] ;  /* 0x0002cc00010c7983 */ /* 0x001f220000300800 */
[----:B------:R-:W-:-:S02]  /*65cc0*/  SHF.R.U32.HI R13, RZ, 0x8, R13 ;  /* 0x00000008ff0d7819 */ /* 0x000fc4000001160d */
[----:B------:R-:W-:Y:S02]  /*65cd0*/  LOP3.LUT R14, R14, 0xffff, RZ, 0xc0, !PT ;  /* 0x0000ffff0e0e7812 */ /* 0x000fe400078ec0ff */
[----:B------:R-:W-:-:S04]  /*65ce0*/  LOP3.LUT R13, R13, 0xffff, RZ, 0xc0, !PT ;  /* 0x0000ffff0d0d7812 */ /* 0x000fc800078ec0ff */
[----:B------:R-:W-:Y:S01]  /*65cf0*/  PRMT R13, R14, 0x3340, R13 ;  /* 0x000033400e0d7816 */ /* 0x000fe2000000000d */
[----:B------:R-:W-:Y:S01]  /*65d00*/  VIADD R5, R5, UR19 ;  /* 0x0000001305057c36 */ /* 0x000fe20008000000 */
[----:B------:R-:W0:Y:S03]  /*65d10*/  LDCU UR19, c[0x0][0x3b8] ;  /* 0x00007700ff1377ac */ /* 0x000e260008000800 */
[----:B------:R-:W-:Y:S04]  /*65d20*/  STL [R1+0x117c], R13 ;  /* 0x00117c0d01007387 */ /* 0x000fe80000100800 */
[----:B------:R1:W-:Y:S02]  /*65d30*/  STL [R1+0x8cc], R5 ;  /* 0x0008cc0501007387 */ /* 0x0003e40000100800 */
[----:B-1----:R-:W-:Y:S01]  /*65d40*/  VIADD R5, R5, UR11 ;  /* 0x0000000b05057c36 */ /* 0x002fe20008000000 */
[----:B------:R-:W1:Y:S01]  /*65d50*/  LDCU UR11, c[0x0][0x3b8] ;  /* 0x00007700ff0b77ac */ /* 0x000e620008000800 */
[----:B--2---:R-:W-:-:S04]  /*65d60*/  LOP3.LUT R15, R15, 0xffff, RZ, 0xc0, !PT ;  /* 0x0000ffff0f0f7812 */ /* 0x004fc800078ec0ff */
[----:B------:R-:W-:Y:S02]  /*65d70*/  SHF.R.U32.HI R14, RZ, 0x8, R15 ;  /* 0x00000008ff0e7819 */ /* 0x000fe4000001160f */
[----:B---3--:R-:W-:Y:S02]  /*65d80*/  LOP3.LUT R16, R16, 0xffff, RZ, 0xc0, !PT ;  /* 0x0000ffff10107812 */ /* 0x008fe400078ec0ff */
[----:B------:R-:W-:Y:S02]  /*65d90*/  LOP3.LUT R14, R14, 0xffff, RZ, 0xc0, !PT ;  /* 0x0000ffff0e0e7812 */ /* 0x000fe400078ec0ff */
[----:B----4-:R-:W-:Y:S02]  /*65da0*/  LOP3.LUT R13, R12, 0xffff, RZ, 0xc0, !PT ;  /* 0x0000ffff0c0d7812 */ /* 0x010fe400078ec0ff */
[----:B------:R-:W-:Y:S02]  /*65db0*/  LOP3.LUT R12, R17, 0xffff, RZ, 0xc0, !PT ;  /* 0x0000ffff110c7812 */ /* 0x000fe400078ec0ff */
[----:B------:R-:W-:-:S02]  /*65dc0*/  PRMT R17, R15, 0x3340, R16 ;  /* 0x000033400f117816 */ /* 0x000fc40000000010 */
[----:B------:R-:W-:-:S03]  /*65dd0*/  SHF.R.U32.HI R16, RZ, 0x8, R16 ;  /* 0x00000008ff107819 */ /* 0x000fc60000011610 */
[----:B------:R2:W-:Y:S01]  /*65de0*/  STL [R1+0x1464], R17 ;  /* 0x0014641101007387 */ /* 0x0005e20000100800 */
[----:B------:R-:W-:Y:S02]  /*65df0*/  LOP3.LUT R16, R16, 0xffff, RZ, 0xc0, !PT ;  /* 0x0000ffff10107812 */ /* 0x000fe400078ec0ff */
[----:B------:R-:W-:Y:S02]  /*65e00*/  SHF.R.U32.HI R15, RZ, 0x8, R13 ;  /* 0x00000008ff0f7819 */ /* 0x000fe4000001160d */
[----:B--2---:R-:W-:Y:S02]  /*65e10*/  PRMT R17, R13, 0x3340, R12 ;  /* 0x000033400d117816 */ /* 0x004fe4000000000c */
[----:B------:R-:W2:Y:S01]  /*65e20*/  LDL.LU R13, [R1+0x14] ;  /* 0x00001400010d7983 */ /* 0x000ea20000300800 */
[----:B------:R-:W-:-:S03]  /*65e30*/  PRMT R14, R14, 0x3340, R16 ;  /* 0x000033400e0e7816 */ /* 0x000fc60000000010 */
[----:B------:R3:W-:Y:S01]  /*65e40*/  STL [R1+0x1460], R17 ;  /* 0x0014601101007387 */ /* 0x0007e20000100800 */
[----:B------:R-:W-:-:S03]  /*65e50*/  SHF.R.U32.HI R12, RZ, 0x8, R12 ;  /* 0x00000008ff0c7819 */ /* 0x000fc6000001160c */
[----:B---3--:R-:W3:Y:S04]  /*65e60*/  LDL.LU R17, [R1+0xdc] ;  /* 0x0000dc0001117983 */ /* 0x008ee80000300800 */
[----:B------:R4:W-:Y:S04]  /*65e70*/  STL [R1+0x8a8], R5 ;  /* 0x0008a80501007387 */ /* 0x0009e80000100800 */
[----:B------:R-:W2:Y:S01]  /*65e80*/  LDL.LU R16, [R1+0x1f0] ;  /* 0x0001f00001107983 */ /* 0x000ea20000300800 */
[----:B------:R-:W-:Y:S02]  /*65e90*/  LOP3.LUT R15, R15, 0xffff, RZ, 0xc0, !PT ;  /* 0x0000ffff0f0f7812 */ /* 0x000fe400078ec0ff */
[----:B------:R-:W-:Y:S01]  /*65ea0*/  LOP3.LUT R12, R12, 0xffff, RZ, 0xc0, !PT ;  /* 0x0000ffff0c0c7812 */ /* 0x000fe200078ec0ff */
[----:B----4-:R-:W-:-:S03]  /*65eb0*/  VIADD R5, R5, UR18 ;  /* 0x0000001205057c36 */ /* 0x010fc60008000000 */
[----:B------:R-:W-:Y:S01]  /*65ec0*/  PRMT R12, R15, 0x3340, R12 ;  /* 0x000033400f0c7816 */ /* 0x000fe2000000000c */
[----:B------:R-:W-:Y:S01]  /*65ed0*/  STL [R1+0x1178], R14 ;  /* 0x0011780e01007387 */ /* 0x000fe20000100800 */
[----:B------:R-:W4:Y:S03]  /*65ee0*/  LDCU UR18, c[0x0][0x3b8] ;  /* 0x00007700ff1277ac */ /* 0x000f260008000800 */
[----:B------:R0:W-:Y:S04]  /*65ef0*/  STL [R1+0x116c], R12 ;  /* 0x00116c0c01007387 */ /* 0x0001e80000100800 */
[----:B------:R1:W-:Y:S01]  /*65f00*/  STL [R1+0x8bc], R5 ;  /* 0x0008bc0501007387 */ /* 0x0003e20000100800 */
[----:B0-----:R-:W-:-:S03]  /*65f10*/  LOP3.LUT R12, R23, 0xffff, RZ, 0xc0, !PT ;  /* 0x0000ffff170c7812 */ /* 0x001fc600078ec0ff */
[----:B------:R-:W3:Y:S01]  /*65f20*/  LDL.LU R23, [R1+0x144] ;  /* 0x0001440001177983 */ /* 0x000ee20000300800 */
[----:B-1----:R-:W-:Y:S01]  /*65f30*/  VIADD R5, R5, UR14 ;  /* 0x0000000e05057c36 */ /* 0x002fe20008000000 */
[----:B------:R-:W0:Y:S01]  /*65f40*/  LDCU UR14, c[0x0][0x3b8] ;  /* 0x00007700ff0e77ac */ /* 0x000e220008000800 */
[----:B--2---:R-:W-:Y:S02]  /*65f50*/  LOP3.LUT R15, R16, 0xffff, RZ, 0xc0, !PT ;  /* 0x0000ffff100f7812 */ /* 0x004fe400078ec0ff */
[----:B------:R-:W-:Y:S02]  /*65f60*/  LOP3.LUT R16, R13, 0xffff, RZ, 0xc0, !PT ;  /* 0x0000ffff0d107812 */ /* 0x000fe400078ec0ff */
[----:B------:R-:W-:Y:S02]  /*65f70*/  LOP3.LUT R13, R18, 0xffff, RZ, 0xc0, !PT ;  /* 0x0000ffff120d7812 */ /* 0x000fe400078ec0ff */
[----:B------:R-:W-:Y:S02]  /*65f80*/  SHF.R.U32.HI R14, RZ, 0x8, R15 ;  /* 0x00000008ff0e7819 */ /* 0x000fe4000001160f */
[----:B------:R-:W-:-:S02]  /*65f90*/  PRMT R18, R15, 0x3340, R16 ;  /* 0x000033400f127816 */ /* 0x000fc40000000010 */
[----:B------:R-:W-:Y:S02]  /*65fa0*/  SHF.R.U32.HI R15, RZ, 0x8, R13 ;  /* 0x00000008ff0f7819 */ /* 0x000fe4000001160d */
[----:B------:R-:W-:Y:S02]  /*65fb0*/  SHF.R.U32.HI R16, RZ, 0x8, R16 ;  /* 0x00000008ff107819 */ /* 0x000fe40000011610 */
[--C-:B------:R-:W-:Y:S02]  /*65fc0*/  PRMT R13, R13, 0x3340, R12.reuse ;  /* 0x000033400d0d7816 */ /* 0x100fe4000000000c */
[----:B------:R-:W-:Y:S02]  /*65fd0*/  SHF.R.U32.HI R12, RZ, 0x8, R12 ;  /* 0x00000008ff0c7819 */ /* 0x000fe4000001160c */
[----:B------:R-:W-:Y:S02]  /*65fe0*/  LOP3.LUT R14, R14, 0xffff, RZ, 0xc0, !PT ;  /* 0x0000ffff0e0e7812 */ /* 0x000fe400078ec0ff */
[----:B------:R-:W-:Y:S01]  /*65ff0*/  LOP3.LUT R16, R16, 0xffff, RZ, 0xc0, !PT ;  /* 0x0000ffff10107812 */ /* 0x000fe200078ec0ff */
[----:B------:R1:W-:Y:S01]  /*66000*/  STL [R1+0x145c], R18 ;  /* 0x00145c1201007387 */ /* 0x0003e20000100800 */
[----:B------:R-:W-:-:S02]  /*66010*/  LOP3.LUT R15, R15, 0xffff, RZ, 0xc0, !PT ;  /* 0x0000ffff0f0f7812 */ /* 0x000fc400078ec0ff */
[----:B------:R-:W-:Y:S01]  /*66020*/  LOP3.LUT R12, R12, 0xffff, RZ, 0xc0, !PT ;  /* 0x0000ffff0c0c7812 */ /* 0x000fe200078ec0ff */
[----:B------:R2:W-:Y:S03]  /*66030*/  STL [R1+0x1458], R13 ;  /* 0x0014580d01007387 */ /* 0x0005e60000100800 */
[----:B------:R-:W-:Y:S01]  /*66040*/  PRMT R12, R15, 0x3340, R12 ;  /* 0x000033400f0c7816 */ /* 0x000fe2000000000c */
[----:B-1----:R-:W4:Y:S01]  /*66050*/  LDL.LU R18, [R1+0x7c] ;  /* 0x00007c0001127983 */ /* 0x002f220000300800 */
[----:B--2---:R-:W-:-:S03]  /*66060*/  PRMT R13, R14, 0x3340, R16 ;  /* 0x000033400e0d7816 */ /* 0x004fc60000000010 */
[----:B------:R1:W-:Y:S01]  /*66070*/  STL [R1+0x89c], R5 ;  /* 0x00089c0501007387 */ /* 0x0003e20000100800 */
[----:B---3--:R-:W-:-:S03]  /*66080*/  LOP3.LUT R14, R23, 0xffff, RZ, 0xc0, !PT ;  /* 0x0000ffff170e7812 */ /* 0x008fc600078ec0ff */
[----:B------:R-:W2:Y:S04]  /*66090*/  LDL.LU R16, [R1+0x328] ;  /* 0x0003280001107983 */ /* 0x000ea80000300800 */
[----:B------:R3:W-:Y:S04]  /*660a0*/  STL [R1+0x113c], R13 ;  /* 0x00113c0d01007387 */ /* 0x0007e80000100800 */
[----:B------:R0:W-:Y:S01]  /*660b0*/  STL [R1+0x10ec], R12 ;  /* 0x0010ec0c01007387 */ /* 0x0001e20000100800 */
[----:B-1----:R-:W-:Y:S01]  /*660c0*/  VIADD R5, R5, UR20 ;  /* 0x0000001405057c36 */ /* 0x002fe20008000000 */
[----:B------:R-:W-:Y:S01]  /*660d0*/  SHF.R.U32.HI R15, RZ, 0x8, R14 ;  /* 0x00000008ff0f7819 */ /* 0x000fe2000001160e */
[----:B------:R-:W1:Y:S01]  /*660e0*/  LDCU UR20, c[0x0][0x3b8] ;  /* 0x00007700ff1477ac */ /* 0x000e620008000800 */
[----:B---3--:R-:W-:-:S02]  /*660f0*/  LOP3.LUT R13, R17, 0xffff, RZ, 0xc0, !PT ;  /* 0x0000ffff110d7812 */ /* 0x008fc400078ec0ff */
[----:B0-----:R-:W-:Y:S01]  /*66100*/  LOP3.LUT R12, R24, 0xffff, RZ, 0xc0, !PT ;  /* 0x0000ffff180c7812 */ /* 0x001fe200078ec0ff */
[----:B------:R-:W-:Y:S03]  /*66110*/  STL [R1+0x8b4], R5 ;  /* 0x0008b40501007387 */ /* 0x000fe60000100800 */
[----:B------:R-:W-:Y:S01]  /*66120*/  PRMT R17, R14, 0x3340, R12 ;  /* 0x000033400e117816 */ /* 0x000fe2000000000c */
[----:B------:R-:W3:Y:S01]  /*66130*/  LDL.LU R24, [R1+0x80] ;  /* 0x0000800001187983 */ /* 0x000ee20000300800 */
[----:B------:R-:W-:-:S03]  /*66140*/  SHF.R.U32.HI R14, RZ, 0x8, R13 ;  /* 0x00000008ff0e7819 */ /* 0x000fc6000001160d */
[----:B------:R0:W-:Y:S02]  /*66150*/  STL [R1+0x1454], R17 ;  /* 0x0014541101007387 */ /* 0x0001e40000100800 */
[--C-:B0-----:R-:W-:Y:S02]  /*66160*/  PRMT R17, R13, 0x3340, R11.reuse ;  /* 0x000033400d117816 */ /* 0x101fe4000000000b */
[----:B------:R-:W3:Y:S01]  /*66170*/  LDL.LU R13, [R1+0x32c] ;  /* 0x00032c00010d7983 */ /* 0x000ee20000300800 */
[----:B------:R-:W-:Y:S02]  /*66180*/  SHF.R.U32.HI R12, RZ, 0x8, R12 ;  /* 0x00000008ff0c7819 */ /* 0x000fe4000001160c */
[----:B------:R-:W-:Y:S02]  /*66190*/  SHF.R.U32.HI R11, RZ, 0x8, R11 ;  /* 0x00000008ff0b7819 */ /* 0x000fe4000001160b */
[----:B------:R-:W-:Y:S02]  /*661a0*/  LOP3.LUT R15, R15, 0xffff, RZ, 0xc0, !PT ;  /* 0x0000ffff0f0f7812 */ /* 0x000fe400078ec0ff */
[----:B------:R-:W-:Y:S01]  /*661b0*/  LOP3.LUT R12, R12, 0xffff, RZ, 0xc0, !PT ;  /* 0x0000ffff0c0c7812 */ /* 0x000fe200078ec0ff */
[----:B------:R-:W-:Y:S01]  /*661c0*/  VIADD R5, R5, UR7 ;  /* 0x0000000705057c36 */ /* 0x000fe20008000000 */
[----:B------:R-:W-:Y:S01]  /*661d0*/  LOP3.LUT R14, R14, 0xffff, RZ, 0xc0, !PT ;  /* 0x0000ffff0e0e7812 */ /* 0x000fe200078ec0ff */
[----:B------:R0:W-:Y:S01]  /*661e0*/  STL [R1+0x1450], R17 ;  /* 0x0014501101007387 */ /* 0x0001e20000100800 */
[----:B------:R-:W-:Y:S01]  /*661f0*/  LOP3.LUT R11, R11, 0xffff, RZ, 0xc0, !PT ;  /* 0x0000ffff0b0b7812 */ /* 0x000fe200078ec0ff */
[----:B------:R-:W1:Y:S01]  /*66200*/  LDCU UR7, c[0x0][0x3b8] ;  /* 0x00007700ff0777ac */ /* 0x000e620008000800 */
[----:B------:R-:W-:Y:S01]  /*66210*/  PRMT R12, R15, 0x3340, R12 ;  /* 0x000033400f0c7816 */ /* 0x000fe2000000000c */
[----:B------:R-:W3:Y:S01]  /*66220*/  LDL.LU R23, [R1+0x224] ;  /* 0x0002240001177983 */ /* 0x000ee20000300800 */
[----:B------:R-:W-:-:S03]  /*66230*/  PRMT R11, R14, 0x3340, R11 ;  /* 0x000033400e0b7816 */ /* 0x000fc6000000000b */
[----:B------:R0:W-:Y:S04]  /*66240*/  STL [R1+0x88c], R5 ;  /* 0x00088c0501007387 */ /* 0x0001e80000100800 */
[----:B------:R-:W-:Y:S04]  /*66250*/  STL [R1+0x10dc], R12 ;  /* 0x0010dc0c01007387 */ /* 0x000fe80000100800 */
[----:B0-----:R-:W3:Y:S01]  /*66260*/  LDL.LU R17, [R1+0x38] ;  /* 0x0000380001117983 */ /* 0x001ee20000300800 */
[----:B------:R-:W-:Y:S01]  /*66270*/  VIADD R5, R5, UR36 ;  /* 0x0000002405057c36 */ /* 0x000fe20008000000 */
[----:B------:R-:W-:-:S02]  /*66280*/  LOP3.LUT R10, R10, 0xffff, RZ, 0xc0, !PT ;  /* 0x0000ffff0a0a7812 */ /* 0x000fc400078ec0ff */
[----:B------:R-:W-:Y:S01]  /*66290*/  STL [R1+0x10cc], R11 ;  /* 0x0010cc0b01007387 */ /* 0x000fe20000100800 */
[----:B------:R-:W-:Y:S01]  /*662a0*/  LOP3.LUT R7, R7, 0xffff, RZ, 0xc0, !PT ;  /* 0x0000ffff07077812 */ /* 0x000fe200078ec0ff */
[----:B------:R-:W0:Y:S02]  /*662b0*/  LDCU UR36, c[0x0][0x3b8] ;  /* 0x00007700ff2477ac */ /* 0x000e240008000800 */
[----:B------:R1:W-:Y:S02]  /*662c0*/  STL [R1+0x8a4], R5 ;  /* 0x0008a40501007387 */ /* 0x0003e40000100800 */
[----:B-1----:R-:W-:Y:S01]  /*662d0*/  VIADD R5, R5, UR48 ;  /* 0x0000003005057c36 */ /* 0x002fe20008000000 */
[----:B------:R-:W1:Y:S01]  /*662e0*/  LDCU UR48, c[0x0][0x3b8] ;  /* 0x00007700ff3077ac */ /* 0x000e620008000800 */
[----:B----4-:R-:W-:Y:S02]  /*662f0*/  LOP3.LUT R11, R18, 0xffff, RZ, 0xc0, !PT ;  /* 0x0000ffff120b7812 */ /* 0x010fe400078ec0ff */
[----:B--2---:R-:W-:-:S02]  /*66300*/  LOP3.LUT R12, R16, 0xffff, RZ, 0xc0, !PT ;  /* 0x0000ffff100c7812 */ /* 0x004fc400078ec0ff */
[----:B---3--:R-:W-:Y:S02]  /*66310*/  LOP3.LUT R15, R24, 0xffff, RZ, 0xc0, !PT ;  /* 0x0000ffff180f7812 */ /* 0x008fe400078ec0ff */
[----:B------:R-:W-:-:S04]  /*66320*/  LOP3.LUT R14, R13, 0xffff, RZ, 0xc0, !PT ;  /* 0x0000ffff0d0e7812 */ /* 0x000fc800078ec0ff */
[--C-:B------:R-:W-:Y:S02]  /*66330*/  PRMT R16, R14, 0x3340, R15.reuse ;  /* 0x000033400e107816 */ /* 0x100fe4000000000f */
[----:B------:R-:W-:Y:S02]  /*66340*/  SHF.R.U32.HI R15, RZ, 0x8, R15 ;  /* 0x00000008ff0f7819 */ /* 0x000fe4000001160f */
[----:B------:R-:W-:Y:S01]  /*66350*/  SHF.R.U32.HI R13, RZ, 0x8, R14 ;  /* 0x00000008ff0d7819 */ /* 0x000fe2000001160e */
[----:B------:R2:W-:Y:S01]  /*66360*/  STL [R1+0x144c], R16 ;  /* 0x00144c1001007387 */ /* 0x0005e20000100800 */
[----:B------:R-:W-:Y:S02]  /*66370*/  SHF.R.U32.HI R14, RZ, 0x8, R12 ;  /* 0x00000008ff0e7819 */ /* 0x000fe4000001160c */
[----:B------:R-:W-:Y:S02]  /*66380*/  LOP3.LUT R15, R15, 0xffff, RZ, 0xc0, !PT ;  /* 0x0000ffff0f0f7812 */ /* 0x000fe400078ec0ff */
[----:B------:R-:W-:-:S02]  /*66390*/  LOP3.LUT R13, R13, 0xffff, RZ, 0xc0, !PT ;  /* 0x0000ffff0d0d7812 */ /* 0x000fc400078ec0ff */
[----:B--2---:R-:W-:Y:S02]  /*663a0*/  PRMT R16, R12, 0x3340, R11 ;  /* 0x000033400c107816 */ /* 0x004fe4000000000b */
[----:B------:R-:W2:Y:S04]  /*663b0*/  LDL.LU R12, [R1+0x3c] ;  /* 0x00003c00010c7983 */ /* 0x000ea80000300800 */
[----:B------:R-:W3:Y:S01]  /*663c0*/  LDL.LU R24, [R1+0x1a0] ;  /* 0x0001a00001187983 */ /* 0x000ee20000300800 */
[----:B------:R-:W-:-:S03]  /*663d0*/  PRMT R13, R13, 0x3340, R15 ;  /* 0x000033400d0d7816 */ /* 0x000fc6000000000f */
[----:B------:R4:W-:Y:S04]  /*663e0*/  STL [R1+0x1448], R16 ;  /* 0x0014481001007387 */ /* 0x0009e80000100800 */
[----:B----4-:R-:W4:Y:S04]  /*663f0*/  LDL.LU R16, [R1] ;  /* 0x0000000001107983 */ /* 0x010f280000300800 */
[----:B------:R-:W3:Y:S04]  /*66400*/  LDL.LU R18, [R1+0x17c] ;  /* 0x00017c0001127983 */ /* 0x000ee80000300800 */
[----:B------:R0:W-:Y:S04]  /*66410*/  STL [R1+0x844], R5 ;  /* 0x0008440501007387 */ /* 0x0001e80000100800 */
[----:B------:R-:W3:Y:S01]  /*66420*/  LDL.LU R15, [R1+0x228] ;  /* 0x00022800010f7983 */ /* 0x000ee20000300800 */
[----:B------:R-:W-:-:S02]  /*66430*/  SHF.R.U32.HI R11, RZ, 0x8, R11 ;  /* 0x00000008ff0b7819 */ /* 0x000fc4000001160b */
[----:B------:R-:W-:Y:S02]  /*66440*/  LOP3.LUT R14, R14, 0xffff, RZ, 0xc0, !PT ;  /* 0x0000ffff0e0e7812 */ /* 0x000fe400078ec0ff */
[----:B------:R-:W-:-:S04]  /*66450*/  LOP3.LUT R11, R11, 0xffff, RZ, 0xc0, !PT ;  /* 0x0000ffff0b0b7812 */ /* 0x000fc800078ec0ff */
[----:B------:R-:W-:Y:S01]  /*66460*/  PRMT R11, R14, 0x3340, R11 ;  /* 0x000033400e0b7816 */ /* 0x000fe2000000000b */
[----:B------:R1:W-:Y:S04]  /*66470*/  STL [R1+0x10bc], R13 ;  /* 0x0010bc0d01007387 */ /* 0x0003e80000100800 */
[----:B------:R-:W-:Y:S01]  /*66480*/  STL [R1+0x10ac], R11 ;  /* 0x0010ac0b01007387 */ /* 0x000fe20000100800 */
[----:B0-----:R-:W-:Y:S01]  /*66490*/  VIADD R5, R5, UR52 ;  /* 0x0000003405057c36 */ /* 0x001fe20008000000 */
[----:B------:R-:W0:Y:S01]  /*664a0*/  LDCU UR52, c[0x0][0x3b8] ;  /* 0x00007700ff3477ac */ /* 0x000e220008000800 */
[----:B-1----:R-:W-:-:S03]  /*664b0*/  LOP3.LUT R13, R17, 0xffff, RZ, 0xc0, !PT ;  /* 0x0000ffff110d7812 */ /* 0x002fc600078ec0ff */
[----:B------:R1:W-:Y:S02]  /*664c0*/  STL [R1+0x894], R5 ;  /* 0x0008940501007387 */ /* 0x0003e40000100800 */
[----:B-1----:R-:W-:Y:S01]  /*664d0*/  VIADD R5, R5, UR54 ;  /* 0x0000003605057c36 */ /* 0x002fe20008000000 */
[----:B------:R-:W1:Y:S01]  /*664e0*/  LDCU UR54, c[0x0][0x3b8] ;  /* 0x00007700ff3677ac */ /* 0x000e620008000800 */
[----:B--2---:R-:W-:Y:S02]  /*664f0*/  LOP3.LUT R11, R12, 0xffff, RZ, 0xc0, !PT ;  /* 0x0000ffff0c0b7812 */ /* 0x004fe400078ec0ff */
[----:B------:R-:W-:Y:S02]  /*66500*/  LOP3.LUT R12, R23, 0xffff, RZ, 0xc0, !PT ;  /* 0x0000ffff170c7812 */ /* 0x000fe400078ec0ff */
[----:B---3--:R-:W-:-:S04]  /*66510*/  LOP3.LUT R15, R15, 0xffff, RZ, 0xc0, !PT ;  /* 0x0000ffff0f0f7812 */ /* 0x008fc800078ec0ff */
[----:B------:R-:W-:Y:S02]  /*66520*/  PRMT R17, R15, 0x3340, R11 ;  /* 0x000033400f117816 */ /* 0x000fe4000000000b */
[----:B------:R-:W-:Y:S02]  /*66530*/  SHF.R.U32.HI R14, RZ, 0x8, R15 ;  /* 0x00000008ff0e7819 */ /* 0x000fe4000001160f */
[----:B------:R-:W-:Y:S02]  /*66540*/  SHF.R.U32.HI R11, RZ, 0x8, R11 ;  /* 0x00000008ff0b7819 */ /* 0x000fe4000001160b */
[----:B------:R-:W-:Y:S02]  /*66550*/  SHF.R.U32.HI R15, RZ, 0x8, R12 ;  /* 0x00000008ff0f7819 */ /* 0x000fe4000001160c */
[----:B------:R-:W-:Y:S02]  /*66560*/  PRMT R12, R12, 0x3340, R13 ;  /* 0x000033400c0c7816 */ /* 0x000fe4000000000d */
[----:B------:R-:W-:-:S02]  /*66570*/  LOP3.LUT R14, R14, 0xffff, RZ, 0xc0, !PT ;  /* 0x0000ffff0e0e7812 */ /* 0x000fc400078ec0ff */
[----:B------:R-:W-:Y:S02]  /*66580*/  LOP3.LUT R11, R11, 0xffff, RZ, 0xc0, !PT ;  /* 0x0000ffff0b0b7812 */ /* 0x000fe400078ec0ff */
[----:B------:R-:W-:Y:S01]  /*66590*/  SHF.R.U32.HI R13, RZ, 0x8, R13 ;  /* 0x00000008ff0d7819 */ /* 0x000fe2000001160d */
[----:B------:R2:W-:Y:S01]  /*665a0*/  STL [R1+0x1444], R17 ;  /* 0x0014441101007387 */ /* 0x0005e20000100800 */
[----:B------:R-:W-:Y:S02]  /*665b0*/  PRMT R11, R14, 0x3340, R11 ;  /* 0x000033400e0b7816 */ /* 0x000fe4000000000b */
[----:B------:R-:W-:Y:S01]  /*665c0*/  LOP3.LUT R15, R15, 0xffff, RZ, 0xc0, !PT ;  /* 0x0000ffff0f0f7812 */ /* 0x000fe200078ec0ff */
[----:B------:R-:W-:Y:S01]  /*665d0*/  STL [R1+0x1440], R12 ;  /* 0x0014400c01007387 */ /* 0x000fe20000100800 */
[----:B------:R-:W-:-:S03]  /*665e0*/  LOP3.LUT R13, R13, 0xffff, RZ, 0xc0, !PT ;  /* 0x0000ffff0d0d7812 */ /* 0x000fc600078ec0ff */
[----:B------:R-:W3:Y:S04]  /*665f0*/  LDL.LU R23, [R1+0x108] ;  /* 0x0001080001177983 */ /* 0x000ee80000300800 */
[----:B------:R-:W-:Y:S04]  /*66600*/  STL [R1+0x838], R5 ;  /* 0x0008380501007387 */ /* 0x000fe80000100800 */
[----:B--2---:R-:W2:Y:S04]  /*66610*/  LDL.LU R17, [R1+0x104] ;  /* 0x0001040001117983 */ /* 0x004ea80000300800 */
[----:B------:R0:W-:Y:S02]  /*66620*/  STL [R1+0x109c], R11 ;  /* 0x00109c0b01007387 */ /* 0x0001e40000100800 */
[----:B0-----:R-:W-:-:S02]  /*66630*/  PRMT R11, R15, 0x3340, R13 ;  /* 0x000033400f0b7816 */ /* 0x001fc4000000000d */
[----:B------:R-:W-:-:S03]  /*66640*/  LOP3.LUT R15, R24, 0xffff, RZ, 0xc0, !PT ;  /* 0x0000ffff180f7812 */ /* 0x000fc600078ec0ff */
[----:B------:R4:W-:Y:S01]  /*66650*/  STL [R1+0x108c], R11 ;  /* 0x00108c0b01007387 */ /* 0x0009e20000100800 */
[----:B------:R-:W-:Y:S01]  /*66660*/  LOP3.LUT R12, R18, 0xffff, RZ, 0xc0, !PT ;  /* 0x0000ffff120c7812 */ /* 0x000fe200078ec0ff */
[----:B------:R-:W-:Y:S01]  /*66670*/  VIADD R5, R5, UR56 ;  /* 0x0000003805057c36 */ /* 0x000fe20008000000 */
[----:B------:R-:W-:Y:S01]  /*66680*/  SHF.R.U32.HI R14, RZ, 0x8, R15 ;  /* 0x00000008ff0e7819 */ /* 0x000fe2000001160f */
[----:B------:R-:W0:Y:S01]  /*66690*/  LDCU UR56, c[0x0][0x3b8] ;  /* 0x00007700ff3877ac */ /* 0x000e220008000800 */
[----:B----4-:R-:W-:Y:S02]  /*666a0*/  LOP3.LUT R11, R16, 0xffff, RZ, 0xc0, !PT ;  /* 0x0000ffff100b7812 */ /* 0x010fe400078ec0ff */
[----:B------:R-:W-:Y:S02]  /*666b0*/  LOP3.LUT R13, R27, 0xffff, RZ, 0xc0, !PT ;  /* 0x0000ffff1b0d7812 */ /* 0x000fe400078ec0ff */
[--C-:B------:R-:W-:Y:S02]  /*666c0*/  PRMT R16, R15, 0x3340, R11.reuse ;  /* 0x000033400f107816 */ /* 0x100fe4000000000b */
[----:B------:R-:W-:-:S02]  /*666d0*/  SHF.R.U32.HI R11, RZ, 0x8, R11 ;  /* 0x00000008ff0b7819 */ /* 0x000fc4000001160b */
[----:B------:R-:W-:Y:S02]  /*666e0*/  SHF.R.U32.HI R15, RZ, 0x8, R12 ;  /* 0x00000008ff0f7819 */ /* 0x000fe4000001160c */
[----:B------:R-:W-:Y:S02]  /*666f0*/  LOP3.LUT R14, R14, 0xffff, RZ, 0xc0, !PT ;  /* 0x0000ffff0e0e7812 */ /* 0x000fe400078ec0ff */
[----:B------:R-:W-:Y:S01]  /*66700*/  LOP3.LUT R11, R11, 0xffff, RZ, 0xc0, !PT ;  /* 0x0000ffff0b0b7812 */ /* 0x000fe200078ec0ff */
[----:B------:R4:W-:Y:S01]  /*66710*/  STL [R1+0x854], R5 ;  /* 0x0008540501007387 */ /* 0x0009e20000100800 */
[--C-:B------:R-:W-:Y:S02]  /*66720*/  PRMT R12, R12, 0x3340, R13.reuse ;  /* 0x000033400c0c7816 */ /* 0x100fe4000000000d */
[----:B------:R-:W-:Y:S01]  /*66730*/  SHF.R.U32.HI R13, RZ, 0x8, R13 ;  /* 0x00000008ff0d7819 */ /* 0x000fe2000001160d */
[----:B------:R-:W-:Y:S01]  /*66740*/  STL [R1+0x143c], R16 ;  /* 0x00143c1001007387 */ /* 0x000fe20000100800 */
[----:B------:R-:W-:-:S02]  /*66750*/  PRMT R11, R14, 0x3340, R11 ;  /* 0x000033400e0b7816 */ /* 0x000fc4000000000b */
[----:B------:R-:W-:Y:S01]  /*66760*/  LOP3.LUT R15, R15, 0xffff, RZ, 0xc0, !PT ;  /* 0x0000ffff0f0f7812 */ /* 0x000fe200078ec0ff */
[----:B----4-:R-:W-:Y:S01]  /*66770*/  VIADD R5, R5, UR21 ;  /* 0x0000001505057c36 */ /* 0x010fe20008000000 */
[----:B------:R-:W-:Y:S01]  /*66780*/  STL [R1+0x1438], R12 ;  /* 0x0014380c01007387 */ /* 0x000fe20000100800 */
[----:B------:R-:W-:Y:S01]  /*66790*/  LOP3.LUT R13, R13, 0xffff, RZ, 0xc0, !PT ;  /* 0x0000ffff0d0d7812 */ /* 0x000fe200078ec0ff */
[----:B------:R-:W4:Y:S02]  /*667a0*/  LDCU UR21, c[0x0][0x3b8] ;  /* 0x00007700ff1577ac */ /* 0x000f240008000800 */
[----:B------:R-:W4:Y:S04]  /*667b0*/  LDL.LU R14, [R1+0xb0] ;  /* 0x0000b000010e7983 */ /* 0x000f280000300800 */
[----:B------:R-:W-:Y:S04]  /*667c0*/  STL [R1+0x81c], R5 ;  /* 0x00081c0501007387 */ /* 0x000fe80000100800 */
[----:B------:R0:W-:Y:S02]  /*667d0*/  STL [R1+0x104c], R11 ;  /* 0x00104c0b01007387 */ /* 0x0001e40000100800 */
[----:B0-----:R-:W-:-:S02]  /*667e0*/  PRMT R11, R15, 0x3340, R13 ;  /* 0x000033400f0b7816 */ /* 0x001fc4000000000d */
[----:B------:R-:W4:Y:S04]  /*667f0*/  LDL.LU R15, [R1+0x3c0] ;  /* 0x0003c000010f7983 */ /* 0x000f280000300800 */
[----:B------:R-:W4:Y:S04]  /*66800*/  LDL.LU R16, [R1+0x3ac] ;  /* 0x0003ac0001107983 */ /* 0x000f280000300800 */
[----:B------:R-:W-:Y:S04]  /*66810*/  STL [R1+0x1048], R11 ;  /* 0x0010480b01007387 */ /* 0x000fe80000100800 */
[----:B------:R-:W4:Y:S01]  /*66820*/  LDL.LU R18, [R1+0x9c] ;  /* 0x00009c0001127983 */ /* 0x000f220000300800 */
[----:B------:R-:W-:Y:S01]  /*66830*/  VIADD R5, R5, UR58 ;  /* 0x0000003a05057c36 */ /* 0x000fe20008000000 */
[----:B------:R-:W-:Y:S01]  /*66840*/  LOP3.LUT R19, R19, 0xffff, RZ, 0xc0, !PT ;  /* 0x0000ffff13137812 */ /* 0x000fe200078ec0ff */
[----:B------:R-:W0:Y:S03]  /*66850*/  LDCU UR58, c[0x0][0x3b8] ;  /* 0x00007700ff3a77ac */ /* 0x000e260008000800 */
[----:B------:R1:W-:Y:S02]  /*66860*/  STL [R1+0x83c], R5 ;  /* 0x00083c0501007387 */ /* 0x0003e40000100800 */
[----:B-1----:R-:W-:Y:S01]  /*66870*/  VIADD R5, R5, UR34 ;  /* 0x0000002205057c36 */ /* 0x002fe20008000000 */
[----:B------:R-:W1:Y:S01]  /*66880*/  LDCU UR34, c[0x0][0x3b8] ;  /* 0x00007700ff2277ac */ /* 0x000e620008000800 */
[----:B---3--:R-:W-:-:S04]  /*66890*/  LOP3.LUT R11, R23, 0xffff, RZ, 0xc0, !PT ;  /* 0x0000ffff170b7812 */ /* 0x008fc800078ec0ff */
[----:B------:R-:W-:Y:S02]  /*668a0*/  SHF.R.U32.HI R13, RZ, 0x8, R11 ;  /* 0x00000008ff0d7819 */ /* 0x000fe4000001160b */
[----:B--2---:R-:W-:Y:S02]  /*668b0*/  LOP3.LUT R12, R17, 0xffff, RZ, 0xc0, !PT ;  /* 0x0000ffff110c7812 */ /* 0x004fe400078ec0ff */
[----:B------:R-:W-:Y:S02]  /*668c0*/  PRMT R17, R11, 0x3340, R8 ;  /* 0x000033400b117816 */ /* 0x000fe40000000008 */
[----:B------:R-:W-:Y:S02]  /*668d0*/  SHF.R.U32.HI R11, RZ, 0x8, R12 ;  /* 0x00000008ff0b7819 */ /* 0x000fe4000001160c */
[----:B------:R-:W-:Y:S01]  /*668e0*/  PRMT R12, R12, 0x3340, R9 ;  /* 0x000033400c0c7816 */ /* 0x000fe20000000009 */
[----:B------:R2:W-:Y:S01]  /*668f0*/  STL [R1+0x1434], R17 ;  /* 0x0014341101007387 */ /* 0x0005e20000100800 */
[----:B------:R-:W-:-:S03]  /*66900*/  SHF.R.U32.HI R8, RZ, 0x8, R8 ;  /* 0x00000008ff087819 */ /* 0x000fc60000011608 */
[----:B------:R-:W-:Y:S04]  /*66910*/  STL [R1+0x1430], R12 ;  /* 0x0014300c01007387 */ /* 0x000fe80000100800 */
[----:B------:R-:W3:Y:S04]  /*66920*/  LDL.LU R27, [R1+0x2a0] ;  /* 0x0002a000011b7983 */ /* 0x000ee80000300800 */
[----:B------:R-:W3:Y:S01]  /*66930*/  LDL.LU R24, [R1+0x54] ;  /* 0x0000540001187983 */ /* 0x000ee20000300800 */
[----:B------:R-:W-:-:S03]  /*66940*/  LOP3.LUT R13, R13, 0xffff, RZ, 0xc0, !PT ;  /* 0x0000ffff0d0d7812 */ /* 0x000fc600078ec0ff */
[----:B------:R0:W-:Y:S01]  /*66950*/  STL [R1+0x808], R5 ;  /* 0x0008080501007387 */ /* 0x0001e20000100800 */
[----:B------:R-:W-:-:S03]  /*66960*/  LOP3.LUT R8, R8, 0xffff, RZ, 0xc0, !PT ;  /* 0x0000ffff08087812 */ /* 0x000fc600078ec0ff */
[----:B------:R-:W3:Y:S01]  /*66970*/  LDL.LU R23, [R1+0x1bc] ;  /* 0x0001bc0001177983 */ /* 0x000ee20000300800 */
[----:B------:R-:W-:-:S03]  /*66980*/  SHF.R.U32.HI R9, RZ, 0x8, R9 ;  /* 0x00000008ff097819 */ /* 0x000fc60000011609 */
[----:B--2---:R-:W2:Y:S01]  /*66990*/  LDL.LU R17, [R1+0x8] ;  /* 0x0000080001117983 */ /* 0x004ea20000300800 */
[----:B------:R-:W-:Y:S02]  /*669a0*/  PRMT R8, R13, 0x3340, R8 ;  /* 0x000033400d087816 */ /* 0x000fe40000000008 */
[----:B------:R-:W-:Y:S02]  /*669b0*/  LOP3.LUT R11, R11, 0xffff, RZ, 0xc0, !PT ;  /* 0x0000ffff0b0b7812 */ /* 0x000fe400078ec0ff */
[----:B------:R-:W-:Y:S01]  /*669c0*/  LOP3.LUT R9, R9, 0xffff, RZ, 0xc0, !PT ;  /* 0x0000ffff09097812 */ /* 0x000fe200078ec0ff */
[----:B------:R1:W-:Y:S01]  /*669d0*/  STL [R1+0x1034], R8 ;  /* 0x0010340801007387 */ /* 0x0003e20000100800 */
[----:B0-----:R-:W-:Y:S01]  /*669e0*/  VIADD R5, R5, UR57 ;  /* 0x0000003905057c36 */ /* 0x001fe20008000000 */
[----:B------:R-:W0:Y:S01]  /*669f0*/  LDCU UR57, c[0x0][0x3b8] ;  /* 0x00007700ff3977ac */ /* 0x000e220008000800 */
[----:B-1----:R-:W-:-:S05]  /*66a00*/  PRMT R8, R11, 0x3340, R9 ;  /* 0x000033400b087816 */ /* 0x002fca0000000009 */
[----:B------:R1:W-:Y:S01]  /*66a10*/  STL [R1+0x102c], R8 ;  /* 0x00102c0801007387 */ /* 0x0003e20000100800 */
[----:B----4-:R-:W-:-:S03]  /*66a20*/  LOP3.LUT R13, R14, 0xffff, RZ, 0xc0, !PT ;  /* 0x0000ffff0e0d7812 */ /* 0x010fc600078ec0ff */
[----:B------:R4:W-:Y:S01]  /*66a30*/  STL [R1+0x824], R5 ;  /* 0x0008240501007387 */ /* 0x0009e20000100800 */
[----:B------:R-:W-:Y:S02]  /*66a40*/  LOP3.LUT R12, R15, 0xffff, RZ, 0xc0, !PT ;  /* 0x0000ffff0f0c7812 */ /* 0x000fe400078ec0ff */
[----:B------:R-:W-:Y:S02]  /*66a50*/  LOP3.LUT R9, R16, 0xffff, RZ, 0xc0, !PT ;  /* 0x0000ffff10097812 */ /* 0x000fe400078ec0ff */
[----:B------:R-:W-:Y:S02]  /*66a60*/  SHF.R.U32.HI R11, RZ, 0x8, R12 ;  /* 0x00000008ff0b7819 */ /* 0x000fe4000001160c */
[----:B------:R-:W-:Y:S02]  /*66a70*/  PRMT R14, R12, 0x3340, R13 ;  /* 0x000033400c0e7816 */ /* 0x000fe4000000000d */
[----:B-1----:R-:W-:Y:S02]  /*66a80*/  LOP3.LUT R8, R18, 0xffff, RZ, 0xc0, !PT ;  /* 0x0000ffff12087812 */ /* 0x002fe400078ec0ff */
[----:B------:R-:W-:-:S02]  /*66a90*/  SHF.R.U32.HI R12, RZ, 0x8, R9 ;  /* 0x00000008ff0c7819 */ /* 0x000fc40000011609 */
[--C-:B------:R-:W-:Y:S01]  /*66aa0*/  PRMT R9, R9, 0x3340, R8.reuse ;  /* 0x0000334009097816 */ /* 0x100fe20000000008 */
[----:B------:R1:W-:Y:S01]  /*66ab0*/  STL [R1+0x142c], R14 ;  /* 0x00142c0e01007387 */ /* 0x0003e20000100800 */
[----:B----4-:R-:W-:Y:S01]  /*66ac0*/  VIADD R5, R5, UR49 ;  /* 0x0000003105057c36 */ /* 0x010fe20008000000 */
[----:B------:R-:W-:Y:S01]  /*66ad0*/  SHF.R.U32.HI R13, RZ, 0x8, R13 ;  /* 0x00000008ff0d7819 */ /* 0x000fe2000001160d */
[----:B------:R-:W4:Y:S01]  /*66ae0*/  LDCU UR49, c[0x0][0x3b8] ;  /* 0x00007700ff3177ac */ /* 0x000f220008000800 */
[----:B------:R0:W-:Y:S04]  /*66af0*/  STL [R1+0x1428], R9 ;  /* 0x0014280901007387 */ /* 0x0001e80000100800 */
[----:B-1----:R-:W4:Y:S04]  /*66b00*/  LDL.LU R14, [R1+0x1c8] ;  /* 0x0001c800010e7983 */ /* 0x002f280000300800 */
[----:B------:R-:W4:Y:S04]  /*66b10*/  LDL.LU R16, [R1+0xc] ;  /* 0x00000c0001107983 */ /* 0x000f280000300800 */
[----:B------:R1:W-:Y:S04]  /*66b20*/  STL [R1+0x78c], R5 ;  /* 0x00078c0501007387 */ /* 0x0003e80000100800 */
[----:B------:R-:W4:Y:S01]  /*66b30*/  LDL.LU R18, [R1+0x124] ;  /* 0x0001240001127983 */ /* 0x000f220000300800 */
[----:B------:R-:W-:-:S02]  /*66b40*/  SHF.R.U32.HI R8, RZ, 0x8, R8 ;  /* 0x00000008ff087819 */ /* 0x000fc40000011608 */
[----:B------:R-:W-:Y:S02]  /*66b50*/  LOP3.LUT R11, R11, 0xffff, RZ, 0xc0, !PT ;  /* 0x0000ffff0b0b7812 */ /* 0x000fe400078ec0ff */
[----:B------:R-:W-:Y:S02]  /*66b60*/  LOP3.LUT R13, R13, 0xffff, RZ, 0xc0, !PT ;  /* 0x0000ffff0d0d7812 */ /* 0x000fe400078ec0ff */
[----:B------:R-:W-:Y:S02]  /*66b70*/  LOP3.LUT R12, R12, 0xffff, RZ, 0xc0, !PT ;  /* 0x0000ffff0c0c7812 */ /* 0x000fe400078ec0ff */
[----:B------:R-:W-:Y:S02]  /*66b80*/  LOP3.LUT R8, R8, 0xffff, RZ, 0xc0, !PT ;  /* 0x0000ffff08087812 */ /* 0x000fe400078ec0ff */
[----:B0-----:R-:W-:Y:S02]  /*66b90*/  PRMT R9, R11, 0x3340, R13 ;  /* 0x000033400b097816 */ /* 0x001fe4000000000d */
[----:B------:R-:W-:-:S03]  /*66ba0*/  PRMT R8, R12, 0x3340, R8 ;  /* 0x000033400c087816 */ /* 0x000fc60000000008 */
[----:B------:R-:W-:Y:S01]  /*66bb0*/  STL [R1+0x101c], R9 ;  /* 0x00101c0901007387 */ /* 0x000fe20000100800 */
[----:B-1----:R-:W-:Y:S01]  /*66bc0*/  VIADD R5, R5, UR44 ;  /* 0x0000002c05057c36 */ /* 0x002fe20008000000 */
[----:B------:R-:W0:Y:S02]  /*66bd0*/  LDCU UR44, c[0x0][0x3b8] ;  /* 0x00007700ff2c77ac */ /* 0x000e240008000800 */
[----:B------:R-:W-:Y:S04]  /*66be0*/  STL [R1+0x1018], R8 ;  /* 0x0010180801007387 */ /* 0x000fe80000100800 */
[----:B------:R1:W-:Y:S02]  /*66bf0*/  STL [R1+0x818], R5 ;  /* 0x0008180501007387 */ /* 0x0003e40000100800 */
[----:B-1----:R-:W-:Y:S01]  /*66c00*/  VIADD R5, R5, UR33 ;  /* 0x0000002105057c36 */ /* 0x002fe20008000000 */
[----:B------:R-:W1:Y:S01]  /*66c10*/  LDCU UR33, c[0x0][0x3b8] ;  /* 0x00007700ff2177ac */ /* 0x000e620008000800 */
[----:B---3--:R-:W-:-:S02]  /*66c20*/  LOP3.LUT R12, R27, 0xffff, RZ, 0xc0, !PT ;  /* 0x0000ffff1b0c7812 */ /* 0x008fc400078ec0ff */
[----:B------:R-:W-:Y:S02]  /*66c30*/  LOP3.LUT R13, R24, 0xffff, RZ, 0xc0, !PT ;  /* 0x0000ffff180d7812 */ /* 0x000fe400078ec0ff */
[----:B------:R-:W-:Y:S02]  /*66c40*/  SHF.R.U32.HI R11, RZ, 0x8, R12 ;  /* 0x00000008ff0b7819 */ /* 0x000fe4000001160c */
[--C-:B------:R-:W-:Y:S02]  /*66c50*/  PRMT R15, R12, 0x3340, R13.reuse ;  /* 0x000033400c0f7816 */ /* 0x100fe4000000000d */
[----:B------:R-:W-:Y:S02]  /*66c60*/  LOP3.LUT R9, R23, 0xffff, RZ, 0xc0, !PT ;  /* 0x0000ffff17097812 */ /* 0x000fe400078ec0ff */
[----:B------:R-:W-:Y:S02]  /*66c70*/  SHF.R.U32.HI R13, RZ, 0x8, R13 ;  /* 0x00000008ff0d7819 */ /* 0x000fe4000001160d */
[----:B--2---:R-:W-:-:S02]  /*66c80*/  LOP3.LUT R8, R17, 0xffff, RZ, 0xc0, !PT ;  /* 0x0000ffff11087812 */ /* 0x004fc400078ec0ff */
[----:B------:R-:W-:Y:S02]  /*66c90*/  SHF.R.U32.HI R12, RZ, 0x8, R9 ;  /* 0x00000008ff0c7819 */ /* 0x000fe40000011609 */
[--C-:B------:R-:W-:Y:S02]  /*66ca0*/  PRMT R9, R9, 0x3340, R8.reuse ;  /* 0x0000334009097816 */ /* 0x100fe40000000008 */
[----:B------:R-:W-:Y:S02]  /*66cb0*/  LOP3.LUT R11, R11, 0xffff, RZ, 0xc0, !PT ;  /* 0x0000ffff0b0b7812 */ /* 0x000fe400078ec0ff */
[----:B------:R-:W-:Y:S01]  /*66cc0*/  LOP3.LUT R13, R13, 0xffff, RZ, 0xc0, !PT ;  /* 0x0000ffff0d0d7812 */ /* 0x000fe200078ec0ff */
[----:B------:R-:W-:Y:S04]  /*66cd0*/  STL [R1+0x1424], R15 ;  /* 0x0014240f01007387 */ /* 0x000fe80000100800 */
[----:B------:R2:W-:Y:S01]  /*66ce0*/  STL [R1+0x1420], R9 ;  /* 0x0014200901007387 */ /* 0x0005e20000100800 */
[----:B------:R-:W-:-:S03]  /*66cf0*/  SHF.R.U32.HI R8, RZ, 0x8, R8 ;  /* 0x00000008ff087819 */ /* 0x000fc60000011608 */
[----:B------:R-:W3:Y:S01]  /*66d00*/  LDL.LU R27, [R1+0x404] ;  /* 0x00040400011b7983 */ /* 0x000ee20000300800 */
[----:B--2---:R-:W-:-:S03]  /*66d10*/  PRMT R9, R11, 0x3340, R13 ;  /* 0x000033400b097816 */ /* 0x004fc6000000000d */
[----:B------:R2:W-:Y:S01]  /*66d20*/  STL [R1+0x754], R5 ;  /* 0x0007540501007387 */ /* 0x0005e20000100800 */
[----:B------:R-:W-:-:S03]  /*66d30*/  LOP3.LUT R12, R12, 0xffff, RZ, 0xc0, !PT ;  /* 0x0000ffff0c0c7812 */ /* 0x000fc600078ec0ff */
[----:B------:R-:W-:Y:S01]  /*66d40*/  STL [R1+0x1014], R9 ;  /* 0x0010140901007387 */ /* 0x000fe20000100800 */
[----:B------:R-:W-:-:S03]  /*66d50*/  LOP3.LUT R8, R8, 0xffff, RZ, 0xc0, !PT ;  /* 0x0000ffff08087812 */ /* 0x000fc600078ec0ff */
[----:B------:R-:W3:Y:S04]  /*66d60*/  LDL.LU R24, [R1+0xd0] ;  /* 0x0000d00001187983 */ /* 0x000ee80000300800 */
[----:B------:R-:W3:Y:S04]  /*66d70*/  LDL.LU R23, [R1+0x400] ;  /* 0x0004000001177983 */ /* 0x000ee80000300800 */
[----:B------:R-:W3:Y:S01]  /*66d80*/  LDL.LU R17, [R1+0xcc] ;  /* 0x0000cc0001117983 */ /* 0x000ee20000300800 */
[----:B------:R-:W-:-:S05]  /*66d90*/  PRMT R8, R12, 0x3340, R8 ;  /* 0x000033400c087816 */ /* 0x000fca0000000008 */
[----:B------:R0:W-:Y:S01]  /*66da0*/  STL [R1+0xff8], R8 ;  /* 0x000ff80801007387 */ /* 0x0001e20000100800 */
[----:B--2---:R-:W-:Y:S01]  /*66db0*/  VIADD R5, R5, UR60 ;  /* 0x0000003c05057c36 */ /* 0x004fe20008000000 */
[----:B------:R-:W-:Y:S01]  /*66dc0*/  LOP3.LUT R21, R21, 0xffff, RZ, 0xc0, !PT ;  /* 0x0000ffff15157812 */ /* 0x000fe200078ec0ff */
[----:B------:R-:W2:Y:S03]  /*66dd0*/  LDCU UR60, c[0x0][0x3b8] ;  /* 0x00007700ff3c77ac */ /* 0x000ea60008000800 */
[----:B------:R0:W-:Y:S01]  /*66de0*/  STL [R1+0x804], R5 ;  /* 0x0008040501007387 */ /* 0x0001e20000100800 */
[----:B----4-:R-:W-:Y:S02]  /*66df0*/  LOP3.LUT R11, R14, 0xffff, RZ, 0xc0, !PT ;  /* 0x0000ffff0e0b7812 */ /* 0x010fe400078ec0ff */
[----:B0-----:R-:W-:Y:S02]  /*66e00*/  LOP3.LUT R8, R16, 0xffff, RZ, 0xc0, !PT ;  /* 0x0000ffff10087812 */ /* 0x001fe400078ec0ff */
[----:B------:R-:W-:-:S02]  /*66e10*/  SHF.R.U32.HI R12, RZ, 0x8, R11 ;  /* 0x00000008ff0c7819 */ /* 0x000fc4000001160b */
[--C-:B------:R-:W-:Y:S02]  /*66e20*/  PRMT R13, R11, 0x3340, R8.reuse ;  /* 0x000033400b0d7816 */ /* 0x100fe40000000008 */
[----:B------:R-:W-:Y:S02]  /*66e30*/  SHF.R.U32.HI R8, RZ, 0x8, R8 ;  /* 0x00000008ff087819 */ /* 0x000fe40000011608 */
[----:B------:R-:W-:Y:S02]  /*66e40*/  LOP3.LUT R9, R18, 0xffff, RZ, 0xc0, !PT ;  /* 0x0000ffff12097812 */ /* 0x000fe400078ec0ff */
[----:B------:R-:W-:Y:S02]  /*66e50*/  LOP3.LUT R12, R12, 0xffff, RZ, 0xc0, !PT ;  /* 0x0000ffff0c0c7812 */ /* 0x000fe400078ec0ff */
[----:B------:R-:W-:Y:S02]  /*66e60*/  SHF.R.U32.HI R11, RZ, 0x8, R9 ;  /* 0x00000008ff0b7819 */ /* 0x000fe40000011609 */
[----:B------:R-:W-:-:S02]  /*66e70*/  LOP3.LUT R8, R8, 0xffff, RZ, 0xc0, !PT ;  /* 0x0000ffff08087812 */ /* 0x000fc400078ec0ff */
[----:B------:R-:W-:Y:S01]  /*66e80*/  PRMT R9, R9, 0x3340, R6 ;  /* 0x0000334009097816 */ /* 0x000fe20000000006 */
[----:B------:R-:W-:Y:S01]  /*66e90*/  VIADD R5, R5, UR46 ;  /* 0x0000002e05057c36 */ /* 0x000fe20008000000 */
[----:B------:R-:W-:Y:S01]  /*66ea0*/  PRMT R8, R12, 0x3340, R8 ;  /* 0x000033400c087816 */ /* 0x000fe20000000008 */
[----:B------:R-:W-:Y:S01]  /*66eb0*/  STL [R1+0x141c], R13 ;  /* 0x00141c0d01007387 */ /* 0x000fe20000100800 */
[----:B------:R-:W-:Y:S01]  /*66ec0*/  SHF.R.U32.HI R6, RZ, 0x8, R6 ;  /* 0x00000008ff067819 */ /* 0x000fe20000011606 */
[----:B------:R-:W0:Y:S02]  /*66ed0*/  LDCU UR46, c[0x0][0x3b8] ;  /* 0x00007700ff2e77ac */ /* 0x000e240008000800 */
[----:B------:R-:W-:Y:S04]  /*66ee0*/  STL [R1+0x1418], R9 ;  /* 0x0014180901007387 */ /* 0x000fe80000100800 */
[----:B------:R-:W4:Y:S04]  /*66ef0*/  LDL.LU R15, [R1+0x300] ;  /* 0x00030000010f7983 */ /* 0x000f280000300800 */
[----:B------:R0:W-:Y:S04]  /*66f00*/  STL [R1+0x738], R5 ;  /* 0x0007380501007387 */ /* 0x0001e80000100800 */
[----:B------:R-:W-:Y:S04]  /*66f10*/  STL [R1+0xff4], R8 ;  /* 0x000ff40801007387 */ /* 0x000fe80000100800 */
[----:B------:R-:W2:Y:S04]  /*66f20*/  LDL.LU R14, [R1+0x74] ;  /* 0x00007400010e7983 */ /* 0x000ea80000300800 */
[----:B------:R-:W2:Y:S04]  /*66f30*/  LDL.LU R16, [R1+0x2ec] ;  /* 0x0002ec0001107983 */ /* 0x000ea80000300800 */
[----:B------:R-:W2:Y:S01]  /*66f40*/  LDL.LU R18, [R1+0x70] ;  /* 0x0000700001127983 */ /* 0x000ea20000300800 */
[----:B------:R-:W-:-:S02]  /*66f50*/  LOP3.LUT R11, R11, 0xffff, RZ, 0xc0, !PT ;  /* 0x0000ffff0b0b7812 */ /* 0x000fc400078ec0ff */
[----:B------:R-:W-:-:S04]  /*66f60*/  LOP3.LUT R6, R6, 0xffff, RZ, 0xc0, !PT ;  /* 0x0000ffff06067812 */ /* 0x000fc800078ec0ff */
[----:B------:R-:W-:Y:S01]  /*66f70*/  PRMT R6, R11, 0x3340, R6 ;  /* 0x000033400b067816 */ /* 0x000fe20000000006 */
[----:B0-----:R-:W-:Y:S01]  /*66f80*/  VIADD R5, R5, UR43 ;  /* 0x0000002b05057c36 */ /* 0x001fe20008000000 */
[----:B------:R-:W-:Y:S01]  /*66f90*/  LOP3.LUT R20, R20, 0xffff, RZ, 0xc0, !PT ;  /* 0x0000ffff14147812 */ /* 0x000fe200078ec0ff */
[----:B------:R-:W0:Y:S02]  /*66fa0*/  LDCU UR43, c[0x0][0x3b8] ;  /* 0x00007700ff2b77ac */ /* 0x000e240008000800 */
[----:B------:R-:W-:Y:S04]  /*66fb0*/  STL [R1+0xfec], R6 ;  /* 0x000fec0601007387 */ /* 0x000fe80000100800 */
[----:B------:R1:W-:Y:S02]  /*66fc0*/  STL [R1+0x758], R5 ;  /* 0x0007580501007387 */ /* 0x0003e40000100800 */
[----:B-1----:R-:W-:Y:S01]  /*66fd0*/  VIADD R5, R5, UR10 ;  /* 0x0000000a05057c36 */ /* 0x002fe20008000000 */
[----:B------:R-:W1:Y:S01]  /*66fe0*/  LDCU UR10, c[0x0][0x3b8] ;  /* 0x00007700ff0a77ac */ /* 0x000e620008000800 */
[----:B---3--:R-:W-:-:S04]  /*66ff0*/  LOP3.LUT R11, R27, 0xffff, RZ, 0xc0, !PT ;  /* 0x0000ffff1b0b7812 */ /* 0x008fc800078ec0ff */
[----:B------:R-:W-:Y:S02]  /*67000*/  SHF.R.U32.HI R9, RZ, 0x8, R11 ;  /* 0x00000008ff097819 */ /* 0x000fe4000001160b */
[----:B------:R-:W-:Y:S02]  /*67010*/  LOP3.LUT R12, R24, 0xffff, RZ, 0xc0, !PT ;  /* 0x0000ffff180c7812 */ /* 0x000fe400078ec0ff */
[----:B------:R-:W-:Y:S02]  /*67020*/  LOP3.LUT R8, R23, 0xffff, RZ, 0xc0, !PT ;  /* 0x0000ffff17087812 */ /* 0x000fe400078ec0ff */
[----:B------:R-:W-:Y:S02]  /*67030*/  PRMT R13, R11, 0x3340, R12 ;  /* 0x000033400b0d7816 */ /* 0x000fe4000000000c */
[----:B------:R-:W-:Y:S02]  /*67040*/  LOP3.LUT R6, R17, 0xffff, RZ, 0xc0, !PT ;  /* 0x0000ffff11067812 */ /* 0x000fe400078ec0ff */
[----:B------:R-:W-:-:S02]  /*67050*/  SHF.R.U32.HI R11, RZ, 0x8, R8 ;  /* 0x00000008ff0b7819 */ /* 0x000fc40000011608 */
[----:B------:R-:W-:Y:S01]  /*67060*/  PRMT R8, R8, 0x3340, R6 ;  /* 0x0000334008087816 */ /* 0x000fe20000000006 */
[----:B------:R-:W-:Y:S04]  /*67070*/  STL [R1+0x1414], R13 ;  /* 0x0014140d01007387 */ /* 0x000fe80000100800 */
[----:B------:R3:W-:Y:S04]  /*67080*/  STL [R1+0x1410], R8 ;  /* 0x0014100801007387 */ /* 0x0007e80000100800 */
[----:B------:R-:W2:Y:S01]  /*67090*/  LDL.LU R27, [R1+0x208] ;  /* 0x00020800011b7983 */ /* 0x000ea20000300800 */
[----:B------:R-:W-:-:S03]  /*670a0*/  SHF.R.U32.HI R12, RZ, 0x8, R12 ;  /* 0x00000008ff0c7819 */ /* 0x000fc6000001160c */
[----:B------:R-:W2:Y:S01]  /*670b0*/  LDL.LU R24, [R1+0x30] ;  /* 0x0000300001187983 */ /* 0x000ea20000300800 */
[----:B------:R-:W-:-:S03]  /*670c0*/  SHF.R.U32.HI R6, RZ, 0x8, R6 ;  /* 0x00000008ff067819 */ /* 0x000fc60000011606 */
[----:B------:R-:W2:Y:S01]  /*670d0*/  LDL.LU R23, [R1+0x204] ;  /* 0x0002040001177983 */ /* 0x000ea20000300800 */
[----:B------:R-:W-:-:S03]  /*670e0*/  LOP3.LUT R9, R9, 0xffff, RZ, 0xc0, !PT ;  /* 0x0000ffff09097812 */ /* 0x000fc600078ec0ff */
[----:B------:R0:W-:Y:S01]  /*670f0*/  STL [R1+0x72c], R5 ;  /* 0x00072c0501007387 */ /* 0x0001e20000100800 */
[----:B------:R-:W-:-:S03]  /*67100*/  LOP3.LUT R12, R12, 0xffff, RZ, 0xc0, !PT ;  /* 0x0000ffff0c0c7812 */ /* 0x000fc600078ec0ff */
[----:B------:R-:W2:Y:S01]  /*67110*/  LDL.LU R17, [R1+0x1c] ;  /* 0x00001c0001117983 */ /* 0x000ea20000300800 */
[----:B------:R-:W-:Y:S02]  /*67120*/  LOP3.LUT R11, R11, 0xffff, RZ, 0xc0, !PT ;  /* 0x0000ffff0b0b7812 */ /* 0x000fe400078ec0ff */
[----:B------:R-:W-:Y:S02]  /*67130*/  LOP3.LUT R6, R6, 0xffff, RZ, 0xc0, !PT ;  /* 0x0000ffff06067812 */ /* 0x000fe400078ec0ff */
[----:B---3--:R-:W-:Y:S02]  /*67140*/  PRMT R8, R9, 0x3340, R12 ;  /* 0x0000334009087816 */ /* 0x008fe4000000000c */
[----:B------:R-:W-:-:S03]  /*67150*/  PRMT R6, R11, 0x3340, R6 ;  /* 0x000033400b067816 */ /* 0x000fc60000000006 */
[----:B------:R-:W-:Y:S01]  /*67160*/  STL [R1+0xfd8], R8 ;  /* 0x000fd80801007387 */ /* 0x000fe20000100800 */
[----:B0-----:R-:W-:Y:S01]  /*67170*/  VIADD R5, R5, UR15 ;  /* 0x0000000f05057c36 */ /* 0x001fe20008000000 */
[----:B------:R-:W0:Y:S02]  /*67180*/  LDCU UR15, c[0x0][0x3b8] ;  /* 0x00007700ff0f77ac */ /* 0x000e240008000800 */
[----:B------:R2:W-:Y:S04]  /*67190*/  STL [R1+0xfd4], R6 ;  /* 0x000fd40601007387 */ /* 0x0005e80000100800 */
[----:B------:R3:W-:Y:S01]  /*671a0*/  STL [R1+0x74c], R5 ;  /* 0x00074c0501007387 */ /* 0x0007e20000100800 */
[----:B----4-:R-:W-:-:S04]  /*671b0*/  LOP3.LUT R12, R15, 0xffff, RZ, 0xc0, !PT ;  /* 0x0000ffff0f0c7812 */ /* 0x010fc800078ec0ff */
[----:B------:R-:W-:Y:S02]  /*671c0*/  SHF.R.U32.HI R11, RZ, 0x8, R12 ;  /* 0x00000008ff0b7819 */ /* 0x000fe4000001160c */
[----:B--2---:R-:W-:Y:S02]  /*671d0*/  LOP3.LUT R6, R14, 0xffff, RZ, 0xc0, !PT ;  /* 0x0000ffff0e067812 */ /* 0x004fe400078ec0ff */
[----:B------:R-:W-:Y:S02]  /*671e0*/  LOP3.LUT R8, R16, 0xffff, RZ, 0xc0, !PT ;  /* 0x0000ffff10087812 */ /* 0x000fe400078ec0ff */
[----:B------:R-:W-:Y:S02]  /*671f0*/  PRMT R13, R12, 0x3340, R6 ;  /* 0x000033400c0d7816 */ /* 0x000fe40000000006 */
[----:B------:R-:W-:Y:S02]  /*67200*/  LOP3.LUT R9, R18, 0xffff, RZ, 0xc0, !PT ;  /* 0x0000ffff12097812 */ /* 0x000fe400078ec0ff */
[----:B------:R-:W-:-:S02]  /*67210*/  SHF.R.U32.HI R12, RZ, 0x8, R8 ;  /* 0x00000008ff0c7819 */ /* 0x000fc40000011608 */
[----:B------:R-:W-:Y:S01]  /*67220*/  PRMT R8, R8, 0x3340, R9 ;  /* 0x0000334008087816 */ /* 0x000fe20000000009 */
[----:B---3--:R-:W-:Y:S01]  /*67230*/  VIADD R5, R5, UR6 ;  /* 0x0000000605057c36 */ /* 0x008fe20008000000 */
[----:B------:R-:W-:Y:S01]  /*67240*/  STL [R1+0x140c], R13 ;  /* 0x00140c0d01007387 */ /* 0x000fe20000100800 */
[----:B------:R-:W-:Y:S01]  /*67250*/  SHF.R.U32.HI R6, RZ, 0x8, R6 ;  /* 0x00000008ff067819 */ /* 0x000fe20000011606 */
[----:B------:R-:W2:Y:S02]  /*67260*/  LDCU UR6, c[0x0][0x3b8] ;  /* 0x00007700ff0677ac */ /* 0x000ea40008000800 */
[----:B------:R-:W-:Y:S04]  /*67270*/  STL [R1+0x1408], R8 ;  /* 0x0014080801007387 */ /* 0x000fe80000100800 */
[----:B------:R-:W3:Y:S04]  /*67280*/  LDL.LU R16, [R1+0x168] ;  /* 0x0001680001107983 */ /* 0x000ee80000300800 */
[----:B------:R-:W-:Y:S04]  /*67290*/  STL [R1+0x70c], R5 ;  /* 0x00070c0501007387 */ /* 0x000fe80000100800 */
[----:B------:R-:W4:Y:S01]  /*672a0*/  LDL.LU R18, [R1+0x164] ;  /* 0x0001640001127983 */ /* 0x000f220000300800 */
[----:B------:R-:W-:-:S02]  /*672b0*/  LOP3.LUT R11, R11, 0xffff, RZ, 0xc0, !PT ;  /* 0x0000ffff0b0b7812 */ /* 0x000fc400078ec0ff */
[----:B------:R-:W-:Y:S02]  /*672c0*/  LOP3.LUT R6, R6, 0xffff, RZ, 0xc0, !PT ;  /* 0x0000ffff06067812 */ /* 0x000fe400078ec0ff */
[----:B------:R-:W-:Y:S02]  /*672d0*/  SHF.R.U32.HI R9, RZ, 0x8, R9 ;  /* 0x00000008ff097819 */ /* 0x000fe40000011609 */
[----:B------:R-:W-:Y:S02]  /*672e0*/  PRMT R6, R11, 0x3340, R6 ;  /* 0x000033400b067816 */ /* 0x000fe40000000006 */
[----:B------:R-:W-:Y:S02]  /*672f0*/  LOP3.LUT R12, R12, 0xffff, RZ, 0xc0, !PT ;  /* 0x0000ffff0c0c7812 */ /* 0x000fe400078ec0ff */
[----:B------:R-:W-:Y:S01]  /*67300*/  LOP3.LUT R9, R9, 0xffff, RZ, 0xc0, !PT ;  /* 0x0000ffff09097812 */ /* 0x000fe200078ec0ff */
[----:B------:R0:W-:Y:S03]  /*67310*/  STL [R1+0xfbc], R6 ;  /* 0x000fbc0601007387 */ /* 0x0001e60000100800 */
[----:B0-----:R-:W-:-:S05]  /*67320*/  PRMT R6, R12, 0x3340, R9 ;  /* 0x000033400c067816 */ /* 0x001fca0000000009 */
[----:B------:R-:W-:Y:S01]  /*67330*/  STL [R1+0xfac], R6 ;  /* 0x000fac0601007387 */ /* 0x000fe20000100800 */
[----:B------:R-:W-:Y:S01]  /*67340*/  VIADD R5, R5, UR19 ;  /* 0x0000001305057c36 */ /* 0x000fe20008000000 */
[----:B------:R-:W-:Y:S01]  /*67350*/  LOP3.LUT R22, R22, 0xffff, RZ, 0xc0, !PT ;  /* 0x0000ffff16167812 */ /* 0x000fe200078ec0ff */
[----:B------:R-:W0:Y:S03]  /*67360*/  LDCU UR19, c[0x0][0x3b8] ;  /* 0x00007700ff1377ac */ /* 0x000e260008000800 */
[----:B------:R1:W-:Y:S02]  /*67370*/  STL [R1+0x734], R5 ;  /* 0x0007340501007387 */ /* 0x0003e40000100800 */
[----:B-1----:R-:W-:Y:S01]  /*67380*/  VIADD R5, R5, UR11 ;  /* 0x0000000b05057c36 */ /* 0x002fe20008000000 */
[----:B------:R-:W1:Y:S01]  /*67390*/  LDCU UR11, c[0x0][0x3b8] ;  /* 0x00007700ff0b77ac */ /* 0x000e620008000800 */
[----:B------:R-:W-:-:S02]  /*673a0*/  LOP3.LUT R12, R27, 0xffff, RZ, 0xc0, !PT ;  /* 0x0000ffff1b0c7812 */ /* 0x000fc400078ec0ff */
[----:B------:R-:W-:Y:S02]  /*673b0*/  LOP3.LUT R6, R24, 0xffff, RZ, 0xc0, !PT ;  /* 0x0000ffff18067812 */ /* 0x000fe400078ec0ff */
[----:B------:R-:W-:Y:S02]  /*673c0*/  SHF.R.U32.HI R11, RZ, 0x8, R12 ;  /* 0x00000008ff0b7819 */ /* 0x000fe4000001160c */
[--C-:B------:R-:W-:Y:S02]  /*673d0*/  PRMT R13, R12, 0x3340, R6.reuse ;  /* 0x000033400c0d7816 */ /* 0x100fe40000000006 */
[----:B------:R-:W-:Y:S02]  /*673e0*/  LOP3.LUT R8, R23, 0xffff, RZ, 0xc0, !PT ;  /* 0x0000ffff17087812 */ /* 0x000fe400078ec0ff */
[----:B------:R-:W-:Y:S02]  /*673f0*/  SHF.R.U32.HI R6, RZ, 0x8, R6 ;  /* 0x00000008ff067819 */ /* 0x000fe40000011606 */
[----:B------:R-:W-:-:S02]  /*67400*/  LOP3.LUT R9, R17, 0xffff, RZ, 0xc0, !PT ;  /* 0x0000ffff11097812 */ /* 0x000fc400078ec0ff */
[----:B------:R-:W-:Y:S02]  /*67410*/  SHF.R.U32.HI R12, RZ, 0x8, R8 ;  /* 0x00000008ff0c7819 */ /* 0x000fe40000011608 */
[----:B------:R-:W-:Y:S02]  /*67420*/  LOP3.LUT R11, R11, 0xffff, RZ, 0xc0, !PT ;  /* 0x0000ffff0b0b7812 */ /* 0x000fe400078ec0ff */
[----:B------:R-:W-:Y:S02]  /*67430*/  LOP3.LUT R6, R6, 0xffff, RZ, 0xc0, !PT ;  /* 0x0000ffff06067812 */ /* 0x000fe400078ec0ff */
[----:B------:R-:W-:Y:S01]  /*67440*/  PRMT R8, R8, 0x3340, R9 ;  /* 0x0000334008087816 */ /* 0x000fe20000000009 */
[----:B------:R-:W-:Y:S01]  /*67450*/  STL [R1+0x1404], R13 ;  /* 0x0014040d01007387 */ /* 0x000fe20000100800 */
[----:B------:R-:W-:-:S03]  /*67460*/  PRMT R6, R11, 0x3340, R6 ;  /* 0x000033400b067816 */ /* 0x000fc60000000006 */
[----:B------:R-:W-:Y:S01]  /*67470*/  STL [R1+0x1400], R8 ;  /* 0x0014000801007387 */ /* 0x000fe20000100800 */
[----:B------:R-:W-:-:S03]  /*67480*/  SHF.R.U32.HI R9, RZ, 0x8, R9 ;  /* 0x00000008ff097819 */ /* 0x000fc60000011609 */
[----:B------:R-:W2:Y:S04]  /*67490*/  LDL.LU R15, [R1+0x484] ;  /* 0x00048400010f7983 */ /* 0x000ea80000300800 */
[----:B------:R-:W-:Y:S01]  /*674a0*/  STL [R1+0x6f8], R5 ;  /* 0x0006f80501007387 */ /* 0x000fe20000100800 */
[----:B------:R-:W-:-:S03]  /*674b0*/  LOP3.LUT R12, R12, 0xffff, RZ, 0xc0, !PT ;  /* 0x0000ffff0c0c7812 */ /* 0x000fc600078ec0ff */
[----:B------:R0:W-:Y:S01]  /*674c0*/  STL [R1+0xf9c], R6 ;  /* 0x000f9c0601007387 */ /* 0x0001e20000100800 */
[----:B------:R-:W-:-:S03]  /*674d0*/  LOP3.LUT R9, R9, 0xffff, RZ, 0xc0, !PT ;  /* 0x0000ffff09097812 */ /* 0x000fc600078ec0ff */
[----:B------:R-:W2:Y:S04]  /*674e0*/  LDL.LU R14, [R1+0xf4] ;  /* 0x0000f400010e7983 */ /* 0x000ea80000300800 */
[----:B------:R-:W2:Y:S04]  /*674f0*/  LDL.LU R23, [R1+0x480] ;  /* 0x0004800001177983 */ /* 0x000ea80000300800 */
[----:B------:R-:W2:Y:S01]  /*67500*/  LDL.LU R17, [R1+0xf0] ;  /* 0x0000f00001117983 */ /* 0x000ea20000300800 */
[----:B0-----:R-:W-:Y:S01]  /*67510*/  PRMT R6, R12, 0x3340, R9 ;  /* 0x000033400c067816 */ /* 0x001fe20000000009 */
[----:B------:R-:W-:Y:S01]  /*67520*/  VIADD R5, R5, UR18 ;  /* 0x0000001205057c36 */ /* 0x000fe20008000000 */
[----:B------:R-:W0:Y:S03]  /*67530*/  LDCU UR18, c[0x0][0x3b8] ;  /* 0x00007700ff1277ac */ /* 0x000e260008000800 */
[----:B------:R-:W-:Y:S04]  /*67540*/  STL [R1+0xf8c], R6 ;  /* 0x000f8c0601007387 */ /* 0x000fe80000100800 */
[----:B------:R1:W-:Y:S02]  /*67550*/  STL [R1+0x718], R5 ;  /* 0x0007180501007387 */ /* 0x0003e40000100800 */
[----:B-1----:R-:W-:Y:S01]  /*67560*/  VIADD R5, R5, UR14 ;  /* 0x0000000e05057c36 */ /* 0x002fe20008000000 */
[----:B------:R-:W1:Y:S01]  /*67570*/  LDCU UR14, c[0x0][0x3b8] ;  /* 0x00007700ff0e77ac */ /* 0x000e620008000800 */
[----:B---3--:R-:W-:-:S04]  /*67580*/  LOP3.LUT R6, R16, 0xffff, RZ, 0xc0, !PT ;  /* 0x0000ffff10067812 */ /* 0x008fc800078ec0ff */
[----:B------:R-:W-:Y:S02]  /*67590*/  SHF.R.U32.HI R9, RZ, 0x8, R6 ;  /* 0x00000008ff097819 */ /* 0x000fe40000011606 */
[----:B----4-:R-:W-:Y:S02]  /*675a0*/  LOP3.LUT R8, R18, 0xffff, RZ, 0xc0, !PT ;  /* 0x0000ffff12087812 */ /* 0x010fe400078ec0ff */
[----:B------:R-:W-:Y:S02]  /*675b0*/  PRMT R11, R6, 0x3340, R10 ;  /* 0x00003340060b7816 */ /* 0x000fe4000000000a */
[----:B------:R-:W-:Y:S02]  /*675c0*/  SHF.R.U32.HI R6, RZ, 0x8, R8 ;  /* 0x00000008ff067819 */ /* 0x000fe40000011608 */
[----:B------:R-:W-:Y:S01]  /*675d0*/  PRMT R8, R8, 0x3340, R7 ;  /* 0x0000334008087816 */ /* 0x000fe20000000007 */
[----:B------:R-:W-:Y:S04]  /*675e0*/  STL [R1+0x13fc], R11 ;  /* 0x0013fc0b01007387 */ /* 0x000fe80000100800 */
[----:B------:R3:W-:Y:S04]  /*675f0*/  STL [R1+0x13f8], R8 ;  /* 0x0013f80801007387 */ /* 0x0007e80000100800 */
[----:B------:R-:W4:Y:S04]  /*67600*/  LDL.LU R27, [R1+0x380] ;  /* 0x00038000011b7983 */ /* 0x000f280000300800 */
[----:B------:R-:W4:Y:S04]  /*67610*/  LDL.LU R24, [R1+0x8c] ;  /* 0x00008c0001187983 */ /* 0x000f280000300800 */
[----:B------:R0:W-:Y:S04]  /*67620*/  STL [R1+0x6e8], R5 ;  /* 0x0006e80501007387 */ /* 0x0001e80000100800 */
[----:B------:R-:W4:Y:S04]  /*67630*/  LDL.LU R16, [R1+0x24c] ;  /* 0x00024c0001107983 */ /* 0x000f280000300800 */
[----:B------:R-:W4:Y:S01]  /*67640*/  LDL.LU R18, [R1+0x48] ;  /* 0x0000480001127983 */ /* 0x000f220000300800 */
[----:B------:R-:W-:-:S02]  /*67650*/  SHF.R.U32.HI R10, RZ, 0x8, R10 ;  /* 0x00000008ff0a7819 */ /* 0x000fc4000001160a */
[----:B------:R-:W-:Y:S02]  /*67660*/  SHF.R.U32.HI R7, RZ, 0x8, R7 ;  /* 0x00000008ff077819 */ /* 0x000fe40000011607 */
[----:B------:R-:W-:Y:S02]  /*67670*/  LOP3.LUT R9, R9, 0xffff, RZ, 0xc0, !PT ;  /* 0x0000ffff09097812 */ /* 0x000fe400078ec0ff */
[----:B------:R-:W-:Y:S02]  /*67680*/  LOP3.LUT R10, R10, 0xffff, RZ, 0xc0, !PT ;  /* 0x0000ffff0a0a7812 */ /* 0x000fe400078ec0ff */
[----:B------:R-:W-:Y:S02]  /*67690*/  LOP3.LUT R6, R6, 0xffff, RZ, 0xc0, !PT ;  /* 0x0000ffff06067812 */ /* 0x000fe400078ec0ff */
[----:B------:R-:W-:Y:S02]  /*676a0*/  LOP3.LUT R7, R7, 0xffff, RZ, 0xc0, !PT ;  /* 0x0000ffff07077812 */ /* 0x000fe400078ec0ff */
[----:B---3--:R-:W-:-:S02]  /*676b0*/  PRMT R8, R9, 0x3340, R10 ;  /* 0x0000334009087816 */ /* 0x008fc4000000000a */
[----:B------:R-:W-:-:S03]  /*676c0*/  PRMT R6, R6, 0x3340, R7 ;  /* 0x0000334006067816 */ /* 0x000fc60000000007 */
[----:B------:R-:W-:Y:S01]  /*676d0*/  STL [R1+0xf5c], R8 ;  /* 0x000f5c0801007387 */ /* 0x000fe20000100800 */
[----:B0-----:R-:W-:Y:S01]  /*676e0*/  VIADD R5, R5, UR20 ;  /* 0x0000001405057c36 */ /* 0x001fe20008000000 */
[----:B------:R-:W0:Y:S02]  /*676f0*/  LDCU UR20, c[0x0][0x3b8] ;  /* 0x00007700ff1477ac */ /* 0x000e240008000800 */
[----:B------:R-:W-:Y:S04]  /*67700*/  STL [R1+0xf4c], R6 ;  /* 0x000f4c0601007387 */ /* 0x000fe80000100800 */
[----:B------:R3:W-:Y:S02]  /*67710*/  STL [R1+0x708], R5 ;  /* 0x0007080501007387 */ /* 0x0007e40000100800 */
[----:B---3--:R-:W-:Y:S01]  /*67720*/  VIADD R5, R5, UR7 ;  /* 0x0000000705057c36 */ /* 0x008fe20008000000 */
[----:B------:R-:W3:Y:S01]  /*67730*/  LDCU UR7, c[0x0][0x3b8] ;  /* 0x00007700ff0777ac */ /* 0x000ee20008000800 */
[----:B--2---:R-:W-:-:S04]  /*67740*/  LOP3.LUT R9, R15, 0xffff, RZ, 0xc0, !PT ;  /* 0x0000ffff0f097812 */ /* 0x004fc800078ec0ff */
[----:B------:R-:W-:Y:S02]  /*67750*/  SHF.R.U32.HI R8, RZ, 0x8, R9 ;  /* 0x00000008ff087819 */ /* 0x000fe40000011609 */
[----:B------:R-:W-:Y:S02]  /*67760*/  LOP3.LUT R10, R14, 0xffff, RZ, 0xc0, !PT ;  /* 0x0000ffff0e0a7812 */ /* 0x000fe400078ec0ff */
[----:B------:R-:W-:Y:S02]  /*67770*/  LOP3.LUT R7, R23, 0xffff, RZ, 0xc0, !PT ;  /* 0x0000ffff17077812 */ /* 0x000fe400078ec0ff */
[----:B------:R-:W-:Y:S02]  /*67780*/  PRMT R11, R9, 0x3340, R10 ;  /* 0x00003340090b7816 */ /* 0x000fe4000000000a */
[----:B------:R-:W-:Y:S02]  /*67790*/  LOP3.LUT R6, R17, 0xffff, RZ, 0xc0, !PT ;  /* 0x0000ffff11067812 */ /* 0x000fe400078ec0ff */
[----:B------:R-:W-:-:S02]  /*677a0*/  SHF.R.U32.HI R9, RZ, 0x8, R7 ;  /* 0x00000008ff097819 */ /* 0x000fc40000011607 */
[----:B------:R-:W-:Y:S01]  /*677b0*/  PRMT R7, R7, 0x3340, R6 ;  /* 0x0000334007077816 */ /* 0x000fe20000000006 */
[----:B------:R-:W-:Y:S01]  /*677c0*/  STL [R1+0x13f4], R11 ;  /* 0x0013f40b01007387 */ /* 0x000fe20000100800 */
[----:B------:R-:W-:-:S03]  /*677d0*/  SHF.R.U32.HI R10, RZ, 0x8, R10 ;  /* 0x00000008ff0a7819 */ /* 0x000fc6000001160a */
[----:B------:R2:W-:Y:S01]  /*677e0*/  STL [R1+0x13f0], R7 ;  /* 0x0013f00701007387 */ /* 0x0005e20000100800 */
[----:B------:R-:W-:-:S03]  /*677f0*/  SHF.R.U32.HI R6, RZ, 0x8, R6 ;  /* 0x00000008ff067819 */ /* 0x000fc60000011606 */
[----:B------:R-:W3:Y:S04]  /*67800*/  LDL.LU R14, [R1+0x268] ;  /* 0x00026800010e7983 */ /* 0x000ee80000300800 */
[----:B------:R-:W3:Y:S01]  /*67810*/  LDL.LU R23, [R1+0x4c] ;  /* 0x00004c0001177983 */ /* 0x000ee20000300800 */
[----:B------:R-:W-:Y:S02]  /*67820*/  LOP3.LUT R8, R8, 0xffff, RZ, 0xc0, !PT ;  /* 0x0000ffff08087812 */ /* 0x000fe400078ec0ff */
[----:B------:R-:W-:Y:S01]  /*67830*/  LOP3.LUT R10, R10, 0xffff, RZ, 0xc0, !PT ;  /* 0x0000ffff0a0a7812 */ /* 0x000fe200078ec0ff */
[----:B------:R0:W-:Y:S01]  /*67840*/  STL [R1+0x6d4], R5 ;  /* 0x0006d40501007387 */ /* 0x0001e20000100800 */
[----:B------:R-:W-:Y:S02]  /*67850*/  LOP3.LUT R9, R9, 0xffff, RZ, 0xc0, !PT ;  /* 0x0000ffff09097812 */ /* 0x000fe400078ec0ff */
[----:B------:R-:W-:Y:S01]  /*67860*/  LOP3.LUT R6, R6, 0xffff, RZ, 0xc0, !PT ;  /* 0x0000ffff06067812 */ /* 0x000fe200078ec0ff */
[----:B------:R-:W3:Y:S01]  /*67870*/  LDL.LU R17, [R1+0x1a8] ;  /* 0x0001a80001117983 */ /* 0x000ee20000300800 */
[----:B--2---:R-:W-:-:S02]  /*67880*/  PRMT R7, R8, 0x3340, R10 ;  /* 0x0000334008077816 */ /* 0x004fc4000000000a */
[----:B------:R-:W-:-:S03]  /*67890*/  PRMT R6, R9, 0x3340, R6 ;  /* 0x0000334009067816 */ /* 0x000fc60000000006 */
[----:B------:R2:W-:Y:S01]  /*678a0*/  STL [R1+0xf1c], R7 ;  /* 0x000f1c0701007387 */ /* 0x0005e20000100800 */
[----:B0-----:R-:W-:Y:S01]  /*678b0*/  VIADD R5, R5, UR36 ;  /* 0x0000002405057c36 */ /* 0x001fe20008000000 */
[----:B------:R-:W0:Y:S02]  /*678c0*/  LDCU UR36, c[0x0][0x3b8] ;  /* 0x00007700ff2477ac */ /* 0x000e240008000800 */
[----:B------:R0:W-:Y:S04]  /*678d0*/  STL [R1+0xf0c], R6 ;  /* 0x000f0c0601007387 */ /* 0x0001e80000100800 */
[----:B------:R0:W-:Y:S01]  /*678e0*/  STL [R1+0x6ec], R5 ;  /* 0x0006ec0501007387 */ /* 0x0001e20000100800 */
[----:B----4-:R-:W-:Y:S02]  /*678f0*/  LOP3.LUT R9, R27, 0xffff, RZ, 0xc0, !PT ;  /* 0x0000ffff1b097812 */ /* 0x010fe400078ec0ff */
[----:B------:R-:W-:-:S02]  /*67900*/  LOP3.LUT R10, R24, 0xffff, RZ, 0xc0, !PT ;  /* 0x0000ffff180a7812 */ /* 0x000fc400078ec0ff */
[----:B------:R-:W-:Y:S02]  /*67910*/  SHF.R.U32.HI R8, RZ, 0x8, R9 ;  /* 0x00000008ff087819 */ /* 0x000fe40000011609 */
[--C-:B------:R-:W-:Y:S02]  /*67920*/  PRMT R11, R9, 0x3340, R10.reuse ;  /* 0x00003340090b7816 */ /* 0x100fe4000000000a */
[----:B--2---:R-:W-:Y:S02]  /*67930*/  LOP3.LUT R7, R16, 0xffff, RZ, 0xc0, !PT ;  /* 0x0000ffff10077812 */ /* 0x004fe400078ec0ff */
[----:B------:R-:W-:Y:S02]  /*67940*/  SHF.R.U32.HI R10, RZ, 0x8, R10 ;  /* 0x00000008ff0a7819 */ /* 0x000fe4000001160a */
[----:B0-----:R-:W-:Y:S02]  /*67950*/  LOP3.LUT R6, R18, 0xffff, RZ, 0xc0, !PT ;  /* 0x0000ffff12067812 */ /* 0x001fe400078ec0ff */
[----:B------:R-:W-:-:S02]  /*67960*/  SHF.R.U32.HI R9, RZ, 0x8, R7 ;  /* 0x00000008ff097819 */ /* 0x000fc40000011607 */
[--C-:B------:R-:W-:Y:S02]  /*67970*/  PRMT R7, R7, 0x3340, R6.reuse ;  /* 0x0000334007077816 */ /* 0x100fe40000000006 */
[----:B------:R-:W-:Y:S02]  /*67980*/  LOP3.LUT R8, R8, 0xffff, RZ, 0xc0, !PT ;  /* 0x0000ffff08087812 */ /* 0x000fe400078ec0ff */
[----:B------:R-:W-:Y:S01]  /*67990*/  LOP3.LUT R10, R10, 0xffff, RZ, 0xc0, !PT ;  /* 0x0000ffff0a0a7812 */ /* 0x000fe200078ec0ff */
[----:B------:R-:W-:Y:S01]  /*679a0*/  STL [R1+0x13ec], R11 ;  /* 0x0013ec0b01007387 */ /* 0x000fe20000100800 */
[----:B------:R-:W-:Y:S01]  /*679b0*/  VIADD R5, R5, UR48 ;  /* 0x0000003005057c36 */ /* 0x000fe20008000000 */
[----:B------:R-:W-:Y:S01]  /*679c0*/  SHF.R.U32.HI R6, RZ, 0x8, R6 ;  /* 0x00000008ff067819 */ /* 0x000fe20000011606 */
[----:B------:R-:W0:Y:S01]  /*679d0*/  LDCU UR48, c[0x0][0x3b8] ;  /* 0x00007700ff3077ac */ /* 0x000e220008000800 */
[----:B------:R2:W-:Y:S04]  /*679e0*/  STL [R1+0x13e8], R7 ;  /* 0x0013e80701007387 */ /* 0x0005e80000100800 */
[----:B------:R-:W4:Y:S01]  /*679f0*/  LDL.LU R27, [R1+0x4c8] ;  /* 0x0004c800011b7983 */ /* 0x000f220000300800 */
[----:B--2---:R-:W-:-:S03]  /*67a00*/  PRMT R7, R8, 0x3340, R10 ;  /* 0x0000334008077816 */ /* 0x004fc6000000000a */
[----:B------:R2:W-:Y:S04]  /*67a10*/  STL [R1+0x6b8], R5 ;  /* 0x0006b80501007387 */ /* 0x0005e80000100800 */
[----:B------:R-:W-:Y:S04]  /*67a20*/  STL [R1+0xedc], R7 ;  /* 0x000edc0701007387 */ /* 0x000fe80000100800 */
[----:B------:R-:W4:Y:S04]  /*67a30*/  LDL.LU R24, [R1+0x118] ;  /* 0x0001180001187983 */ /* 0x000f280000300800 */
[----:B------:R-:W4:Y:S04]  /*67a40*/  LDL.LU R16, [R1+0x4c4] ;  /* 0x0004c40001107983 */ /* 0x000f280000300800 */
[----:B------:R-:W4:Y:S01]  /*67a50*/  LDL.LU R18, [R1+0x114] ;  /* 0x0001140001127983 */ /* 0x000f220000300800 */
[----:B------:R-:W-:-:S02]  /*67a60*/  LOP3.LUT R9, R9, 0xffff, RZ, 0xc0, !PT ;  /* 0x0000ffff09097812 */ /* 0x000fc400078ec0ff */
[----:B------:R-:W-:-:S04]  /*67a70*/  LOP3.LUT R6, R6, 0xffff, RZ, 0xc0, !PT ;  /* 0x0000ffff06067812 */ /* 0x000fc800078ec0ff */
[----:B------:R-:W-:-:S05]  /*67a80*/  PRMT R6, R9, 0x3340, R6 ;  /* 0x0000334009067816 */ /* 0x000fca0000000006 */
[----:B------:R-:W-:Y:S01]  /*67a90*/  STL [R1+0xebc], R6 ;  /* 0x000ebc0601007387 */ /* 0x000fe20000100800 */
[----:B--2---:R-:W-:Y:S01]  /*67aa0*/  VIADD R5, R5, UR52 ;  /* 0x0000003405057c36 */ /* 0x004fe20008000000 */
[----:B------:R-:W-:Y:S01]  /*67ab0*/  LOP3.LUT R26, R26, 0xffff, RZ, 0xc0, !PT ;  /* 0x0000ffff1a1a7812 */ /* 0x000fe200078ec0ff */
[----:B------:R-:W2:Y:S03]  /*67ac0*/  LDCU UR52, c[0x0][0x3b8] ;  /* 0x00007700ff3477ac */ /* 0x000ea60008000800 */
[----:B------:R0:W-:Y:S02]  /*67ad0*/  STL [R1+0x6d8], R5 ;  /* 0x0006d80501007387 */ /* 0x0001e40000100800 */
[----:B0-----:R-:W-:Y:S01]  /*67ae0*/  VIADD R5, R5, UR54 ;  /* 0x0000003605057c36 */ /* 0x001fe20008000000 */
[----:B------:R-:W-:Y:S01]  /*67af0*/  LOP3.LUT R25, R25, 0xffff, RZ, 0xc0, !PT ;  /* 0x0000ffff19197812 */ /* 0x000fe200078ec0ff */
[----:B------:R-:W0:Y:S01]  /*67b00*/  LDCU UR54, c[0x0][0x3b8] ;  /* 0x00007700ff3677ac */ /* 0x000e220008000800 */
[----:B---3--:R-:W-:-:S02]  /*67b10*/  LOP3.LUT R8, R14, 0xffff, RZ, 0xc0, !PT ;  /* 0x0000ffff0e087812 */ /* 0x008fc400078ec0ff */
[----:B------:R-:W-:Y:S02]  /*67b20*/  LOP3.LUT R6, R23, 0xffff, RZ, 0xc0, !PT ;  /* 0x0000ffff17067812 */ /* 0x000fe400078ec0ff */
[----:B------:R-:W-:Y:S02]  /*67b30*/  SHF.R.U32.HI R9, RZ, 0x8, R8 ;  /* 0x00000008ff097819 */ /* 0x000fe40000011608 */
[--C-:B------:R-:W-:Y:S02]  /*67b40*/  PRMT R10, R8, 0x3340, R6.reuse ;  /* 0x00003340080a7816 */ /* 0x100fe40000000006 */
[----:B------:R-:W-:Y:S02]  /*67b50*/  SHF.R.U32.HI R6, RZ, 0x8, R6 ;  /* 0x00000008ff067819 */ /* 0x000fe40000011606 */
[----:B------:R-:W-:Y:S02]  /*67b60*/  LOP3.LUT R7, R17, 0xffff, RZ, 0xc0, !PT ;  /* 0x0000ffff11077812 */ /* 0x000fe400078ec0ff */
[----:B------:R-:W-:-:S02]  /*67b70*/  LOP3.LUT R9, R9, 0xffff, RZ, 0xc0, !PT ;  /* 0x0000ffff09097812 */ /* 0x000fc400078ec0ff */
[----:B------:R-:W-:Y:S02]  /*67b80*/  SHF.R.U32.HI R8, RZ, 0x8, R7 ;  /* 0x00000008ff087819 */ /* 0x000fe40000011607 */
[----:B------:R-:W-:Y:S02]  /*67b90*/  LOP3.LUT R6, R6, 0xffff, RZ, 0xc0, !PT ;  /* 0x0000ffff06067812 */ /* 0x000fe400078ec0ff */
[----:B------:R-:W-:Y:S01]  /*67ba0*/  PRMT R7, R7, 0x3340, R19 ;  /* 0x0000334007077816 */ /* 0x000fe20000000013 */
[----:B------:R-:W-:Y:S01]  /*67bb0*/  STL [R1+0x13e4], R10 ;  /* 0x0013e40a01007387 */ /* 0x000fe20000100800 */
[----:B------:R-:W-:-:S03]  /*67bc0*/  PRMT R6, R9, 0x3340, R6 ;  /* 0x0000334009067816 */ /* 0x000fc60000000006 */
[----:B------:R-:W-:Y:S01]  /*67bd0*/  STL [R1+0x13e0], R7 ;  /* 0x0013e00701007387 */ /* 0x000fe20000100800 */
[----:B------:R-:W-:-:S03]  /*67be0*/  SHF.R.U32.HI R19, RZ, 0x8, R19 ;  /* 0x00000008ff137819 */ /* 0x000fc60000011613 */
[----:B------:R-:W3:Y:S04]  /*67bf0*/  LDL.LU R15, [R1+0x3cc] ;  /* 0x0003cc00010f7983 */ /* 0x000ee80000300800 */
[----:B------:R-:W-:Y:S04]  /*67c00*/  STL [R1+0x4fc], R5 ;  /* 0x0004fc0501007387 */ /* 0x000fe80000100800 */
[----:B------:R0:W-:Y:S04]  /*67c10*/  STL [R1+0xeb8], R6 ;  /* 0x000eb80601007387 */ /* 0x0001e80000100800 */
[----:B------:R-:W2:Y:S01]  /*67c20*/  LDL.LU R14, [R1+0xbc] ;  /* 0x0000bc00010e7983 */ /* 0x000ea20000300800 */
[----:B------:R-:W-:-:S03]  /*67c30*/  LOP3.LUT R8, R8, 0xffff, RZ, 0xc0, !PT ;  /* 0x0000ffff08087812 */ /* 0x000fc600078ec0ff */
[----:B------:R-:W2:Y:S01]  /*67c40*/  LDL.LU R23, [R1+0x3c8] ;  /* 0x0003c80001177983 */ /* 0x000ea20000300800 */
[----:B------:R-:W-:-:S03]  /*67c50*/  LOP3.LUT R19, R19, 0xffff, RZ, 0xc0, !PT ;  /* 0x0000ffff13137812 */ /* 0x000fc600078ec0ff */
[----:B------:R-:W2:Y:S01]  /*67c60*/  LDL.LU R17, [R1+0xb8] ;  /* 0x0000b80001117983 */ /* 0x000ea20000300800 */
[----:B0-----:R-:W-:Y:S01]  /*67c70*/  PRMT R6, R8, 0x3340, R19 ;  /* 0x0000334008067816 */ /* 0x001fe20000000013 */
[----:B------:R-:W-:Y:S01]  /*67c80*/  VIADD R5, R5, UR56 ;  /* 0x0000003805057c36 */ /* 0x000fe20008000000 */
[----:B------:R-:W0:Y:S03]  /*67c90*/  LDCU UR56, c[0x0][0x3b8] ;  /* 0x00007700ff3877ac */ /* 0x000e260008000800 */
[----:B------:R0:W-:Y:S04]  /*67ca0*/  STL [R1+0xeac], R6 ;  /* 0x000eac0601007387 */ /* 0x0001e80000100800 */
[----:B------:R0:W-:Y:S01]  /*67cb0*/  STL [R1+0x6cc], R5 ;  /* 0x0006cc0501007387 */ /* 0x0001e20000100800 */
[----:B----4-:R-:W-:-:S04]  /*67cc0*/  LOP3.LUT R9, R27, 0xffff, RZ, 0xc0, !PT ;  /* 0x0000ffff1b097812 */ /* 0x010fc800078ec0ff */
[----:B------:R-:W-:Y:S02]  /*67cd0*/  SHF.R.U32.HI R8, RZ, 0x8, R9 ;  /* 0x00000008ff087819 */ /* 0x000fe40000011609 */
[----:B------:R-:W-:Y:S02]  /*67ce0*/  LOP3.LUT R10, R24, 0xffff, RZ, 0xc0, !PT ;  /* 0x0000ffff180a7812 */ /* 0x000fe400078ec0ff */
[----:B------:R-:W-:Y:S02]  /*67cf0*/  LOP3.LUT R7, R16, 0xffff, RZ, 0xc0, !PT ;  /* 0x0000ffff10077812 */ /* 0x000fe400078ec0ff */
[----:B------:R-:W-:Y:S02]  /*67d00*/  PRMT R11, R9, 0x3340, R10 ;  /* 0x00003340090b7816 */ /* 0x000fe4000000000a */
[----:B0-----:R-:W-:Y:S02]  /*67d10*/  LOP3.LUT R6, R18, 0xffff, RZ, 0xc0, !PT ;  /* 0x0000ffff12067812 */ /* 0x001fe400078ec0ff */
[----:B------:R-:W-:-:S02]  /*67d20*/  SHF.R.U32.HI R9, RZ, 0x8, R7 ;  /* 0x00000008ff097819 */ /* 0x000fc40000011607 */
[----:B------:R-:W-:Y:S01]  /*67d30*/  PRMT R7, R7, 0x3340, R6 ;  /* 0x0000334007077816 */ /* 0x000fe20000000006 */
[----:B------:R-:W-:Y:S01]  /*67d40*/  STL [R1+0x13dc], R11 ;  /* 0x0013dc0b01007387 */ /* 0x000fe20000100800 */
[----:B------:R-:W-:Y:S01]  /*67d50*/  VIADD R5, R5, UR21 ;  /* 0x0000001505057c36 */ /* 0x000fe20008000000 */
[----:B------:R-:W-:Y:S01]  /*67d60*/  SHF.R.U32.HI R10, RZ, 0x8, R10 ;  /* 0x00000008ff0a7819 */ /* 0x000fe2000001160a */
[----:B------:R-:W0:Y:S01]  /*67d70*/  LDCU UR21, c[0x0][0x3b8] ;  /* 0x00007700ff1577ac */ /* 0x000e220008000800 */
[----:B------:R4:W-:Y:S04]  /*67d80*/  STL [R1+0x13d8], R7 ;  /* 0x0013d80701007387 */ /* 0x0009e80000100800 */
[----:B------:R-:W2:Y:S04]  /*67d90*/  LDL.LU R27, [R1+0x2c8] ;  /* 0x0002c800011b7983 */ /* 0x000ea80000300800 */
[----:B------:R-:W2:Y:S04]  /*67da0*/  LDL.LU R24, [R1+0x60] ;  /* 0x0000600001187983 */ /* 0x000ea80000300800 */
[----:B------:R-:W2:Y:S04]  /*67db0*/  LDL.LU R16, [R1+0x2c4] ;  /* 0x0002c40001107983 */ /* 0x000ea80000300800 */
[----:B------:R0:W-:Y:S04]  /*67dc0*/  STL [R1+0x4b4], R5 ;  /* 0x0004b40501007387 */ /* 0x0001e80000100800 */
[----:B------:R-:W2:Y:S01]  /*67dd0*/  LDL.LU R18, [R1+0x5c] ;  /* 0x00005c0001127983 */ /* 0x000ea20000300800 */
[----:B------:R-:W-:-:S02]  /*67de0*/  SHF.R.U32.HI R6, RZ, 0x8, R6 ;  /* 0x00000008ff067819 */ /* 0x000fc40000011606 */
[----:B------:R-:W-:Y:S02]  /*67df0*/  LOP3.LUT R8, R8, 0xffff, RZ, 0xc0, !PT ;  /* 0x0000ffff08087812 */ /* 0x000fe400078ec0ff */
[----:B------:R-:W-:Y:S02]  /*67e00*/  LOP3.LUT R10, R10, 0xffff, RZ, 0xc0, !PT ;  /* 0x0000ffff0a0a7812 */ /* 0x000fe400078ec0ff */
[----:B------:R-:W-:Y:S02]  /*67e10*/  LOP3.LUT R9, R9, 0xffff, RZ, 0xc0, !PT ;  /* 0x0000ffff09097812 */ /* 0x000fe400078ec0ff */
[----:B------:R-:W-:Y:S02]  /*67e20*/  LOP3.LUT R6, R6, 0xffff, RZ, 0xc0, !PT ;  /* 0x0000ffff06067812 */ /* 0x000fe400078ec0ff */
[----:B----4-:R-:W-:Y:S02]  /*67e30*/  PRMT R7, R8, 0x3340, R10 ;  /* 0x0000334008077816 */ /* 0x010fe4000000000a */
[----:B------:R-:W-:-:S03]  /*67e40*/  PRMT R6, R9, 0x3340, R6 ;  /* 0x0000334009067816 */ /* 0x000fc60000000006 */
[----:B------:R-:W-:Y:S01]  /*67e50*/  STL [R1+0xe98], R7 ;  /* 0x000e980701007387 */ /* 0x000fe20000100800 */
[----:B0-----:R-:W-:Y:S01]  /*67e60*/  VIADD R5, R5, UR58 ;  /* 0x0000003a05057c36 */ /* 0x001fe20008000000 */
[----:B------:R-:W0:Y:S02]  /*67e70*/  LDCU UR58, c[0x0][0x3b8] ;  /* 0x00007700ff3a77ac */ /* 0x000e240008000800 */
[----:B------:R-:W-:Y:S04]  /*67e80*/  STL [R1+0xe94], R6 ;  /* 0x000e940601007387 */ /* 0x000fe80000100800 */
[----:B------:R4:W-:Y:S02]  /*67e90*/  STL [R1+0x4c8], R5 ;  /* 0x0004c80501007387 */ /* 0x0009e40000100800 */
[----:B----4-:R-:W-:Y:S01]  /*67ea0*/  VIADD R5, R5, UR34 ;  /* 0x0000002205057c36 */ /* 0x010fe20008000000 */
[----:B------:R-:W4:Y:S01]  /*67eb0*/  LDCU UR34, c[0x0][0x3b8] ;  /* 0x00007700ff2277ac */ /* 0x000f220008000800 */
[----:B---3--:R-:W-:-:S04]  /*67ec0*/  LOP3.LUT R10, R15, 0xffff, RZ, 0xc0, !PT ;  /* 0x0000ffff0f0a7812 */ /* 0x008fc800078ec0ff */
[----:B------:R-:W-:Y:S02]  /*67ed0*/  SHF.R.U32.HI R9, RZ, 0x8, R10 ;  /* 0x00000008ff097819 */ /* 0x000fe4000001160a */
[----:B--2---:R-:W-:Y:S02]  /*67ee0*/  LOP3.LUT R6, R14, 0xffff, RZ, 0xc0, !PT ;  /* 0x0000ffff0e067812 */ /* 0x004fe400078ec0ff */
[----:B------:R-:W-:Y:S02]  /*67ef0*/  LOP3.LUT R7, R23, 0xffff, RZ, 0xc0, !PT ;  /* 0x0000ffff17077812 */ /* 0x000fe400078ec0ff */
[----:B------:R-:W-:Y:S02]  /*67f00*/  PRMT R11, R10, 0x3340, R6 ;  /* 0x000033400a0b7816 */ /* 0x000fe40000000006 */
[----:B------:R-:W-:Y:S02]  /*67f10*/  LOP3.LUT R8, R17, 0xffff, RZ, 0xc0, !PT ;  /* 0x0000ffff11087812 */ /* 0x000fe400078ec0ff */
[----:B------:R-:W-:-:S02]  /*67f20*/  SHF.R.U32.HI R10, RZ, 0x8, R7 ;  /* 0x00000008ff0a7819 */ /* 0x000fc40000011607 */
[----:B------:R-:W-:Y:S02]  /*67f30*/  SHF.R.U32.HI R6, RZ, 0x8, R6 ;  /* 0x00000008ff067819 */ /* 0x000fe40000011606 */
[--C-:B------:R-:W-:Y:S01]  /*67f40*/  PRMT R7, R7, 0x3340, R8.reuse ;  /* 0x0000334007077816 */ /* 0x100fe20000000008 */
[----:B------:R-:W-:Y:S01]  /*67f50*/  STL [R1+0x13d4], R11 ;  /* 0x0013d40b01007387 */ /* 0x000fe20000100800 */
[----:B------:R-:W-:Y:S02]  /*67f60*/  LOP3.LUT R9, R9, 0xffff, RZ, 0xc0, !PT ;  /* 0x0000ffff09097812 */ /* 0x000fe400078ec0ff */
[----:B------:R-:W-:Y:S01]  /*67f70*/  LOP3.LUT R6, R6, 0xffff, RZ, 0xc0, !PT ;  /* 0x0000ffff06067812 */ /* 0x000fe200078ec0ff */
[----:B------:R-:W-:Y:S01]  /*67f80*/  STL [R1+0x13d0], R7 ;  /* 0x0013d00701007387 */ /* 0x000fe20000100800 */
[----:B------:R-:W-:Y:S02]  /*67f90*/  SHF.R.U32.HI R8, RZ, 0x8, R8 ;  /* 0x00000008ff087819 */ /* 0x000fe40000011608 */
[----:B------:R-:W-:Y:S01]  /*67fa0*/  PRMT R6, R9, 0x3340, R6 ;  /* 0x0000334009067816 */ /* 0x000fe20000000006 */
[----:B------:R-:W2:Y:S01]  /*67fb0*/  LDL.LU R23, [R1+0x1ec] ;  /* 0x0001ec0001177983 */ /* 0x000ea20000300800 */
[----:B------:R-:W-:-:S03]  /*67fc0*/  LOP3.LUT R10, R10, 0xffff, RZ, 0xc0, !PT ;  /* 0x0000ffff0a0a7812 */ /* 0x000fc600078ec0ff */
[----:B------:R-:W-:Y:S01]  /*67fd0*/  STL [R1+0x480], R5 ;  /* 0x0004800501007387 */ /* 0x000fe20000100800 */
[----:B------:R-:W-:-:S03]  /*67fe0*/  LOP3.LUT R8, R8, 0xffff, RZ, 0xc0, !PT ;  /* 0x0000ffff08087812 */ /* 0x000fc600078ec0ff */
[----:B------:R-:W3:Y:S04]  /*67ff0*/  LDL.LU R17, [R1+0x1e8] ;  /* 0x0001e80001117983 */ /* 0x000ee80000300800 */
[----:B------:R0:W-:Y:S02]  /*68000*/  STL [R1+0xe84], R6 ;  /* 0x000e840601007387 */ /* 0x0001e40000100800 */
[----:B0-----:R-:W-:-:S05]  /*68010*/  PRMT R6, R10, 0x3340, R8 ;  /* 0x000033400a067816 */ /* 0x001fca0000000008 */
[----:B------:R0:W-:Y:S01]  /*68020*/  STL [R1+0xe7c], R6 ;  /* 0x000e7c0601007387 */ /* 0x0001e20000100800 */
[----:B------:R-:W-:Y:S01]  /*68030*/  VIADD R5, R5, UR57 ;  /* 0x0000003905057c36 */ /* 0x000fe20008000000 */
[----:B------:R-:W0:Y:S04]  /*68040*/  LDCU UR57, c[0x0][0x3b8] ;  /* 0x00007700ff3977ac */ /* 0x000e280008000800 */
[----:B------:R0:W-:Y:S01]  /*68050*/  STL [R1+0x4c4], R5 ;  /* 0x0004c40501007387 */ /* 0x0001e20000100800 */
[----:B------:R-:W-:Y:S02]  /*68060*/  LOP3.LUT R10, R27, 0xffff, RZ, 0xc0, !PT ;  /* 0x0000ffff1b0a7812 */ /* 0x000fe400078ec0ff */
[----:B0-----:R-:W-:Y:S02]  /*68070*/  LOP3.LUT R6, R24, 0xffff, RZ, 0xc0, !PT ;  /* 0x0000ffff18067812 */ /* 0x001fe400078ec0ff */
[----:B------:R-:W-:-:S02]  /*68080*/  SHF.R.U32.HI R9, RZ, 0x8, R10 ;  /* 0x00000008ff097819 */ /* 0x000fc4000001160a */
[--C-:B------:R-:W-:Y:S02]  /*68090*/  PRMT R11, R10, 0x3340, R6.reuse ;  /* 0x000033400a0b7816 */ /* 0x100fe40000000006 */
[----:B------:R-:W-:Y:S02]  /*680a0*/  LOP3.LUT R7, R16, 0xffff, RZ, 0xc0, !PT ;  /* 0x0000ffff10077812 */ /* 0x000fe400078ec0ff */
[----:B------:R-:W-:Y:S02]  /*680b0*/  SHF.R.U32.HI R6, RZ, 0x8, R6 ;  /* 0x00000008ff067819 */ /* 0x000fe40000011606 */
[----:B------:R-:W-:Y:S02]  /*680c0*/  LOP3.LUT R8, R18, 0xffff, RZ, 0xc0, !PT ;  /* 0x0000ffff12087812 */ /* 0x000fe400078ec0ff */
[----:B------:R-:W-:Y:S02]  /*680d0*/  SHF.R.U32.HI R10, RZ, 0x8, R7 ;  /* 0x00000008ff0a7819 */ /* 0x000fe40000011607 */
[----:B------:R-:W-:-:S02]  /*680e0*/  LOP3.LUT R9, R9, 0xffff, RZ, 0xc0, !PT ;  /* 0x0000ffff09097812 */ /* 0x000fc400078ec0ff */
[----:B------:R-:W-:Y:S02]  /*680f0*/  LOP3.LUT R6, R6, 0xffff, RZ, 0xc0, !PT ;  /* 0x0000ffff06067812 */ /* 0x000fe400078ec0ff */
        /* <DEDUP_REMOVED lines=8> */
[----:B------:R-:W-:Y:S04]  /*68180*/  STL [R1+0x478], R5 ;  /* 0x0004780501007387 */ /* 0x000fe80000100800 */
[----:B------:R0:W-:Y:S04]  /*68190*/  STL [R1+0xe64], R6 ;  /* 0x000e640601007387 */ /* 0x0001e80000100800 */
[----:B------:R-:W4:Y:S04]  /*681a0*/  LDL.LU R14, [R1+0x140] ;  /* 0x00014000010e7983 */ /* 0x000f280000300800 */
[----:B------:R-:W4:Y:S04]  /*681b0*/  LDL.LU R16, [R1+0x11b0] ;  /* 0x0011b00001107983 */ /* 0x000f280000300800 */
[----:B------:R-:W4:Y:S01]  /*681c0*/  LDL.LU R18, [R1+0x13c] ;  /* 0x00013c0001127983 */ /* 0x000f220000300800 */
[----:B------:R-:W-:-:S02]  /*681d0*/  LOP3.LUT R10, R10, 0xffff, RZ, 0xc0, !PT ;  /* 0x0000ffff0a0a7812 */ /* 0x000fc400078ec0ff */
[----:B------:R-:W-:-:S04]  /*681e0*/  LOP3.LUT R8, R8, 0xffff, RZ, 0xc0, !PT ;  /* 0x0000ffff08087812 */ /* 0x000fc800078ec0ff */
[----:B0-----:R-:W-:Y:S01]  /*681f0*/  PRMT R6, R10, 0x3340, R8 ;  /* 0x000033400a067816 */ /* 0x001fe20000000008 */
        /* <DEDUP_REMOVED lines=9> */
[----:B------:R-:W-:Y:S02]  /*68290*/  PRMT R9, R6, 0x3340, R21 ;  /* 0x0000334006097816 */ /* 0x000fe40000000015 */
[----:B------:R-:W-:Y:S02]  /*682a0*/  SHF.R.U32.HI R6, RZ, 0x8, R7 ;  /* 0x00000008ff067819 */ /* 0x000fe40000011607 */
[----:B------:R-:W-:Y:S01]  /*682b0*/  PRMT R7, R7, 0x3340, R20 ;  /* 0x0000334007077816 */ /* 0x000fe20000000014 */
[----:B------:R-:W-:Y:S04]  /*682c0*/  STL [R1+0x13c4], R9 ;  /* 0x0013c40901007387 */ /* 0x000fe80000100800 */
[----:B------:R2:W-:Y:S04]  /*682d0*/  STL [R1+0x13c0], R7 ;  /* 0x0013c00701007387 */ /* 0x0005e80000100800 */
[----:B------:R-:W3:Y:S04]  /*682e0*/  LDL.LU R27, [R1+0x444] ;  /* 0x00044400011b7983 */ /* 0x000ee80000300800 */
[----:B------:R-:W3:Y:S04]  /*682f0*/  LDL.LU R24, [R1+0xe0] ;  /* 0x0000e00001187983 */ /* 0x000ee80000300800 */
[----:B------:R0:W-:Y:S01]  /*68300*/  STL [R1+0x434], R5 ;  /* 0x0004340501007387 */ /* 0x0001e20000100800 */
[----:B------:R-:W-:-:S03]  /*68310*/  SHF.R.U32.HI R21, RZ, 0x8, R21 ;  /* 0x00000008ff157819 */ /* 0x000fc60000011615 */
[----:B------:R-:W3:Y:S01]  /*68320*/  LDL.LU R23, [R1+0x324] ;  /* 0x0003240001177983 */ /* 0x000ee20000300800 */
[----:B------:R-:W-:-:S03]  /*68330*/  SHF.R.U32.HI R20, RZ, 0x8, R20 ;  /* 0x00000008ff147819 */ /* 0x000fc60000011614 */
[----:B------:R-:W3:Y:S01]  /*68340*/  LDL.LU R17, [R1+0x78] ;  /* 0x0000780001117983 */ /* 0x000ee20000300800 */
[----:B------:R-:W-:Y:S02]  /*68350*/  LOP3.LUT R8, R8, 0xffff, RZ, 0xc0, !PT ;  /* 0x0000ffff08087812 */ /* 0x000fe400078ec0ff */
[----:B------:R-:W-:Y:S02]  /*68360*/  LOP3.LUT R21, R21, 0xffff, RZ, 0xc0, !PT ;  /* 0x0000ffff15157812 */ /* 0x000fe400078ec0ff */
[----:B------:R-:W-:Y:S02]  /*68370*/  LOP3.LUT R6, R6, 0xffff, RZ, 0xc0, !PT ;  /* 0x0000ffff06067812 */ /* 0x000fe400078ec0ff */
[----:B------:R-:W-:Y:S02]  /*68380*/  LOP3.LUT R20, R20, 0xffff, RZ, 0xc0, !PT ;  /* 0x0000ffff14147812 */ /* 0x000fe400078ec0ff */
[----:B--2---:R-:W-:Y:S02]  /*68390*/  PRMT R7, R8, 0x3340, R21 ;  /* 0x0000334008077816 */ /* 0x004fe40000000015 */
[----:B------:R-:W-:-:S03]  /*683a0*/  PRMT R6, R6, 0x3340, R20 ;  /* 0x0000334006067816 */ /* 0x000fc60000000014 */
[----:B------:R2:W-:Y:S01]  /*683b0*/  STL [R1+0xe58], R7 ;  /* 0x000e580701007387 */ /* 0x0005e20000100800 */
[----:B0-----:R-:W-:Y:S01]  /*683c0*/  VIADD R5, R5, UR60 ;  /* 0x0000003c05057c36 */ /* 0x001fe20008000000 */
[----:B------:R-:W0:Y:S02]  /*683d0*/  LDCU UR60, c[0x0][0x3b8] ;  /* 0x00007700ff3c77ac */ /* 0x000e240008000800 */
[----:B------:R0:W-:Y:S04]  /*683e0*/  STL [R1+0xe54], R6 ;  /* 0x000e540601007387 */ /* 0x0001e80000100800 */
[----:B------:R0:W-:Y:S01]  /*683f0*/  STL [R1+0x47c], R5 ;  /* 0x00047c0501007387 */ /* 0x0001e20000100800 */
[----:B----4-:R-:W-:-:S04]  /*68400*/  LOP3.LUT R9, R15, 0xffff, RZ, 0xc0, !PT ;  /* 0x0000ffff0f097812 */ /* 0x010fc800078ec0ff */
[----:B------:R-:W-:Y:S02]  /*68410*/  SHF.R.U32.HI R8, RZ, 0x8, R9 ;  /* 0x00000008ff087819 */ /* 0x000fe40000011609 */
[----:B------:R-:W-:Y:S02]  /*68420*/  LOP3.LUT R10, R14, 0xffff, RZ, 0xc0, !PT ;  /* 0x0000ffff0e0a7812 */ /* 0x000fe400078ec0ff */
[----:B--2---:R-:W-:Y:S02]  /*68430*/  LOP3.LUT R7, R16, 0xffff, RZ, 0xc0, !PT ;  /* 0x0000ffff10077812 */ /* 0x004fe400078ec0ff */
        /* <DEDUP_REMOVED lines=9> */
[----:B------:R-:W4:Y:S04]  /*684d0*/  LDL.LU R14, [R1+0x348] ;  /* 0x00034800010e7983 */ /* 0x000f280000300800 */
        /* <DEDUP_REMOVED lines=8> */
[----:B--2---:R-:W-:Y:S02]  /*68560*/  PRMT R7, R8, 0x3340, R10 ;  /* 0x0000334008077816 */ /* 0x004fe4000000000a */
[----:B------:R-:W-:-:S03]  /*68570*/  PRMT R6, R9, 0x3340, R6 ;  /* 0x0000334009067816 */ /* 0x000fc60000000006 */
[----:B------:R-:W-:Y:S01]  /*68580*/  STL [R1+0xe4c], R7 ;  /* 0x000e4c0701007387 */ /* 0x000fe20000100800 */
[----:B0-----:R-:W-:Y:S01]  /*68590*/  VIADD R5, R5, UR43 ;  /* 0x0000002b05057c36 */ /* 0x001fe20008000000 */
[----:B------:R-:W0:Y:S02]  /*685a0*/  LDCU UR43, c[0x0][0x3b8] ;  /* 0x00007700ff2b77ac */ /* 0x000e240008000800 */
[----:B------:R-:W-:Y:S04]  /*685b0*/  STL [R1+0xe48], R6 ;  /* 0x000e480601007387 */ /* 0x000fe80000100800 */
[----:B------:R2:W-:Y:S02]  /*685c0*/  STL [R1+0x438], R5 ;  /* 0x0004380501007387 */ /* 0x0005e40000100800 */
[----:B--2---:R-:W-:Y:S01]  /*685d0*/  VIADD R5, R5, UR10 ;  /* 0x0000000a05057c36 */ /* 0x004fe20008000000 */
[----:B------:R-:W2:Y:S01]  /*685e0*/  LDCU UR10, c[0x0][0x3b8] ;  /* 0x00007700ff0a77ac */ /* 0x000ea20008000800 */
[----:B---3--:R-:W-:-:S02]  /*685f0*/  LOP3.LUT R9, R27, 0xffff, RZ, 0xc0, !PT ;  /* 0x0000ffff1b097812 */ /* 0x008fc400078ec0ff */
[----:B------:R-:W-:Y:S02]  /*68600*/  LOP3.LUT R10, R24, 0xffff, RZ, 0xc0, !PT ;  /* 0x0000ffff180a7812 */ /* 0x000fe400078ec0ff */
[----:B------:R-:W-:Y:S02]  /*68610*/  SHF.R.U32.HI R8, RZ, 0x8, R9 ;  /* 0x00000008ff087819 */ /* 0x000fe40000011609 */
[--C-:B------:R-:W-:Y:S02]  /*68620*/  PRMT R11, R9, 0x3340, R10.reuse ;  /* 0x00003340090b7816 */ /* 0x100fe4000000000a */
[----:B------:R-:W-:Y:S02]  /*68630*/  LOP3.LUT R7, R23, 0xffff, RZ, 0xc0, !PT ;  /* 0x0000ffff17077812 */ /* 0x000fe400078ec0ff */
[----:B------:R-:W-:Y:S02]  /*68640*/  SHF.R.U32.HI R10, RZ, 0x8, R10 ;  /* 0x00000008ff0a7819 */ /* 0x000fe4000001160a */
[----:B------:R-:W-:-:S02]  /*68650*/  LOP3.LUT R6, R17, 0xffff, RZ, 0xc0, !PT ;  /* 0x0000ffff11067812 */ /* 0x000fc400078ec0ff */
[----:B------:R-:W-:Y:S02]  /*68660*/  SHF.R.U32.HI R9, RZ, 0x8, R7 ;  /* 0x00000008ff097819 */ /* 0x000fe40000011607 */
[--C-:B------:R-:W-:Y:S02]  /*68670*/  PRMT R7, R7, 0x3340, R6.reuse ;  /* 0x0000334007077816 */ /* 0x100fe40000000006 */
[----:B------:R-:W-:Y:S02]  /*68680*/  LOP3.LUT R8, R8, 0xffff, RZ, 0xc0, !PT ;  /* 0x0000ffff08087812 */ /* 0x000fe400078ec0ff */
[----:B------:R-:W-:Y:S01]  /*68690*/  LOP3.LUT R10, R10, 0xffff, RZ, 0xc0, !PT ;  /* 0x0000ffff0a0a7812 */ /* 0x000fe200078ec0ff */
[----:B------:R-:W-:Y:S04]  /*686a0*/  STL [R1+0x13b4], R11 ;  /* 0x0013b40b01007387 */ /* 0x000fe80000100800 */
[----:B------:R3:W-:Y:S01]  /*686b0*/  STL [R1+0x13b0], R7 ;  /* 0x0013b00701007387 */ /* 0x0007e20000100800 */
[----:B------:R-:W-:-:S03]  /*686c0*/  SHF.R.U32.HI R6, RZ, 0x8, R6 ;  /* 0x00000008ff067819 */ /* 0x000fc60000011606 */
[----:B------:R-:W2:Y:S01]  /*686d0*/  LDL.LU R27, [R1+0x11bc] ;  /* 0x0011bc00011b7983 */ /* 0x000ea20000300800 */
[----:B---3--:R-:W-:-:S03]  /*686e0*/  PRMT R7, R8, 0x3340, R10 ;  /* 0x0000334008077816 */ /* 0x008fc6000000000a */
[----:B------:R3:W-:Y:S01]  /*686f0*/  STL [R1+0x3f8], R5 ;  /* 0x0003f80501007387 */ /* 0x0007e20000100800 */
[----:B------:R-:W-:-:S03]  /*68700*/  LOP3.LUT R9, R9, 0xffff, RZ, 0xc0, !PT ;  /* 0x0000ffff09097812 */ /* 0x000fc600078ec0ff */
[----:B------:R-:W-:Y:S01]  /*68710*/  STL [R1+0xe38], R7 ;  /* 0x000e380701007387 */ /* 0x000fe20000100800 */
[----:B------:R-:W-:-:S03]  /*68720*/  LOP3.LUT R6, R6, 0xffff, RZ, 0xc0, !PT ;  /* 0x0000ffff06067812 */ /* 0x000fc600078ec0ff */
[----:B------:R-:W2:Y:S04]  /*68730*/  LDL.LU R24, [R1+0x174] ;  /* 0x0001740001187983 */ /* 0x000ea80000300800 */
[----:B------:R-:W2:Y:S04]  /*68740*/  LDL.LU R23, [R1+0x11b8] ;  /* 0x0011b80001177983 */ /* 0x000ea80000300800 */
[----:B------:R-:W2:Y:S01]  /*68750*/  LDL.LU R17, [R1+0x170] ;  /* 0x0001700001117983 */ /* 0x000ea20000300800 */
[----:B------:R-:W-:-:S05]  /*68760*/  PRMT R6, R9, 0x3340, R6 ;  /* 0x0000334009067816 */ /* 0x000fca0000000006 */
[----:B------:R-:W-:Y:S01]  /*68770*/  STL [R1+0xe28], R6 ;  /* 0x000e280601007387 */ /* 0x000fe20000100800 */
[----:B---3--:R-:W-:Y:S01]  /*68780*/  VIADD R5, R5, UR15 ;  /* 0x0000000f05057c36 */ /* 0x008fe20008000000 */
[----:B------:R-:W3:Y:S04]  /*68790*/  LDCU UR15, c[0x0][0x3b8] ;  /* 0x00007700ff0f77ac */ /* 0x000ee80008000800 */
[----:B------:R0:W-:Y:S02]  /*687a0*/  STL [R1+0x41c], R5 ;  /* 0x00041c0501007387 */ /* 0x0001e40000100800 */
[----:B0-----:R-:W-:Y:S01]  /*687b0*/  VIADD R5, R5, UR6 ;  /* 0x0000000605057c36 */ /* 0x001fe20008000000 */
[----:B------:R-:W0:Y:S01]  /*687c0*/  LDCU UR6, c[0x0][0x3b8] ;  /* 0x00007700ff0677ac */ /* 0x000e220008000800 */
[----:B----4-:R-:W-:-:S02]  /*687d0*/  LOP3.LUT R8, R14, 0xffff, RZ, 0xc0, !PT ;  /* 0x0000ffff0e087812 */ /* 0x010fc400078ec0ff */
        /* <DEDUP_REMOVED lines=11> */
[----:B------:R-:W-:Y:S04]  /*68890*/  STL [R1+0x13a8], R7 ;  /* 0x0013a80701007387 */ /* 0x000fe80000100800 */
[----:B------:R-:W4:Y:S04]  /*688a0*/  LDL.LU R15, [R1+0x4a0] ;  /* 0x0004a000010f7983 */ /* 0x000f280000300800 */
[----:B------:R-:W-:Y:S04]  /*688b0*/  STL [R1+0x3d8], R5 ;  /* 0x0003d80501007387 */ /* 0x000fe80000100800 */
[----:B------:R0:W-:Y:S04]  /*688c0*/  STL [R1+0xe18], R6 ;  /* 0x000e180601007387 */ /* 0x0001e80000100800 */
[----:B------:R-:W3:Y:S04]  /*688d0*/  LDL.LU R14, [R1+0x100] ;  /* 0x00010000010e7983 */ /* 0x000ee80000300800 */
[----:B------:R-:W3:Y:S04]  /*688e0*/  LDL.LU R16, [R1+0x48c] ;  /* 0x00048c0001107983 */ /* 0x000ee80000300800 */
[----:B------:R-:W3:Y:S01]  /*688f0*/  LDL.LU R18, [R1+0xfc] ;  /* 0x0000fc0001127983 */ /* 0x000ee20000300800 */
[----:B------:R-:W-:-:S02]  /*68900*/  SHF.R.U32.HI R22, RZ, 0x8, R22 ;  /* 0x00000008ff167819 */ /* 0x000fc40000011616 */
[----:B------:R-:W-:Y:S02]  /*68910*/  LOP3.LUT R8, R8, 0xffff, RZ, 0xc0, !PT ;  /* 0x0000ffff08087812 */ /* 0x000fe400078ec0ff */
        /* <DEDUP_REMOVED lines=18> */
[----:B------:R-:W3:Y:S01]  /*68a40*/  LDL.LU R27, [R1+0x3a8] ;  /* 0x0003a800011b7983 */ /* 0x000ee20000300800 */
[----:B------:R-:W-:-:S03]  /*68a50*/  SHF.R.U32.HI R10, RZ, 0x8, R10 ;  /* 0x00000008ff0a7819 */ /* 0x000fc6000001160a */
[----:B------:R-:W3:Y:S01]  /*68a60*/  LDL.LU R24, [R1+0x98] ;  /* 0x0000980001187983 */ /* 0x000ee20000300800 */
[----:B------:R-:W-:-:S03]  /*68a70*/  SHF.R.U32.HI R6, RZ, 0x8, R6 ;  /* 0x00000008ff067819 */ /* 0x000fc60000011606 */
[----:B------:R-:W3:Y:S01]  /*68a80*/  LDL.LU R23, [R1+0x3a4] ;  /* 0x0003a40001177983 */ /* 0x000ee20000300800 */
[----:B------:R-:W-:-:S03]  /*68a90*/  LOP3.LUT R8, R8, 0xffff, RZ, 0xc0, !PT ;  /* 0x0000ffff08087812 */ /* 0x000fc600078ec0ff */
[----:B------:R0:W-:Y:S01]  /*68aa0*/  STL [R1+0x3d4], R5 ;  /* 0x0003d40501007387 */ /* 0x0001e20000100800 */
[----:B------:R-:W-:-:S03]  /*68ab0*/  LOP3.LUT R10, R10, 0xffff, RZ, 0xc0, !PT ;  /* 0x0000ffff0a0a7812 */ /* 0x000fc600078ec0ff */
[----:B------:R-:W3:Y:S01]  /*68ac0*/  LDL.LU R17, [R1+0x94] ;  /* 0x0000940001117983 */ /* 0x000ee20000300800 */
        /* <DEDUP_REMOVED lines=11> */
[----:B----4-:R-:W-:-:S04]  /*68b80*/  LOP3.LUT R10, R15, 0xffff, RZ, 0xc0, !PT ;  /* 0x0000ffff0f0a7812 */ /* 0x010fc800078ec0ff */
[----:B------:R-:W-:Y:S02]  /*68b90*/  SHF.R.U32.HI R9, RZ, 0x8, R10 ;  /* 0x00000008ff097819 */ /* 0x000fe4000001160a */
[----:B---3--:R-:W-:Y:S02]  /*68ba0*/  LOP3.LUT R6, R14, 0xffff, RZ, 0xc0, !PT ;  /* 0x0000ffff0e067812 */ /* 0x008fe400078ec0ff */
[----:B------:R-:W-:Y:S02]  /*68bb0*/  LOP3.LUT R7, R16, 0xffff, RZ, 0xc0, !PT ;  /* 0x0000ffff10077812 */ /* 0x000fe400078ec0ff */
[----:B------:R-:W-:Y:S02]  /*68bc0*/  PRMT R11, R10, 0x3340, R6 ;  /* 0x000033400a0b7816 */ /* 0x000fe40000000006 */
[----:B------:R-:W-:Y:S02]  /*68bd0*/  LOP3.LUT R8, R18, 0xffff, RZ, 0xc0, !PT ;  /* 0x0000ffff12087812 */ /* 0x000fe400078ec0ff */
[----:B------:R-:W-:-:S02]  /*68be0*/  SHF.R.U32.HI R10, RZ, 0x8, R7 ;  /* 0x00000008ff0a7819 */ /* 0x000fc40000011607 */
[----:B------:R-:W-:Y:S01]  /*68bf0*/  PRMT R7, R7, 0x3340, R8 ;  /* 0x0000334007077816 */ /* 0x000fe20000000008 */
[----:B------:R-:W-:Y:S04]  /*68c00*/  STL [R1+0x139c], R11 ;  /* 0x00139c0b01007387 */ /* 0x000fe80000100800 */
[----:B------:R-:W-:Y:S04]  /*68c10*/  STL [R1+0x11bc], R7 ;  /* 0x0011bc0701007387 */ /* 0x000fe80000100800 */
[----:B------:R-:W3:Y:S04]  /*68c20*/  LDL.LU R16, [R1+0x28c] ;  /* 0x00028c0001107983 */ /* 0x000ee80000300800 */
[----:B------:R-:W-:Y:S04]  /*68c30*/  STL [R1+0x3bc], R5 ;  /* 0x0003bc0501007387 */ /* 0x000fe80000100800 */
[----:B------:R-:W4:Y:S01]  /*68c40*/  LDL.LU R18, [R1+0x288] ;  /* 0x0002880001127983 */ /* 0x000f220000300800 */
[----:B------:R-:W-:-:S02]  /*68c50*/  SHF.R.U32.HI R6, RZ, 0x8, R6 ;  /* 0x00000008ff067819 */ /* 0x000fc40000011606 */
[----:B------:R-:W-:Y:S02]  /*68c60*/  LOP3.LUT R9, R9, 0xffff, RZ, 0xc0, !PT ;  /* 0x0000ffff09097812 */ /* 0x000fe400078ec0ff */
        /* <DEDUP_REMOVED lines=9> */
[----:B------:R-:W0:Y:S04]  /*68d00*/  LDCU UR20, c[0x0][0x3b8] ;  /* 0x00007700ff1477ac */ /* 0x000e280008000800 */
        /* <DEDUP_REMOVED lines=36> */
[--C-:B------:R-:W-:Y:S02]  /*68f50*/  PRMT R9, R6, 0x3340, R26.reuse ;  /* 0x0000334006097816 */ /* 0x100fe4000000001a */
        /* <DEDUP_REMOVED lines=81> */
[----:B------:R0:W-:Y:S04]  /*69470*/  STL [R1+0x400], R5 ;  /* 0x0004000501007387 */ /* 0x0001e80000100800 */
[----:B------:R-:W2:Y:S01]  /*69480*/  LDL.LU R3, [R1+0x2064] ;  /* 0x0020640001037983 */ /* 0x000ea20000300800 */
[----:B0-----:R-:W-:Y:S01]  /*69490*/  VIADD R5, R5, UR34 ;  /* 0x0000002205057c36 */ /* 0x001fe20008000000 */
        /* <DEDUP_REMOVED lines=111> */
[----:B0-----:R-:W-:Y:S02]  /*69b90*/  PRMT R6, R10, 0x3340, R8 ;  /* 0x000033400a067816 */ /* 0x001fe40000000008 */
[----:B------:R-:W-:-:S03]  /*69ba0*/  LOP3.LUT R7, R28, 0xffff, RZ, 0xc0, !PT ;  /* 0x0000ffff1c077812 */ /* 0x000fc600078ec0ff */
[----:B------:R-:W-:Y:S01]  /*69bb0*/  STL [R1+0xcb8], R6 ;  /* 0x000cb80601007387 */ /* 0x000fe20000100800 */
[----:B------:R-:W-:Y:S01]  /*69bc0*/  LOP3.LUT R9, R2, 0xffff, RZ, 0xc0, !PT ;  /* 0x0000ffff02097812 */ /* 0x000fe200078ec0ff */
[----:B------:R-:W-:Y:S01]  /*69bd0*/  VIADD R5, R5, UR43 ;  /* 0x0000002b05057c36 */ /* 0x000fe20008000000 */
[----:B------:R-:W0:Y:S01]  /*69be0*/  LDCU UR43, c[0x0][0x3b8] ;  /* 0x00007700ff2b77ac */ /* 0x000e220008000800 */
[----:B------:R-:W4:Y:S04]  /*69bf0*/  LDL.LU R28, [R1+0x2060] ;  /* 0x00206000011c7983 */ /* 0x000f280000300800 */
[----:B------:R1:W-:Y:S04]  /*69c00*/  STL [R1+0x394], R5 ;  /* 0x0003940501007387 */ /* 0x0003e80000100800 */
[----:B------:R-:W4:Y:S01]  /*69c10*/  LDL.LU R2, [R1+0x205c] ;  /* 0x00205c0001027983 */ /* 0x000f220000300800 */
        /* <DEDUP_REMOVED lines=9> */
[----:B------:R-:W-:Y:S04]  /*69cb0*/  STL [R1+0x105c], R8 ;  /* 0x00105c0801007387 */ /* 0x000fe80000100800 */
[----:B------:R-:W2:Y:S04]  /*69cc0*/  LDL.LU R27, [R1+0x5e0] ;  /* 0x0005e000011b7983 */ /* 0x000ea80000300800 */
        /* <DEDUP_REMOVED lines=10> */
[----:B------:R-:W-:Y:S02]  /*69d70*/  PRMT R7, R10, 0x3340, R7 ;  /* 0x000033400a077816 */ /* 0x000fe40000000007 */
        /* <DEDUP_REMOVED lines=9> */
[----:B-1----:R-:W-:Y:S02]  /*69e10*/  LOP3.LUT R7, R16, 0xffff, RZ, 0xc0, !PT ;  /* 0x0000ffff10077812 */ /* 0x002fe400078ec0ff */
        /* <DEDUP_REMOVED lines=18> */
[----:B-1----:R-:W-:Y:S02]  /*69f40*/  PRMT R7, R8, 0x3340, R10 ;  /* 0x0000334008077816 */ /* 0x002fe4000000000a */
[----:B------:R-:W-:-:S03]  /*69f50*/  PRMT R6, R9, 0x3340, R6 ;  /* 0x0000334009067816 */ /* 0x000fc60000000006 */
[----:B------:R-:W-:Y:S01]  /*69f60*/  STL [R1+0xc9c], R7 ;  /* 0x000c9c0701007387 */ /* 0x000fe20000100800 */
[----:B0-----:R-:W-:Y:S01]  /*69f70*/  VIADD R5, R5, UR19 ;  /* 0x0000001305057c36 */ /* 0x001fe20008000000 */
[----:B------:R-:W0:Y:S02]  /*69f80*/  LDCU UR19, c[0x0][0x3b8] ;  /* 0x00007700ff1377ac */ /* 0x000e240008000800 */
[----:B------:R-:W-:Y:S04]  /*69f90*/  STL [R1+0xc98], R6 ;  /* 0x000c980601007387 */ /* 0x000fe80000100800 */
[----:B------:R1:W-:Y:S02]  /*69fa0*/  STL [R1+0x358], R5 ;  /* 0x0003580501007387 */ /* 0x0003e40000100800 */
[----:B-1----:R-:W-:Y:S01]  /*69fb0*/  VIADD R5, R5, UR11 ;  /* 0x0000000b05057c36 */ /* 0x002fe20008000000 */
[----:B------:R-:W1:Y:S01]  /*69fc0*/  LDCU UR11, c[0x0][0x3b8] ;  /* 0x00007700ff0b77ac */ /* 0x000e620008000800 */
[----:B--2---:R-:W-:-:S02]  /*69fd0*/  LOP3.LUT R9, R27, 0xffff, RZ, 0xc0, !PT ;  /* 0x0000ffff1b097812 */ /* 0x004fc400078ec0ff */
[----:B---3--:R-:W-:Y:S02]  /*69fe0*/  LOP3.LUT R10, R24, 0xffff, RZ, 0xc0, !PT ;  /* 0x0000ffff180a7812 */ /* 0x008fe400078ec0ff */
        /* <DEDUP_REMOVED lines=46> */
[----:B------:R-:W2:Y:S04]  /*6a2d0*/  LDL.LU R14, [R1+0x1e4] ;  /* 0x0001e400010e7983 */ /* 0x000ea80000300800 */
[----:B------:R-:W2:Y:S04]  /*6a2e0*/  LDL.LU R16, [R1+0x1050] ;  /* 0x0010500001107983 */ /* 0x000ea80000300800 */
[----:B------:R-:W2:Y:S01]  /*6a2f0*/  LDL.LU R18, [R1+0x1e0] ;  /* 0x0001e00001127983 */ /* 0x000ea20000300800 */
        /* <DEDUP_REMOVED lines=48> */
[----:B------:R-:W-:Y:S04]  /*6a600*/  STL [R1+0xfcc], R11 ;  /* 0x000fcc0b01007387 */ /* 0x000fe80000100800 */
[----:B------:R-:W-:Y:S04]  /*6a610*/  STL [R1+0xfc8], R7 ;  /* 0x000fc80701007387 */ /* 0x000fe80000100800 */
[----:B------:R-:W2:Y:S04]  /*6a620*/  LDL.LU R16, [R1+0x440] ;  /* 0x0004400001107983 */ /* 0x000ea80000300800 */
        /* <DEDUP_REMOVED lines=32> */
[----:B------:R-:W3:Y:S04]  /*6a830*/  LDL.LU R15, [R1+0x12cc] ;  /* 0x0012cc00010f7983 */ /* 0x000ee80000300800 */
[----:B------:R-:W-:Y:S01]  /*6a840*/  STL [R1+0x64c], R5 ;  /* 0x00064c0501007387 */ /* 0x000fe20000100800 */
[----:B------:R-:W-:-:S03]  /*6a850*/  LOP3.LUT R10, R10, 0xffff, RZ, 0xc0, !PT ;  /* 0x0000ffff0a0a7812 */ /* 0x000fc600078ec0ff */
[----:B------:R0:W-:Y:S01]  /*6a860*/  STL [R1+0xc14], R6 ;  /* 0x000c140601007387 */ /* 0x0001e20000100800 */
[----:B------:R-:W-:-:S03]  /*6a870*/  LOP3.LUT R8, R8, 0xffff, RZ, 0xc0, !PT ;  /* 0x0000ffff08087812 */ /* 0x000fc600078ec0ff */
[----:B------:R-:W3:Y:S04]  /*6a880*/  LDL.LU R14, [R1+0x344] ;  /* 0x00034400010e7983 */ /* 0x000ee80000300800 */
[----:B------:R-:W3:Y:S04]  /*6a890*/  LDL.LU R23, [R1+0x12c8] ;  /* 0x0012c80001177983 */ /* 0x000ee80000300800 */
[----:B------:R-:W3:Y:S01]  /*6a8a0*/  LDL.LU R17, [R1+0x340] ;  /* 0x0003400001117983 */ /* 0x000ee20000300800 */
[----:B0-----:R-:W-:Y:S02]  /*6a8b0*/  PRMT R6, R10, 0x3340, R8 ;  /* 0x000033400a067816 */ /* 0x001fe40000000008 */
[----:B------:R-:W-:-:S03]  /*6a8c0*/  LOP3.LUT R7, R29, 0xffff, RZ, 0xc0, !PT ;  /* 0x0000ffff1d077812 */ /* 0x000fc600078ec0ff */
[----:B------:R2:W-:Y:S01]  /*6a8d0*/  STL [R1+0xc0c], R6 ;  /* 0x000c0c0601007387 */ /* 0x0005e20000100800 */
[----:B------:R-:W-:Y:S01]  /*6a8e0*/  LOP3.LUT R9, R4, 0xffff, RZ, 0xc0, !PT ;  /* 0x0000ffff04097812 */ /* 0x000fe200078ec0ff */
[----:B------:R-:W-:Y:S01]  /*6a8f0*/  VIADD R5, R5, UR56 ;  /* 0x0000003805057c36 */ /* 0x000fe20008000000 */
[----:B------:R-:W0:Y:S01]  /*6a900*/  LDCU UR56, c[0x0][0x3b8] ;  /* 0x00007700ff3877ac */ /* 0x000e220008000800 */
[----:B------:R-:W3:Y:S04]  /*6a910*/  LDL.LU R29, [R1+0x2054] ;  /* 0x00205400011d7983 */ /* 0x000ee80000300800 */
[----:B------:R0:W-:Y:S04]  /*6a920*/  STL [R1+0x650], R5 ;  /* 0x0006500501007387 */ /* 0x0001e80000100800 */
[----:B------:R-:W3:Y:S01]  /*6a930*/  LDL.LU R4, [R1+0x2050] ;  /* 0x0020500001047983 */ /* 0x000ee20000300800 */
[----:B--2---:R-:W-:-:S04]  /*6a940*/  LOP3.LUT R6, R16, 0xffff, RZ, 0xc0, !PT ;  /* 0x0000ffff10067812 */ /* 0x004fc800078ec0ff */
[----:B------:R-:W-:Y:S02]  /*6a950*/  SHF.R.U32.HI R10, RZ, 0x8, R6 ;  /* 0x00000008ff0a7819 */ /* 0x000fe40000011606 */
[----:B----4-:R-:W-:Y:S02]  /*6a960*/  LOP3.LUT R8, R18, 0xffff, RZ, 0xc0, !PT ;  /* 0x0000ffff12087812 */ /* 0x010fe400078ec0ff */
[----:B------:R-:W-:Y:S02]  /*6a970*/  PRMT R11, R6, 0x3340, R7 ;  /* 0x00003340060b7816 */ /* 0x000fe40000000007 */
[----:B------:R-:W-:Y:S02]  /*6a980*/  SHF.R.U32.HI R6, RZ, 0x8, R8 ;  /* 0x00000008ff067819 */ /* 0x000fe40000011608 */
[----:B------:R-:W-:Y:S01]  /*6a990*/  PRMT R8, R8, 0x3340, R9 ;  /* 0x0000334008087816 */ /* 0x000fe20000000009 */
[----:B0-----:R-:W-:Y:S01]  /*6a9a0*/  VIADD R5, R5, UR21 ;  /* 0x0000001505057c36 */ /* 0x001fe20008000000 */
[----:B------:R-:W-:Y:S01]  /*6a9b0*/  STL [R1+0xf3c], R11 ;  /* 0x000f3c0b01007387 */ /* 0x000fe20000100800 */
[----:B------:R-:W-:Y:S01]  /*6a9c0*/  SHF.R.U32.HI R7, RZ, 0x8, R7 ;  /* 0x00000008ff077819 */ /* 0x000fe20000011607 */
[----:B------:R-:W0:Y:S02]  /*6a9d0*/  LDCU UR21, c[0x0][0x3b8] ;  /* 0x00007700ff1577ac */ /* 0x000e240008000800 */
[----:B------:R-:W-:Y:S04]  /*6a9e0*/  STL [R1+0xf2c], R8 ;  /* 0x000f2c0801007387 */ /* 0x000fe80000100800 */
[----:B------:R-:W2:Y:S04]  /*6a9f0*/  LDL.LU R27, [R1+0x1064] ;  /* 0x00106400011b7983 */ /* 0x000ea80000300800 */
[----:B------:R-:W4:Y:S04]  /*6aa00*/  LDL.LU R24, [R1+0x22c] ;  /* 0x00022c0001187983 */ /* 0x000f280000300800 */
[----:B------:R0:W-:Y:S04]  /*6aa10*/  STL [R1+0x63c], R5 ;  /* 0x00063c0501007387 */ /* 0x0001e80000100800 */
[----:B------:R-:W4:Y:S04]  /*6aa20*/  LDL.LU R16, [R1+0x564] ;  /* 0x0005640001107983 */ /* 0x000f280000300800 */
[----:B------:R-:W4:Y:S01]  /*6aa30*/  LDL.LU R18, [R1+0x16c] ;  /* 0x00016c0001127983 */ /* 0x000f220000300800 */
[----:B------:R-:W-:-:S02]  /*6aa40*/  SHF.R.U32.HI R9, RZ, 0x8, R9 ;  /* 0x00000008ff097819 */ /* 0x000fc40000011609 */
[----:B------:R-:W-:Y:S02]  /*6aa50*/  LOP3.LUT R10, R10, 0xffff, RZ, 0xc0, !PT ;  /* 0x0000ffff0a0a7812 */ /* 0x000fe400078ec0ff */
[----:B------:R-:W-:Y:S02]  /*6aa60*/  LOP3.LUT R7, R7, 0xffff, RZ, 0xc0, !PT ;  /* 0x0000ffff07077812 */ /* 0x000fe400078ec0ff */
[----:B------:R-:W-:Y:S02]  /*6aa70*/  LOP3.LUT R6, R6, 0xffff, RZ, 0xc0, !PT ;  /* 0x0000ffff06067812 */ /* 0x000fe400078ec0ff */
[----:B------:R-:W-:Y:S02]  /*6aa80*/  LOP3.LUT R9, R9, 0xffff, RZ, 0xc0, !PT ;  /* 0x0000ffff09097812 */ /* 0x000fe400078ec0ff */
[----:B------:R-:W-:Y:S02]  /*6aa90*/  PRMT R7, R10, 0x3340, R7 ;  /* 0x000033400a077816 */ /* 0x000fe40000000007 */
        /* <DEDUP_REMOVED lines=20> */
[----:B------:R-:W4:Y:S04]  /*6abe0*/  LDL.LU R14, [R1+0x5d0] ;  /* 0x0005d000010e7983 */ /* 0x000f280000300800 */
[----:B------:R-:W4:Y:S01]  /*6abf0*/  LDL.LU R23, [R1+0x178] ;  /* 0x0001780001177983 */ /* 0x000f220000300800 */
[----:B------:R-:W-:Y:S02]  /*6ac00*/  LOP3.LUT R8, R8, 0xffff, RZ, 0xc0, !PT ;  /* 0x0000ffff08087812 */ /* 0x000fe400078ec0ff */
[----:B------:R-:W-:Y:S01]  /*6ac10*/  LOP3.LUT R10, R10, 0xffff, RZ, 0xc0, !PT ;  /* 0x0000ffff0a0a7812 */ /* 0x000fe200078ec0ff */
[----:B------:R0:W-:Y:S01]  /*6ac20*/  STL [R1+0x634], R5 ;  /* 0x0006340501007387 */ /* 0x0001e20000100800 */
[----:B------:R-:W-:Y:S02]  /*6ac30*/  LOP3.LUT R9, R9, 0xffff, RZ, 0xc0, !PT ;  /* 0x0000ffff09097812 */ /* 0x000fe400078ec0ff */
[----:B------:R-:W-:Y:S01]  /*6ac40*/  LOP3.LUT R6, R6, 0xffff, RZ, 0xc0, !PT ;  /* 0x0000ffff06067812 */ /* 0x000fe200078ec0ff */
[----:B------:R-:W4:Y:S01]  /*6ac50*/  LDL.LU R17, [R1+0x488] ;  /* 0x0004880001117983 */ /* 0x000f220000300800 */
[----:B---3--:R-:W-:-:S02]  /*6ac60*/  PRMT R7, R8, 0x3340, R10 ;  /* 0x0000334008077816 */ /* 0x008fc4000000000a */
[----:B------:R-:W-:-:S03]  /*6ac70*/  PRMT R6, R9, 0x3340, R6 ;  /* 0x0000334009067816 */ /* 0x000fc60000000006 */
[----:B------:R3:W-:Y:S01]  /*6ac80*/  STL [R1+0xbe8], R7 ;  /* 0x000be80701007387 */ /* 0x0007e20000100800 */
[----:B0-----:R-:W-:Y:S01]  /*6ac90*/  VIADD R5, R5, UR57 ;  /* 0x0000003905057c36 */ /* 0x001fe20008000000 */
[----:B------:R-:W0:Y:S02]  /*6aca0*/  LDCU UR57, c[0x0][0x3b8] ;  /* 0x00007700ff3977ac */ /* 0x000e240008000800 */
[----:B------:R0:W-:Y:S04]  /*6acb0*/  STL [R1+0xbe4], R6 ;  /* 0x000be40601007387 */ /* 0x0001e80000100800 */
[----:B------:R0:W-:Y:S01]  /*6acc0*/  STL [R1+0x638], R5 ;  /* 0x0006380501007387 */ /* 0x0001e20000100800 */
[----:B--2---:R-:W-:Y:S02]  /*6acd0*/  LOP3.LUT R9, R27, 0xffff, RZ, 0xc0, !PT ;  /* 0x0000ffff1b097812 */ /* 0x004fe400078ec0ff */
[----:B----4-:R-:W-:-:S02]  /*6ace0*/  LOP3.LUT R10, R24, 0xffff, RZ, 0xc0, !PT ;  /* 0x0000ffff180a7812 */ /* 0x010fc400078ec0ff */
[----:B------:R-:W-:Y:S02]  /*6acf0*/  SHF.R.U32.HI R8, RZ, 0x8, R9 ;  /* 0x00000008ff087819 */ /* 0x000fe40000011609 */
[--C-:B------:R-:W-:Y:S02]  /*6ad00*/  PRMT R11, R9, 0x3340, R10.reuse ;  /* 0x00003340090b7816 */ /* 0x100fe4000000000a */
[----:B---3--:R-:W-:Y:S02]  /*6ad10*/  LOP3.LUT R7, R16, 0xffff, RZ, 0xc0, !PT ;  /* 0x0000ffff10077812 */ /* 0x008fe400078ec0ff */
        /* <DEDUP_REMOVED lines=11> */
[----:B------:R-:W3:Y:S01]  /*6add0*/  LDL.LU R27, [R1+0x12d4] ;  /* 0x0012d400011b7983 */ /* 0x000ee20000300800 */
        /* <DEDUP_REMOVED lines=17> */
[----:B------:R-:W-:-:S02]  /*6aef0*/  LOP3.LUT R8, R14, 0xffff, RZ, 0xc0, !PT ;  /* 0x0000ffff0e087812 */ /* 0x000fc400078ec0ff */
        /* <DEDUP_REMOVED lines=13> */
[----:B------:R-:W2:Y:S04]  /*6afd0*/  LDL.LU R15, [R1+0x1084] ;  /* 0x00108400010f7983 */ /* 0x000ea80000300800 */
        /* <DEDUP_REMOVED lines=12> */
[----:B---3--:R-:W-:-:S04]  /*6b0a0*/  LOP3.LUT R9, R27, 0xffff, RZ, 0xc0, !PT ;  /* 0x0000ffff1b097812 */ /* 0x008fc800078ec0ff */
[----:B------:R-:W-:Y:S02]  /*6b0b0*/  SHF.R.U32.HI R8, RZ, 0x8, R9 ;  /* 0x00000008ff087819 */ /* 0x000fe40000011609 */
[----:B----4-:R-:W-:Y:S02]  /*6b0c0*/  LOP3.LUT R10, R24, 0xffff, RZ, 0xc0, !PT ;  /* 0x0000ffff180a7812 */ /* 0x010fe400078ec0ff */
        /* <DEDUP_REMOVED lines=55> */
[----:B----4-:R-:W-:Y:S02]  /*6b440*/  LOP3.LUT R10, R27, 0xffff, RZ, 0xc0, !PT ;  /* 0x0000ffff1b0a7812 */ /* 0x010fe400078ec0ff */
        /* <DEDUP_REMOVED lines=63> */
[----:B----4-:R-:W-:-:S04]  /*6b840*/  LOP3.LUT R9, R15, 0xffff, RZ, 0xc0, !PT ;  /* 0x0000ffff0f097812 */ /* 0x010fc800078ec0ff */
        /* <DEDUP_REMOVED lines=9> */
[----:B------:R-:W3:Y:S04]  /*6b8e0*/  LDL.LU R14, [R1+0xea8] ;  /* 0x000ea800010e7983 */ /* 0x000ee80000300800 */
[----:B------:R-:W3:Y:S04]  /*6b8f0*/  LDL.LU R16, [R1+0x200] ;  /* 0x0002000001107983 */ /* 0x000ee80000300800 */
[----:B------:R0:W-:Y:S04]  /*6b900*/  STL [R1+0x57c], R5 ;  /* 0x00057c0501007387 */ /* 0x0001e80000100800 */
[----:B------:R-:W3:Y:S01]  /*6b910*/  LDL.LU R18, [R1+0x544] ;  /* 0x0005440001127983 */ /* 0x000ee20000300800 */
[----:B------:R-:W-:-:S02]  /*6b920*/  SHF.R.U32.HI R10, RZ, 0x8, R10 ;  /* 0x00000008ff0a7819 */ /* 0x000fc4000001160a */
[----:B------:R-:W-:Y:S02]  /*6b930*/  SHF.R.U32.HI R6, RZ, 0x8, R6 ;  /* 0x00000008ff067819 */ /* 0x000fe40000011606 */
[----:B------:R-:W-:Y:S02]  /*6b940*/  LOP3.LUT R8, R8, 0xffff, RZ, 0xc0, !PT ;  /* 0x0000ffff08087812 */ /* 0x000fe400078ec0ff */
[----:B------:R-:W-:Y:S02]  /*6b950*/  LOP3.LUT R10, R10, 0xffff, RZ, 0xc0, !PT ;  /* 0x0000ffff0a0a7812 */ /* 0x000fe400078ec0ff */
[----:B------:R-:W-:Y:S02]  /*6b960*/  LOP3.LUT R9, R9, 0xffff, RZ, 0xc0, !PT ;  /* 0x0000ffff09097812 */ /* 0x000fe400078ec0ff */
[----:B------:R-:W-:Y:S02]  /*6b970*/  LOP3.LUT R6, R6, 0xffff, RZ, 0xc0, !PT ;  /* 0x0000ffff06067812 */ /* 0x000fe400078ec0ff */
[----:B----4-:R-:W-:-:S02]  /*6b980*/  PRMT R7, R8, 0x3340, R10 ;  /* 0x0000334008077816 */ /* 0x010fc4000000000a */
        /* <DEDUP_REMOVED lines=28> */
[----:B------:R-:W4:Y:S04]  /*6bb50*/  LDL.LU R24, [R1+0x460] ;  /* 0x0004600001187983 */ /* 0x000f280000300800 */
[----:B------:R-:W4:Y:S04]  /*6bb60*/  LDL.LU R23, [R1+0x12e4] ;  /* 0x0012e40001177983 */ /* 0x000f280000300800 */
[----:B------:R-:W4:Y:S01]  /*6bb70*/  LDL.LU R17, [R1+0x44c] ;  /* 0x00044c0001117983 */ /* 0x000f220000300800 */
        /* <DEDUP_REMOVED lines=22> */
[----:B------:R-:W2:Y:S04]  /*6bce0*/  LDL.LU R15, [R1+0x10a4] ;  /* 0x0010a400010f7983 */ /* 0x000ea80000300800 */
        /* <DEDUP_REMOVED lines=18> */
[----:B------:R-:W-:Y:S02]  /*6be10*/  LOP3.LUT R7, R23, 0xffff, RZ, 0xc0, !PT ;  /* 0x0000ffff17077812 */ /* 0x000fe400078ec0ff */
[----:B------:R-:W-:Y:S02]  /*6be20*/  PRMT R11, R9, 0x3340, R10 ;  /* 0x00003340090b7816 */ /* 0x000fe4000000000a */
[----:B------:R-:W-:Y:S02]  /*6be30*/  LOP3.LUT R6, R17, 0xffff, RZ, 0xc0, !PT ;  /* 0x0000ffff11067812 */ /* 0x000fe400078ec0ff */
[----:B------:R-:W-:-:S02]  /*6be40*/  SHF.R.U32.HI R9, RZ, 0x8, R7 ;  /* 0x00000008ff097819 */ /* 0x000fc40000011607 */
[----:B------:R-:W-:Y:S01]  /*6be50*/  PRMT R7, R7, 0x3340, R6 ;  /* 0x0000334007077816 */ /* 0x000fe20000000006 */
[----:B------:R-:W-:Y:S04]  /*6be60*/  STL [R1+0xdd8], R11 ;  /* 0x000dd80b01007387 */ /* 0x000fe80000100800 */
[----:B------:R3:W-:Y:S04]  /*6be70*/  STL [R1+0xdd4], R7 ;  /* 0x000dd40701007387 */ /* 0x0007e80000100800 */
[----:B------:R-:W4:Y:S01]  /*6be80*/  LDL.LU R27, [R1+0xec4] ;  /* 0x000ec400011b7983 */ /* 0x000f220000300800 */
[----:B------:R-:W-:-:S03]  /*6be90*/  SHF.R.U32.HI R10, RZ, 0x8, R10 ;  /* 0x00000008ff0a7819 */ /* 0x000fc6000001160a */
[----:B------:R-:W4:Y:S01]  /*6bea0*/  LDL.LU R24, [R1+0x248] ;  /* 0x0002480001187983 */ /* 0x000f220000300800 */
[----:B------:R-:W-:-:S03]  /*6beb0*/  SHF.R.U32.HI R6, RZ, 0x8, R6 ;  /* 0x00000008ff067819 */ /* 0x000fc60000011606 */
[----:B------:R-:W4:Y:S01]  /*6bec0*/  LDL.LU R23, [R1+0xeb4] ;  /* 0x000eb40001177983 */ /* 0x000f220000300800 */
[----:B------:R-:W-:-:S03]  /*6bed0*/  LOP3.LUT R8, R8, 0xffff, RZ, 0xc0, !PT ;  /* 0x0000ffff08087812 */ /* 0x000fc600078ec0ff */
[----:B------:R0:W-:Y:S01]  /*6bee0*/  STL [R1+0x554], R5 ;  /* 0x0005540501007387 */ /* 0x0001e20000100800 */
[----:B------:R-:W-:-:S03]  /*6bef0*/  LOP3.LUT R10, R10, 0xffff, RZ, 0xc0, !PT ;  /* 0x0000ffff0a0a7812 */ /* 0x000fc600078ec0ff */
[----:B------:R-:W4:Y:S01]  /*6bf00*/  LDL.LU R17, [R1+0x244] ;  /* 0x0002440001117983 */ /* 0x000f220000300800 */
        /* <DEDUP_REMOVED lines=23> */
[----:B------:R-:W3:Y:S01]  /*6c080*/  LDL.LU R18, [R1+0x5c0] ;  /* 0x0005c00001127983 */ /* 0x000ee20000300800 */
        /* <DEDUP_REMOVED lines=15> */
[----:B----4-:R-:W-:-:S02]  /*6c180*/  LOP3.LUT R10, R27, 0xffff, RZ, 0xc0, !PT ;  /* 0x0000ffff1b0a7812 */ /* 0x010fc400078ec0ff */
        /* <DEDUP_REMOVED lines=14> */
[----:B------:R-:W4:Y:S04]  /*6c270*/  LDL.LU R15, [R1+0x12f0] ;  /* 0x0012f000010f7983 */ /* 0x000f280000300800 */
[----:B------:R-:W-:Y:S01]  /*6c280*/  STL [R1+0x530], R5 ;  /* 0x0005300501007387 */ /* 0x000fe20000100800 */
[----:B------:R-:W-:-:S03]  /*6c290*/  LOP3.LUT R10, R10, 0xffff, RZ, 0xc0, !PT ;  /* 0x0000ffff0a0a7812 */ /* 0x000fc600078ec0ff */
[----:B------:R0:W-:Y:S01]  /*6c2a0*/  STL [R1+0x9e8], R6 ;  /* 0x0009e80601007387 */ /* 0x0001e20000100800 */
[----:B------:R-:W-:-:S03]  /*6c2b0*/  LOP3.LUT R8, R8, 0xffff, RZ, 0xc0, !PT ;  /* 0x0000ffff08087812 */ /* 0x000fc600078ec0ff */
[----:B------:R-:W4:Y:S04]  /*6c2c0*/  LDL.LU R14, [R1+0x4e0] ;  /* 0x0004e000010e7983 */ /* 0x000f280000300800 */
[----:B------:R-:W4:Y:S04]  /*6c2d0*/  LDL.LU R23, [R1+0x12ec] ;  /* 0x0012ec0001177983 */ /* 0x000f280000300800 */
[----:B------:R-:W4:Y:S01]  /*6c2e0*/  LDL.LU R17, [R1+0x4cc] ;  /* 0x0004cc0001117983 */ /* 0x000f220000300800 */
        /* <DEDUP_REMOVED lines=21> */
[----:B------:R0:W-:Y:S04]  /*6c440*/  STL [R1+0x51c], R5 ;  /* 0x00051c0501007387 */ /* 0x0001e80000100800 */
[----:B------:R-:W3:Y:S04]  /*6c450*/  LDL.LU R16, [R1+0xed4] ;  /* 0x000ed40001107983 */ /* 0x000ee80000300800 */
[----:B------:R-:W3:Y:S01]  /*6c460*/  LDL.LU R18, [R1+0x2a4] ;  /* 0x0002a40001127983 */ /* 0x000ee20000300800 */
[----:B------:R-:W-:-:S02]  /*6c470*/  SHF.R.U32.HI R7, RZ, 0x8, R7 ;  /* 0x00000008ff077819 */ /* 0x000fc40000011607 */
[----:B------:R-:W-:Y:S02]  /*6c480*/  SHF.R.U32.HI R9, RZ, 0x8, R9 ;  /* 0x00000008ff097819 */ /* 0x000fe40000011609 */
[----:B------:R-:W-:Y:S02]  /*6c490*/  LOP3.LUT R10, R10, 0xffff, RZ, 0xc0, !PT ;  /* 0x0000ffff0a0a7812 */ /* 0x000fe400078ec0ff */
[----:B------:R-:W-:Y:S02]  /*6c4a0*/  LOP3.LUT R7, R7, 0xffff, RZ, 0xc0, !PT ;  /* 0x0000ffff07077812 */ /* 0x000fe400078ec0ff */
[----:B------:R-:W-:Y:S02]  /*6c4b0*/  LOP3.LUT R6, R6, 0xffff, RZ, 0xc0, !PT ;  /* 0x0000ffff06067812 */ /* 0x000fe400078ec0ff */
[----:B------:R-:W-:Y:S02]  /*6c4c0*/  LOP3.LUT R9, R9, 0xffff, RZ, 0xc0, !PT ;  /* 0x0000ffff09097812 */ /* 0x000fe400078ec0ff */
[----:B------:R-:W-:-:S02]  /*6c4d0*/  PRMT R7, R10, 0x3340, R7 ;  /* 0x000033400a077816 */ /* 0x000fc40000000007 */
        /* <DEDUP_REMOVED lines=28> */
[----:B----4-:R-:W-:-:S02]  /*6c6a0*/  PRMT R7, R8, 0x3340, R10 ;  /* 0x0000334008077816 */ /* 0x010fc4000000000a */
[----:B------:R-:W-:-:S03]  /*6c6b0*/  PRMT R6, R9, 0x3340, R6 ;  /* 0x0000334009067816 */ /* 0x000fc60000000006 */
[----:B------:R4:W-:Y:S01]  /*6c6c0*/  STL [R1+0x9cc], R7 ;  /* 0x0009cc0701007387 */ /* 0x0009e20000100800 */
[----:B0-----:R-:W-:Y:S01]  /*6c6d0*/  VIADD R5, R5, UR60 ;  /* 0x0000003c05057c36 */ /* 0x001fe20008000000 */
[----:B------:R-:W0:Y:S02]  /*6c6e0*/  LDCU UR60, c[0x0][0x3b8] ;  /* 0x00007700ff3c77ac */ /* 0x000e240008000800 */
[----:B------:R0:W-:Y:S04]  /*6c6f0*/  STL [R1+0x9c8], R6 ;  /* 0x0009c80601007387 */ /* 0x0001e80000100800 */
[----:B------:R0:W-:Y:S01]  /*6c700*/  STL [R1+0x514], R5 ;  /* 0x0005140501007387 */ /* 0x0001e20000100800 */
[----:B--2---:R-:W-:Y:S02]  /*6c710*/  LOP3.LUT R9, R27, 0xffff, RZ, 0xc0, !PT ;  /* 0x0000ffff1b097812 */ /* 0x004fe400078ec0ff */
[----:B---3--:R-:W-:-:S02]  /*6c720*/  LOP3.LUT R10, R24, 0xffff, RZ, 0xc0, !PT ;  /* 0x0000ffff180a7812 */ /* 0x008fc400078ec0ff */
[----:B------:R-:W-:Y:S02]  /*6c730*/  SHF.R.U32.HI R8, RZ, 0x8, R9 ;  /* 0x00000008ff087819 */ /* 0x000fe40000011609 */
[--C-:B------:R-:W-:Y:S02]  /*6c740*/  PRMT R11, R9, 0x3340, R10.reuse ;  /* 0x00003340090b7816 */ /* 0x100fe4000000000a */
[----:B----4-:R-:W-:Y:S02]  /*6c750*/  LOP3.LUT R7, R16, 0xffff, RZ, 0xc0, !PT ;  /* 0x0000ffff10077812 */ /* 0x010fe400078ec0ff */
        /* <DEDUP_REMOVED lines=464> */
[----:B------:R0:W-:Y:S04]  /*6e460*/  STL [R1+0x548], R5 ;  /* 0x0005480501007387 */ /* 0x0001e80000100800 */
[----:B------:R0:W-:Y:S04]  /*6e470*/  STL [R1+0x360], R7 ;  /* 0x0003600701007387 */ /* 0x0001e80000100800 */
[----:B------:R-:W2:Y:S01]  /*6e480*/  LDL.LU R14, [R1+0x5a4] ;  /* 0x0005a400010e7983 */ /* 0x000ea20000300800 */
[----:B------:R-:W-:-:S02]  /*6e490*/  LOP3.LUT R6, R6, 0xffff, RZ, 0xc0, !PT ;  /* 0x0000ffff06067812 */ /* 0x000fc400078ec0ff */
[----:B------:R-:W-:Y:S01]  /*6e4a0*/  LOP3.LUT R9, R9, 0xffff, RZ, 0xc0, !PT ;  /* 0x0000ffff09097812 */ /* 0x000fe200078ec0ff */
[----:B------:R-:W2:Y:S04]  /*6e4b0*/  LDL.LU R23, [R1+0x10f8] ;  /* 0x0010f80001177983 */ /* 0x000ea80000300800 */
[----:B------:R-:W2:Y:S01]  /*6e4c0*/  LDL.LU R17, [R1+0x5a0] ;  /* 0x0005a00001117983 */ /* 0x000ea20000300800 */
[----:B------:R-:W-:Y:S01]  /*6e4d0*/  PRMT R6, R6, 0x3340, R9 ;  /* 0x0000334006067816 */ /* 0x000fe20000000009 */
[----:B0-----:R-:W-:Y:S01]  /*6e4e0*/  VIADD R5, R5, UR18 ;  /* 0x0000001205057c36 */ /* 0x001fe20008000000 */
        /* <DEDUP_REMOVED lines=28> */
[----:B------:R-:W-:Y:S04]  /*6e6b0*/  STL [R1+0x2d8], R7 ;  /* 0x0002d80701007387 */ /* 0x000fe80000100800 */
[----:B------:R-:W-:Y:S01]  /*6e6c0*/  STL [R1+0x2d4], R6 ;  /* 0x0002d40601007387 */ /* 0x000fe20000100800 */
[----:B0-----:R-:W-:Y:S01]  /*6e6d0*/  VIADD R5, R5, UR20 ;  /* 0x0000001405057c36 */ /* 0x001fe20008000000 */
[----:B------:R-:W0:Y:S04]  /*6e6e0*/  LDCU UR20, c[0x0][0x3b8] ;  /* 0x00007700ff1477ac */ /* 0x000e280008000800 */
[----:B------:R3:W-:Y:S02]  /*6e6f0*/  STL [R1+0x5c8], R5 ;  /* 0x0005c80501007387 */ /* 0x0007e40000100800 */
[----:B---3--:R-:W-:Y:S01]  /*6e700*/  VIADD R5, R5, UR7 ;  /* 0x0000000705057c36 */ /* 0x008fe20008000000 */
[----:B------:R-:W3:Y:S01]  /*6e710*/  LDCU UR7, c[0x0][0x3b8] ;  /* 0x00007700ff0777ac */ /* 0x000ee20008000800 */
[----:B--2---:R-:W-:-:S04]  /*6e720*/  LOP3.LUT R10, R15, 0xffff, RZ, 0xc0, !PT ;  /* 0x0000ffff0f0a7812 */ /* 0x004fc800078ec0ff */
[----:B------:R-:W-:Y:S02]  /*6e730*/  SHF.R.U32.HI R9, RZ, 0x8, R10 ;  /* 0x00000008ff097819 */ /* 0x000fe4000001160a */
[----:B------:R-:W-:Y:S02]  /*6e740*/  LOP3.LUT R6, R14, 0xffff, RZ, 0xc0, !PT ;  /* 0x0000ffff0e067812 */ /* 0x000fe400078ec0ff */
[----:B------:R-:W-:Y:S02]  /*6e750*/  LOP3.LUT R7, R23, 0xffff, RZ, 0xc0, !PT ;  /* 0x0000ffff17077812 */ /* 0x000fe400078ec0ff */
[--C-:B------:R-:W-:Y:S02]  /*6e760*/  PRMT R11, R10, 0x3340, R6.reuse ;  /* 0x000033400a0b7816 */ /* 0x100fe40000000006 */
[----:B------:R-:W-:Y:S02]  /*6e770*/  LOP3.LUT R8, R17, 0xffff, RZ, 0xc0, !PT ;  /* 0x0000ffff11087812 */ /* 0x000fe400078ec0ff */
[----:B------:R-:W-:-:S02]  /*6e780*/  SHF.R.U32.HI R6, RZ, 0x8, R6 ;  /* 0x00000008ff067819 */ /* 0x000fc40000011606 */
[----:B------:R-:W-:Y:S02]  /*6e790*/  SHF.R.U32.HI R10, RZ, 0x8, R7 ;  /* 0x00000008ff0a7819 */ /* 0x000fe40000011607 */
[--C-:B------:R-:W-:Y:S02]  /*6e7a0*/  PRMT R7, R7, 0x3340, R8.reuse ;  /* 0x0000334007077816 */ /* 0x100fe40000000008 */
[----:B------:R-:W-:Y:S02]  /*6e7b0*/  LOP3.LUT R9, R9, 0xffff, RZ, 0xc0, !PT ;  /* 0x0000ffff09097812 */ /* 0x000fe400078ec0ff */
[----:B------:R-:W-:Y:S02]  /*6e7c0*/  LOP3.LUT R6, R6, 0xffff, RZ, 0xc0, !PT ;  /* 0x0000ffff06067812 */ /* 0x000fe400078ec0ff */
[----:B------:R-:W-:Y:S01]  /*6e7d0*/  SHF.R.U32.HI R8, RZ, 0x8, R8 ;  /* 0x00000008ff087819 */ /* 0x000fe20000011608 */
[----:B------:R-:W-:Y:S01]  /*6e7e0*/  STL [R1+0x9e0], R11 ;  /* 0x0009e00b01007387 */ /* 0x000fe20000100800 */
[----:B------:R-:W-:-:S02]  /*6e7f0*/  PRMT R6, R9, 0x3340, R6 ;  /* 0x0000334009067816 */ /* 0x000fc40000000006 */
[----:B------:R-:W-:Y:S01]  /*6e800*/  LOP3.LUT R10, R10, 0xffff, RZ, 0xc0, !PT ;  /* 0x0000ffff0a0a7812 */ /* 0x000fe200078ec0ff */
[----:B------:R-:W-:Y:S01]  /*6e810*/  STL [R1+0x9dc], R7 ;  /* 0x0009dc0701007387 */ /* 0x000fe20000100800 */
[----:B------:R-:W-:-:S03]  /*6e820*/  LOP3.LUT R8, R8, 0xffff, RZ, 0xc0, !PT ;  /* 0x0000ffff08087812 */ /* 0x000fc600078ec0ff */
[----:B------:R-:W2:Y:S04]  /*6e830*/  LDL.LU R23, [R1+0xd34] ;  /* 0x000d340001177983 */ /* 0x000ea80000300800 */
[----:B------:R-:W-:Y:S04]  /*6e840*/  STL [R1+0x5e0], R5 ;  /* 0x0005e00501007387 */ /* 0x000fe80000100800 */
[----:B------:R-:W3:Y:S04]  /*6e850*/  LDL.LU R17, [R1+0xd28] ;  /* 0x000d280001117983 */ /* 0x000ee80000300800 */
[----:B------:R0:W-:Y:S02]  /*6e860*/  STL [R1+0x2d0], R6 ;  /* 0x0002d00601007387 */ /* 0x0001e40000100800 */
[----:B0-----:R-:W-:-:S05]  /*6e870*/  PRMT R6, R10, 0x3340, R8 ;  /* 0x000033400a067816 */ /* 0x001fca0000000008 */
[----:B------:R4:W-:Y:S01]  /*6e880*/  STL [R1+0x2c8], R6 ;  /* 0x0002c80601007387 */ /* 0x0009e20000100800 */
[----:B------:R-:W-:Y:S01]  /*6e890*/  VIADD R5, R5, UR36 ;  /* 0x0000002405057c36 */ /* 0x000fe20008000000 */
[----:B------:R-:W0:Y:S01]  /*6e8a0*/  LDCU UR36, c[0x0][0x3b8] ;  /* 0x00007700ff2477ac */ /* 0x000e220008000800 */
[----:B----4-:R-:W-:Y:S02]  /*6e8b0*/  LOP3.LUT R6, R27, 0xffff, RZ, 0xc0, !PT ;  /* 0x0000ffff1b067812 */ /* 0x010fe400078ec0ff */
[----:B------:R-:W-:Y:S02]  /*6e8c0*/  LOP3.LUT R7, R24, 0xffff, RZ, 0xc0, !PT ;  /* 0x0000ffff18077812 */ /* 0x000fe400078ec0ff */
[----:B------:R-:W-:Y:S02]  /*6e8d0*/  SHF.R.U32.HI R10, RZ, 0x8, R6 ;  /* 0x00000008ff0a7819 */ /* 0x000fe40000011606 */
[----:B------:R-:W-:Y:S02]  /*6e8e0*/  PRMT R11, R6, 0x3340, R7 ;  /* 0x00003340060b7816 */ /* 0x000fe40000000007 */
[----:B------:R-:W-:-:S02]  /*6e8f0*/  LOP3.LUT R8, R16, 0xffff, RZ, 0xc0, !PT ;  /* 0x0000ffff10087812 */ /* 0x000fc400078ec0ff */
[----:B------:R-:W-:Y:S02]  /*6e900*/  SHF.R.U32.HI R7, RZ, 0x8, R7 ;  /* 0x00000008ff077819 */ /* 0x000fe40000011607 */
[----:B------:R-:W-:Y:S02]  /*6e910*/  LOP3.LUT R9, R18, 0xffff, RZ, 0xc0, !PT ;  /* 0x0000ffff12097812 */ /* 0x000fe400078ec0ff */
[----:B------:R-:W-:Y:S02]  /*6e920*/  SHF.R.U32.HI R6, RZ, 0x8, R8 ;  /* 0x00000008ff067819 */ /* 0x000fe40000011608 */
[----:B------:R-:W-:Y:S02]  /*6e930*/  LOP3.LUT R10, R10, 0xffff, RZ, 0xc0, !PT ;  /* 0x0000ffff0a0a7812 */ /* 0x000fe400078ec0ff */
[----:B------:R-:W-:Y:S01]  /*6e940*/  LOP3.LUT R7, R7, 0xffff, RZ, 0xc0, !PT ;  /* 0x0000ffff07077812 */ /* 0x000fe200078ec0ff */
[----:B------:R4:W-:Y:S01]  /*6e950*/  STL [R1+0x604], R5 ;  /* 0x0006040501007387 */ /* 0x0009e20000100800 */
[----:B------:R-:W-:-:S02]  /*6e960*/  PRMT R8, R8, 0x3340, R9 ;  /* 0x0000334008087816 */ /* 0x000fc40000000009 */
[----:B------:R-:W-:Y:S01]  /*6e970*/  PRMT R7, R10, 0x3340, R7 ;  /* 0x000033400a077816 */ /* 0x000fe20000000007 */
[----:B------:R-:W-:Y:S01]  /*6e980*/  STL [R1+0x9bc], R11 ;  /* 0x0009bc0b01007387 */ /* 0x000fe20000100800 */
[----:B----4-:R-:W-:-:S03]  /*6e990*/  VIADD R5, R5, UR48 ;  /* 0x0000003005057c36 */ /* 0x010fc60008000000 */
[----:B------:R-:W-:Y:S01]  /*6e9a0*/  STL [R1+0x5bc], R8 ;  /* 0x0005bc0801007387 */ /* 0x000fe20000100800 */
[----:B------:R-:W-:Y:S01]  /*6e9b0*/  SHF.R.U32.HI R9, RZ, 0x8, R9 ;  /* 0x00000008ff097819 */ /* 0x000fe20000011609 */
[----:B------:R-:W4:Y:S02]  /*6e9c0*/  LDCU UR48, c[0x0][0x3b8] ;  /* 0x00007700ff3077ac */ /* 0x000f240008000800 */
        /* <DEDUP_REMOVED lines=8> */
[----:B------:R-:W-:Y:S02]  /*6ea50*/  PRMT R6, R6, 0x3340, R9 ;  /* 0x0000334006067816 */ /* 0x000fe40000000009 */
[----:B0-----:R-:W-:-:S03]  /*6ea60*/  LOP3.LUT R7, R2, 0xffff, RZ, 0xc0, !PT ;  /* 0x0000ffff02077812 */ /* 0x001fc600078ec0ff */
        /* <DEDUP_REMOVED lines=15> */
[----:B------:R-:W-:Y:S01]  /*6eb60*/  STL [R1+0x5b8], R11 ;  /* 0x0005b80b01007387 */ /* 0x000fe20000100800 */
[----:B------:R-:W-:-:S03]  /*6eb70*/  SHF.R.U32.HI R7, RZ, 0x8, R7 ;  /* 0x00000008ff077819 */ /* 0x000fc60000011607 */
[----:B------:R-:W-:Y:S01]  /*6eb80*/  STL [R1+0x5b4], R8 ;  /* 0x0005b40801007387 */ /* 0x000fe20000100800 */
[----:B------:R-:W-:-:S03]  /*6eb90*/  SHF.R.U32.HI R9, RZ, 0x8, R9 ;  /* 0x00000008ff097819 */ /* 0x000fc60000011609 */
[----:B------:R-:W2:Y:S01]  /*6eba0*/  LDL.LU R27, [R1+0x1114] ;  /* 0x00111400011b7983 */ /* 0x000ea20000300800 */
[----:B------:R-:W-:-:S03]  /*6ebb0*/  LOP3.LUT R10, R10, 0xffff, RZ, 0xc0, !PT ;  /* 0x0000ffff0a0a7812 */ /* 0x000fc600078ec0ff */
[----:B------:R-:W3:Y:S01]  /*6ebc0*/  LDL.LU R24, [R1+0x5a8] ;  /* 0x0005a80001187983 */ /* 0x000ee20000300800 */
[----:B------:R-:W-:-:S03]  /*6ebd0*/  LOP3.LUT R7, R7, 0xffff, RZ, 0xc0, !PT ;  /* 0x0000ffff07077812 */ /* 0x000fc600078ec0ff */
[----:B------:R0:W-:Y:S01]  /*6ebe0*/  STL [R1+0x620], R5 ;  /* 0x0006200501007387 */ /* 0x0001e20000100800 */
[----:B------:R-:W-:-:S03]  /*6ebf0*/  LOP3.LUT R6, R6, 0xffff, RZ, 0xc0, !PT ;  /* 0x0000ffff06067812 */ /* 0x000fc600078ec0ff */
[----:B------:R-:W3:Y:S01]  /*6ec00*/  LDL.LU R23, [R1+0xf34] ;  /* 0x000f340001177983 */ /* 0x000ee20000300800 */
[----:B------:R-:W-:-:S03]  /*6ec10*/  LOP3.LUT R9, R9, 0xffff, RZ, 0xc0, !PT ;  /* 0x0000ffff09097812 */ /* 0x000fc600078ec0ff */
[----:B------:R-:W3:Y:S01]  /*6ec20*/  LDL.LU R17, [R1+0x4e8] ;  /* 0x0004e80001117983 */ /* 0x000ee20000300800 */
[----:B------:R-:W-:Y:S02]  /*6ec30*/  PRMT R7, R10, 0x3340, R7 ;  /* 0x000033400a077816 */ /* 0x000fe40000000007 */
[----:B------:R-:W-:-:S03]  /*6ec40*/  PRMT R6, R6, 0x3340, R9 ;  /* 0x0000334006067816 */ /* 0x000fc60000000009 */
[----:B------:R-:W-:Y:S04]  /*6ec50*/  STL [R1+0x28c], R7 ;  /* 0x00028c0701007387 */ /* 0x000fe80000100800 */
[----:B------:R-:W-:Y:S01]  /*6ec60*/  STL [R1+0x29c], R6 ;  /* 0x00029c0601007387 */ /* 0x000fe20000100800 */
[----:B0-----:R-:W-:Y:S01]  /*6ec70*/  VIADD R5, R5, UR56 ;  /* 0x0000003805057c36 */ /* 0x001fe20008000000 */
[----:B------:R-:W0:Y:S04]  /*6ec80*/  LDCU UR56, c[0x0][0x3b8] ;  /* 0x00007700ff3877ac */ /* 0x000e280008000800 */
        /* <DEDUP_REMOVED lines=13> */
[----:B------:R-:W4:Y:S04]  /*6ed60*/  LDL.LU R14, [R1+0xf28] ;  /* 0x000f2800010e7983 */ /* 0x000f280000300800 */
[----:B------:R-:W4:Y:S04]  /*6ed70*/  LDL.LU R16, [R1+0x540] ;  /* 0x0005400001107983 */ /* 0x000f280000300800 */
[----:B------:R0:W-:Y:S04]  /*6ed80*/  STL [R1+0x640], R5 ;  /* 0x0006400501007387 */ /* 0x0001e80000100800 */
[----:B------:R-:W4:Y:S01]  /*6ed90*/  LDL.LU R18, [R1+0xd44] ;  /* 0x000d440001127983 */ /* 0x000f220000300800 */
        /* <DEDUP_REMOVED lines=26> */
[----:B------:R-:W-:Y:S01]  /*6ef40*/  STL [R1+0x56c], R11 ;  /* 0x00056c0b01007387 */ /* 0x000fe20000100800 */
[----:B------:R-:W-:-:S03]  /*6ef50*/  SHF.R.U32.HI R9, RZ, 0x8, R9 ;  /* 0x00000008ff097819 */ /* 0x000fc60000011609 */
[----:B------:R2:W-:Y:S01]  /*6ef60*/  STL [R1+0x560], R7 ;  /* 0x0005600701007387 */ /* 0x0005e20000100800 */
[----:B------:R-:W-:Y:S02]  /*6ef70*/  LOP3.LUT R6, R6, 0xffff, RZ, 0xc0, !PT ;  /* 0x0000ffff06067812 */ /* 0x000fe400078ec0ff */
[----:B------:R-:W-:Y:S01]  /*6ef80*/  LOP3.LUT R9, R9, 0xffff, RZ, 0xc0, !PT ;  /* 0x0000ffff09097812 */ /* 0x000fe200078ec0ff */
[----:B------:R-:W3:Y:S01]  /*6ef90*/  LDL.LU R27, [R1+0x1344] ;  /* 0x00134400011b7983 */ /* 0x000ee20000300800 */
[----:B--2---:R-:W-:-:S03]  /*6efa0*/  PRMT R7, R10, 0x3340, R8 ;  /* 0x000033400a077816 */ /* 0x004fc60000000008 */
[----:B------:R2:W-:Y:S01]  /*6efb0*/  STL [R1+0x660], R5 ;  /* 0x0006600501007387 */ /* 0x0005e20000100800 */
[----:B------:R-:W-:-:S03]  /*6efc0*/  PRMT R6, R6, 0x3340, R9 ;  /* 0x0000334006067816 */ /* 0x000fc60000000009 */
[----:B------:R-:W-:Y:S04]  /*6efd0*/  STL [R1+0x294], R7 ;  /* 0x0002940701007387 */ /* 0x000fe80000100800 */
[----:B------:R-:W3:Y:S04]  /*6efe0*/  LDL.LU R24, [R1+0xb54] ;  /* 0x000b540001187983 */ /* 0x000ee80000300800 */
[----:B------:R-:W3:Y:S04]  /*6eff0*/  LDL.LU R23, [R1+0x1340] ;  /* 0x0013400001177983 */ /* 0x000ee80000300800 */
[----:B------:R-:W3:Y:S04]  /*6f000*/  LDL.LU R17, [R1+0xb48] ;  /* 0x000b480001117983 */ /* 0x000ee80000300800 */
[----:B------:R-:W-:Y:S01]  /*6f010*/  STL [R1+0x268], R6 ;  /* 0x0002680601007387 */ /* 0x000fe20000100800 */
[----:B------:R-:W-:Y:S01]  /*6f020*/  LOP3.LUT R9, R0, 0xffff, RZ, 0xc0, !PT ;  /* 0x0000ffff00097812 */ /* 0x000fe200078ec0ff */
[----:B--2---:R-:W-:Y:S01]  /*6f030*/  VIADD R5, R5, UR57 ;  /* 0x0000003905057c36 */ /* 0x004fe20008000000 */
[----:B------:R-:W2:Y:S04]  /*6f040*/  LDCU UR57, c[0x0][0x3b8] ;  /* 0x00007700ff3977ac */ /* 0x000ea80008000800 */
        /* <DEDUP_REMOVED lines=8> */
[----:B------:R-:W-:Y:S02]  /*6f0d0*/  LOP3.LUT R7, R18, 0xffff, RZ, 0xc0, !PT ;  /* 0x0000ffff12077812 */ /* 0x000fe400078ec0ff */
[----:B------:R-:W-:Y:S02]  /*6f0e0*/  SHF.R.U32.HI R8, RZ, 0x8, R6 ;  /* 0x00000008ff087819 */ /* 0x000fe40000011606 */
[----:B------:R-:W-:-:S02]  /*6f0f0*/  SHF.R.U32.HI R6, RZ, 0x8, R7 ;  /* 0x00000008ff067819 */ /* 0x000fc40000011607 */
[----:B------:R-:W-:Y:S02]  /*6f100*/  PRMT R7, R7, 0x3340, R9 ;  /* 0x0000334007077816 */ /* 0x000fe40000000009 */
[----:B------:R-:W-:Y:S02]  /*6f110*/  LOP3.LUT R10, R10, 0xffff, RZ, 0xc0, !PT ;  /* 0x0000ffff0a0a7812 */ /* 0x000fe400078ec0ff */
[----:B------:R-:W-:Y:S01]  /*6f120*/  LOP3.LUT R8, R8, 0xffff, RZ, 0xc0, !PT ;  /* 0x0000ffff08087812 */ /* 0x000fe200078ec0ff */
[----:B------:R-:W-:Y:S04]  /*6f130*/  STL [R1+0x540], R11 ;  /* 0x0005400b01007387 */ /* 0x000fe80000100800 */
[----:B------:R4:W-:Y:S04]  /*6f140*/  STL [R1+0x500], R7 ;  /* 0x0005000701007387 */ /* 0x0009e80000100800 */
[----:B------:R-:W2:Y:S01]  /*6f150*/  LDL.LU R15, [R1+0x1124] ;  /* 0x00112400010f7983 */ /* 0x000ea20000300800 */
[----:B----4-:R-:W-:-:S03]  /*6f160*/  PRMT R7, R10, 0x3340, R8 ;  /* 0x000033400a077816 */ /* 0x010fc60000000008 */
[----:B------:R4:W-:Y:S04]  /*6f170*/  STL [R1+0x680], R5 ;  /* 0x0006800501007387 */ /* 0x0009e80000100800 */
[----:B------:R-:W-:Y:S04]  /*6f180*/  STL [R1+0x254], R7 ;  /* 0x0002540701007387 */ /* 0x000fe80000100800 */
[----:B------:R-:W2:Y:S04]  /*6f190*/  LDL.LU R14, [R1+0x964] ;  /* 0x00096400010e7983 */ /* 0x000ea80000300800 */
[----:B------:R-:W2:Y:S04]  /*6f1a0*/  LDL.LU R16, [R1+0x1118] ;  /* 0x0011180001107983 */ /* 0x000ea80000300800 */
[----:B------:R-:W2:Y:S01]  /*6f1b0*/  LDL.LU R18, [R1+0x954] ;  /* 0x0009540001127983 */ /* 0x000ea20000300800 */
[----:B------:R-:W-:-:S02]  /*6f1c0*/  SHF.R.U32.HI R9, RZ, 0x8, R9 ;  /* 0x00000008ff097819 */ /* 0x000fc40000011609 */
[----:B------:R-:W-:Y:S02]  /*6f1d0*/  LOP3.LUT R6, R6, 0xffff, RZ, 0xc0, !PT ;  /* 0x0000ffff06067812 */ /* 0x000fe400078ec0ff */
[----:B------:R-:W-:-:S04]  /*6f1e0*/  LOP3.LUT R9, R9, 0xffff, RZ, 0xc0, !PT ;  /* 0x0000ffff09097812 */ /* 0x000fc800078ec0ff */
[----:B------:R-:W-:-:S05]  /*6f1f0*/  PRMT R6, R6, 0x3340, R9 ;  /* 0x0000334006067816 */ /* 0x000fca0000000009 */
[----:B------:R-:W-:Y:S01]  /*6f200*/  STL [R1+0x26c], R6 ;  /* 0x00026c0601007387 */ /* 0x000fe20000100800 */
[----:B----4-:R-:W-:Y:S01]  /*6f210*/  VIADD R5, R5, UR44 ;  /* 0x0000002c05057c36 */ /* 0x010fe20008000000 */
[----:B------:R-:W4:Y:S04]  /*6f220*/  LDCU UR44, c[0x0][0x3b8] ;  /* 0x00007700ff2c77ac */ /* 0x000f280008000800 */
[----:B------:R0:W-:Y:S02]  /*6f230*/  STL [R1+0x690], R5 ;  /* 0x0006900501007387 */ /* 0x0001e40000100800 */
[----:B0-----:R-:W-:Y:S01]  /*6f240*/  VIADD R5, R5, UR33 ;  /* 0x0000002105057c36 */ /* 0x001fe20008000000 */
[----:B------:R-:W0:Y:S01]  /*6f250*/  LDCU UR33, c[0x0][0x3b8] ;  /* 0x00007700ff2177ac */ /* 0x000e220008000800 */
        /* <DEDUP_REMOVED lines=10> */
[----:B------:R-:W-:Y:S01]  /*6f300*/  STL [R1+0x4e8], R9 ;  /* 0x0004e80901007387 */ /* 0x000fe20000100800 */
[----:B------:R-:W-:-:S03]  /*6f310*/  SHF.R.U32.HI R10, RZ, 0x8, R10 ;  /* 0x00000008ff0a7819 */ /* 0x000fc6000001160a */
[----:B------:R-:W3:Y:S04]  /*6f320*/  LDL.LU R27, [R1+0xf44] ;  /* 0x000f4400011b7983 */ /* 0x000ee80000300800 */
[----:B------:R-:W4:Y:S01]  /*6f330*/  LDL.LU R24, [R1+0x594] ;  /* 0x0005940001187983 */ /* 0x000f220000300800 */
[----:B------:R-:W-:Y:S02]  /*6f340*/  LOP3.LUT R8, R8, 0xffff, RZ, 0xc0, !PT ;  /* 0x0000ffff08087812 */ /* 0x000fe400078ec0ff */
[----:B------:R-:W-:Y:S01]  /*6f350*/  LOP3.LUT R7, R7, 0xffff, RZ, 0xc0, !PT ;  /* 0x0000ffff07077812 */ /* 0x000fe200078ec0ff */
[----:B------:R-:W4:Y:S01]  /*6f360*/  LDL.LU R23, [R1+0xf38] ;  /* 0x000f380001177983 */ /* 0x000f220000300800 */
[----:B------:R-:W-:Y:S02]  /*6f370*/  LOP3.LUT R6, R6, 0xffff, RZ, 0xc0, !PT ;  /* 0x0000ffff06067812 */ /* 0x000fe400078ec0ff */
[----:B------:R-:W-:Y:S01]  /*6f380*/  LOP3.LUT R10, R10, 0xffff, RZ, 0xc0, !PT ;  /* 0x0000ffff0a0a7812 */ /* 0x000fe200078ec0ff */
[----:B------:R0:W-:Y:S01]  /*6f390*/  STL [R1+0x6a0], R5 ;  /* 0x0006a00501007387 */ /* 0x0001e20000100800 */
[----:B------:R-:W-:-:S03]  /*6f3a0*/  PRMT R7, R8, 0x3340, R7 ;  /* 0x0000334008077816 */ /* 0x000fc60000000007 */
[----:B------:R-:W4:Y:S01]  /*6f3b0*/  LDL.LU R17, [R1+0x590] ;  /* 0x0005900001117983 */ /* 0x000f220000300800 */
        /* <DEDUP_REMOVED lines=18> */
[----:B------:R-:W4:Y:S04]  /*6f4e0*/  LDL.LU R16, [R1+0xd54] ;  /* 0x000d540001107983 */ /* 0x000f280000300800 */
[----:B------:R-:W-:Y:S04]  /*6f4f0*/  STL [R1+0x6c0], R5 ;  /* 0x0006c00501007387 */ /* 0x000fe80000100800 */
[----:B------:R-:W4:Y:S01]  /*6f500*/  LDL.LU R18, [R1+0xd48] ;  /* 0x000d480001127983 */ /* 0x000f220000300800 */
[----:B------:R-:W-:-:S02]  /*6f510*/  SHF.R.U32.HI R10, RZ, 0x8, R10 ;  /* 0x00000008ff0a7819 */ /* 0x000fc4000001160a */
[----:B------:R-:W-:Y:S02]  /*6f520*/  LOP3.LUT R8, R8, 0xffff, RZ, 0xc0, !PT ;  /* 0x0000ffff08087812 */ /* 0x000fe400078ec0ff */
[----:B------:R-:W-:Y:S02]  /*6f530*/  LOP3.LUT R10, R10, 0xffff, RZ, 0xc0, !PT ;  /* 0x0000ffff0a0a7812 */ /* 0x000fe400078ec0ff */
[----:B------:R-:W-:Y:S02]  /*6f540*/  SHF.R.U32.HI R7, RZ, 0x8, R7 ;  /* 0x00000008ff077819 */ /* 0x000fe40000011607 */
[----:B--2---:R-:W-:Y:S02]  /*6f550*/  PRMT R6, R8, 0x3340, R10 ;  /* 0x0000334008067816 */ /* 0x004fe4000000000a */
[----:B------:R-:W-:Y:S02]  /*6f560*/  LOP3.LUT R9, R9, 0xffff, RZ, 0xc0, !PT ;  /* 0x0000ffff09097812 */ /* 0x000fe400078ec0ff */
[----:B------:R-:W-:Y:S01]  /*6f570*/  LOP3.LUT R7, R7, 0xffff, RZ, 0xc0, !PT ;  /* 0x0000ffff07077812 */ /* 0x000fe200078ec0ff */
[----:B------:R2:W-:Y:S03]  /*6f580*/  STL [R1+0x274], R6 ;  /* 0x0002740601007387 */ /* 0x0005e60000100800 */
[----:B--2---:R-:W-:-:S05]  /*6f590*/  PRMT R6, R9, 0x3340, R7 ;  /* 0x0000334009067816 */ /* 0x004fca0000000007 */
[----:B------:R-:W-:Y:S01]  /*6f5a0*/  STL [R1+0x278], R6 ;  /* 0x0002780601007387 */ /* 0x000fe20000100800 */
[----:B------:R-:W-:Y:S01]  /*6f5b0*/  VIADD R5, R5, UR43 ;  /* 0x0000002b05057c36 */ /* 0x000fe20008000000 */
[----:B------:R-:W2:Y:S04]  /*6f5c0*/  LDCU UR43, c[0x0][0x3b8] ;  /* 0x00007700ff2b77ac */ /* 0x000ea80008000800 */
[----:B------:R0:W-:Y:S02]  /*6f5d0*/  STL [R1+0x6c8], R5 ;  /* 0x0006c80501007387 */ /* 0x0001e40000100800 */
[----:B0-----:R-:W-:Y:S01]  /*6f5e0*/  VIADD R5, R5, UR10 ;  /* 0x0000000a05057c36 */ /* 0x001fe20008000000 */
[----:B------:R-:W0:Y:S01]  /*6f5f0*/  LDCU UR10, c[0x0][0x3b8] ;  /* 0x00007700ff0a77ac */ /* 0x000e220008000800 */
[----:B---3--:R-:W-:-:S02]  /*6f600*/  LOP3.LUT R6, R27, 0xffff, RZ, 0xc0, !PT ;  /* 0x0000ffff1b067812 */ /* 0x008fc400078ec0ff */
[----:B----4-:R-:W-:Y:S02]  /*6f610*/  LOP3.LUT R7, R24, 0xffff, RZ, 0xc0, !PT ;  /* 0x0000ffff18077812 */ /* 0x010fe400078ec0ff */
        /* <DEDUP_REMOVED lines=8> */
[--C-:B------:R-:W-:Y:S01]  /*6f6a0*/  PRMT R9, R9, 0x3340, R10.reuse ;  /* 0x0000334009097816 */ /* 0x100fe2000000000a */
[----:B------:R-:W-:Y:S01]  /*6f6b0*/  STL [R1+0x4ac], R11 ;  /* 0x0004ac0b01007387 */ /* 0x000fe20000100800 */
[----:B------:R-:W-:Y:S02]  /*6f6c0*/  SHF.R.U32.HI R10, RZ, 0x8, R10 ;  /* 0x00000008ff0a7819 */ /* 0x000fe4000001160a */
[----:B------:R-:W-:Y:S01]  /*6f6d0*/  PRMT R7, R8, 0x3340, R7 ;  /* 0x0000334008077816 */ /* 0x000fe20000000007 */
[----:B------:R-:W-:Y:S01]  /*6f6e0*/  STL [R1+0x4a8], R9 ;  /* 0x0004a80901007387 */ /* 0x000fe20000100800 */
[----:B------:R-:W-:-:S02]  /*6f6f0*/  LOP3.LUT R6, R6, 0xffff, RZ, 0xc0, !PT ;  /* 0x0000ffff06067812 */ /* 0x000fc400078ec0ff */
[----:B------:R-:W-:Y:S01]  /*6f700*/  LOP3.LUT R10, R10, 0xffff, RZ, 0xc0, !PT ;  /* 0x0000ffff0a0a7812 */ /* 0x000fe200078ec0ff */
[----:B------:R-:W3:Y:S04]  /*6f710*/  LDL.LU R15, [R1+0x134c] ;  /* 0x00134c00010f7983 */ /* 0x000ee80000300800 */
[----:B------:R-:W-:Y:S01]  /*6f720*/  STL [R1+0x6e0], R5 ;  /* 0x0006e00501007387 */ /* 0x000fe20000100800 */
[----:B------:R-:W-:-:S03]  /*6f730*/  PRMT R6, R6, 0x3340, R10 ;  /* 0x0000334006067816 */ /* 0x000fc6000000000a */
[----:B------:R4:W-:Y:S04]  /*6f740*/  STL [R1+0x21c], R7 ;  /* 0x00021c0701007387 */ /* 0x0009e80000100800 */
[----:B------:R-:W2:Y:S04]  /*6f750*/  LDL.LU R27, [R1+0xb64] ;  /* 0x000b6400011b7983 */ /* 0x000ea80000300800 */
[----:B------:R-:W2:Y:S04]  /*6f760*/  LDL.LU R23, [R1+0x1348] ;  /* 0x0013480001177983 */ /* 0x000ea80000300800 */
[----:B------:R-:W2:Y:S01]  /*6f770*/  LDL.LU R17, [R1+0xb58] ;  /* 0x000b580001117983 */ /* 0x000ea20000300800 */
[----:B----4-:R-:W-:-:S03]  /*6f780*/  LOP3.LUT R7, R4, 0xffff, RZ, 0xc0, !PT ;  /* 0x0000ffff04077812 */ /* 0x010fc600078ec0ff */
[----:B------:R-:W-:Y:S01]  /*6f790*/  STL [R1+0x22c], R6 ;  /* 0x00022c0601007387 */ /* 0x000fe20000100800 */
[----:B------:R-:W-:Y:S01]  /*6f7a0*/  LOP3.LUT R9, R29, 0xffff, RZ, 0xc0, !PT ;  /* 0x0000ffff1d097812 */ /* 0x000fe200078ec0ff */
[----:B------:R-:W-:Y:S01]  /*6f7b0*/  VIADD R5, R5, UR15 ;  /* 0x0000000f05057c36 */ /* 0x000fe20008000000 */
[----:B------:R-:W4:Y:S01]  /*6f7c0*/  LDCU UR15, c[0x0][0x3b8] ;  /* 0x00007700ff0f77ac */ /* 0x000f220008000800 */
[----:B------:R-:W4:Y:S04]  /*6f7d0*/  LDL.LU R4, [R1+0x200c] ;  /* 0x00200c0001047983 */ /* 0x000f280000300800 */
[----:B------:R0:W-:Y:S04]  /*6f7e0*/  STL [R1+0x6f0], R5 ;  /* 0x0006f00501007387 */ /* 0x0001e80000100800 */
[----:B------:R-:W4:Y:S01]  /*6f7f0*/  LDL.LU R29, [R1+0x2008] ;  /* 0x00200800011d7983 */ /* 0x000f220000300800 */
[----:B0-----:R-:W-:Y:S01]  /*6f800*/  VIADD R5, R5, UR6 ;  /* 0x0000000605057c36 */ /* 0x001fe20008000000 */
[----:B------:R-:W0:Y:S01]  /*6f810*/  LDCU UR6, c[0x0][0x3b8] ;  /* 0x00007700ff0677ac */ /* 0x000e220008000800 */
[----:B------:R-:W-:-:S04]  /*6f820*/  LOP3.LUT R6, R16, 0xffff, RZ, 0xc0, !PT ;  /* 0x0000ffff10067812 */ /* 0x000fc800078ec0ff */
[----:B------:R-:W-:Y:S02]  /*6f830*/  SHF.R.U32.HI R10, RZ, 0x8, R6 ;  /* 0x00000008ff0a7819 */ /* 0x000fe40000011606 */
[----:B------:R-:W-:Y:S02]  /*6f840*/  LOP3.LUT R8, R18, 0xffff, RZ, 0xc0, !PT ;  /* 0x0000ffff12087812 */ /* 0x000fe400078ec0ff */
[----:B------:R-:W-:Y:S02]  /*6f850*/  PRMT R11, R6, 0x3340, R7 ;  /* 0x00003340060b7816 */ /* 0x000fe40000000007 */
[----:B------:R-:W-:Y:S02]  /*6f860*/  SHF.R.U32.HI R6, RZ, 0x8, R8 ;  /* 0x00000008ff067819 */ /* 0x000fe40000011608 */
[----:B------:R-:W-:Y:S01]  /*6f870*/  PRMT R8, R8, 0x3340, R9 ;  /* 0x0000334008087816 */ /* 0x000fe20000000009 */
[----:B------:R-:W-:Y:S04]  /*6f880*/  STL [R1+0x48c], R11 ;  /* 0x00048c0b01007387 */ /* 0x000fe80000100800 */
[----:B------:R-:W-:Y:S04]  /*6f890*/  STL [R1+0x464], R8 ;  /* 0x0004640801007387 */ /* 0x000fe80000100800 */
        /* <DEDUP_REMOVED lines=28> */
[--C-:B------:R-:W-:Y:S02]  /*6fa60*/  PRMT R9, R9, 0x3340, R10.reuse ;  /* 0x0000334009097816 */ /* 0x100fe4000000000a */
[----:B------:R-:W-:Y:S01]  /*6fa70*/  SHF.R.U32.HI R10, RZ, 0x8, R10 ;  /* 0x00000008ff0a7819 */ /* 0x000fe2000001160a */
[----:B------:R-:W-:Y:S01]  /*6fa80*/  STL [R1+0x448], R11 ;  /* 0x0004480b01007387 */ /* 0x000fe20000100800 */
[----:B------:R-:W-:Y:S02]  /*6fa90*/  LOP3.LUT R8, R8, 0xffff, RZ, 0xc0, !PT ;  /* 0x0000ffff08087812 */ /* 0x000fe400078ec0ff */
[----:B------:R-:W-:Y:S01]  /*6faa0*/  LOP3.LUT R7, R7, 0xffff, RZ, 0xc0, !PT ;  /* 0x0000ffff07077812 */ /* 0x000fe200078ec0ff */
[----:B------:R-:W-:Y:S01]  /*6fab0*/  STL [R1+0x444], R9 ;  /* 0x0004440901007387 */ /* 0x000fe20000100800 */
[----:B------:R-:W-:-:S02]  /*6fac0*/  LOP3.LUT R6, R6, 0xffff, RZ, 0xc0, !PT ;  /* 0x0000ffff06067812 */ /* 0x000fc400078ec0ff */
[----:B------:R-:W-:Y:S01]  /*6fad0*/  LOP3.LUT R10, R10, 0xffff, RZ, 0xc0, !PT ;  /* 0x0000ffff0a0a7812 */ /* 0x000fe200078ec0ff */
[----:B------:R-:W2:Y:S01]  /*6fae0*/  LDL.LU R27, [R1+0xf48] ;  /* 0x000f4800011b7983 */ /* 0x000ea20000300800 */
[----:B------:R-:W-:Y:S02]  /*6faf0*/  PRMT R7, R8, 0x3340, R7 ;  /* 0x0000334008077816 */ /* 0x000fe40000000007 */
[----:B------:R-:W-:Y:S01]  /*6fb00*/  PRMT R6, R6, 0x3340, R10 ;  /* 0x0000334006067816 */ /* 0x000fe2000000000a */
[----:B------:R-:W3:Y:S04]  /*6fb10*/  LDL.LU R23, [R1+0x59c] ;  /* 0x00059c0001177983 */ /* 0x000ee80000300800 */
[----:B------:R0:W-:Y:S04]  /*6fb20*/  STL [R1+0x720], R5 ;  /* 0x0007200501007387 */ /* 0x0001e80000100800 */
[----:B------:R-:W3:Y:S04]  /*6fb30*/  LDL.LU R17, [R1+0xd64] ;  /* 0x000d640001117983 */ /* 0x000ee80000300800 */
[----:B------:R-:W-:Y:S04]  /*6fb40*/  STL [R1+0x230], R7 ;  /* 0x0002300701007387 */ /* 0x000fe80000100800 */
[----:B------:R4:W-:Y:S01]  /*6fb50*/  STL [R1+0x248], R6 ;  /* 0x0002480601007387 */ /* 0x0009e20000100800 */
[----:B0-----:R-:W-:Y:S01]  /*6fb60*/  VIADD R5, R5, UR18 ;  /* 0x0000001205057c36 */ /* 0x001fe20008000000 */
[----:B------:R-:W0:Y:S04]  /*6fb70*/  LDCU UR18, c[0x0][0x3b8] ;  /* 0x00007700ff1277ac */ /* 0x000e280008000800 */
[----:B------:R0:W-:Y:S01]  /*6fb80*/  STL [R1+0x728], R5 ;  /* 0x0007280501007387 */ /* 0x0001e20000100800 */
        /* <DEDUP_REMOVED lines=9> */
[----:B------:R-:W-:Y:S02]  /*6fc20*/  LOP3.LUT R7, R7, 0xffff, RZ, 0xc0, !PT ;  /* 0x0000ffff07077812 */ /* 0x000fe400078ec0ff */
[--C-:B------:R-:W-:Y:S01]  /*6fc30*/  PRMT R9, R9, 0x3340, R10.reuse ;  /* 0x0000334009097816 */ /* 0x100fe2000000000a */
[----:B0-----:R-:W-:Y:S01]  /*6fc40*/  VIADD R5, R5, UR14 ;  /* 0x0000000e05057c36 */ /* 0x001fe20008000000 */
[----:B------:R-:W-:Y:S01]  /*6fc50*/  PRMT R7, R8, 0x3340, R7 ;  /* 0x0000334008077816 */ /* 0x000fe20000000007 */
[----:B------:R-:W-:Y:S01]  /*6fc60*/  STL [R1+0x440], R11 ;  /* 0x0004400b01007387 */ /* 0x000fe20000100800 */
[----:B------:R-:W-:Y:S01]  /*6fc70*/  SHF.R.U32.HI R10, RZ, 0x8, R10 ;  /* 0x00000008ff0a7819 */ /* 0x000fe2000001160a */
[----:B------:R-:W0:Y:S02]  /*6fc80*/  LDCU UR14, c[0x0][0x3b8] ;  /* 0x00007700ff0e77ac */ /* 0x000e240008000800 */
[----:B------:R4:W-:Y:S04]  /*6fc90*/  STL [R1+0x40c], R9 ;  /* 0x00040c0901007387 */ /* 0x0009e80000100800 */
[----:B------:R-:W3:Y:S04]  /*6fca0*/  LDL.LU R15, [R1+0x1354] ;  /* 0x00135400010f7983 */ /* 0x000ee80000300800 */
[----:B------:R0:W-:Y:S04]  /*6fcb0*/  STL [R1+0x740], R5 ;  /* 0x0007400501007387 */ /* 0x0001e80000100800 */
[----:B------:R-:W-:Y:S04]  /*6fcc0*/  STL [R1+0x234], R7 ;  /* 0x0002340701007387 */ /* 0x000fe80000100800 */
[----:B------:R-:W3:Y:S04]  /*6fcd0*/  LDL.LU R24, [R1+0xb74] ;  /* 0x000b740001187983 */ /* 0x000ee80000300800 */
[----:B------:R-:W3:Y:S04]  /*6fce0*/  LDL.LU R16, [R1+0x1350] ;  /* 0x0013500001107983 */ /* 0x000ee80000300800 */
[----:B------:R-:W3:Y:S01]  /*6fcf0*/  LDL.LU R18, [R1+0xb68] ;  /* 0x000b680001127983 */ /* 0x000ee20000300800 */
[----:B------:R-:W-:-:S02]  /*6fd00*/  LOP3.LUT R6, R6, 0xffff, RZ, 0xc0, !PT ;  /* 0x0000ffff06067812 */ /* 0x000fc400078ec0ff */
[----:B------:R-:W-:-:S04]  /*6fd10*/  LOP3.LUT R10, R10, 0xffff, RZ, 0xc0, !PT ;  /* 0x0000ffff0a0a7812 */ /* 0x000fc800078ec0ff */
[----:B------:R-:W-:-:S05]  /*6fd20*/  PRMT R6, R6, 0x3340, R10 ;  /* 0x0000334006067816 */ /* 0x000fca000000000a */
[----:B------:R-:W-:Y:S01]  /*6fd30*/  STL [R1+0x1d0], R6 ;  /* 0x0001d00601007387 */ /* 0x000fe20000100800 */
[----:B----4-:R-:W-:Y:S01]  /*6fd40*/  LOP3.LUT R9, R3, 0xffff, RZ, 0xc0, !PT ;  /* 0x0000ffff03097812 */ /* 0x010fe200078ec0ff */
[----:B0-----:R-:W-:Y:S01]  /*6fd50*/  VIADD R5, R5, UR20 ;  /* 0x0000001405057c36 */ /* 0x001fe20008000000 */
[----:B------:R-:W0:Y:S04]  /*6fd60*/  LDCU UR20, c[0x0][0x3b8] ;  /* 0x00007700ff1477ac */ /* 0x000e280008000800 */
[----:B------:R4:W-:Y:S04]  /*6fd70*/  STL [R1+0x748], R5 ;  /* 0x0007480501007387 */ /* 0x0009e80000100800 */
[----:B------:R-:W3:Y:S01]  /*6fd80*/  LDL.LU R3, [R1+0x2004] ;  /* 0x0020040001037983 */ /* 0x000ee20000300800 */
        /* <DEDUP_REMOVED lines=8> */
[----:B------:R-:W-:-:S02]  /*6fe10*/  SHF.R.U32.HI R6, RZ, 0x8, R7 ;  /* 0x00000008ff067819 */ /* 0x000fc40000011607 */
[--C-:B------:R-:W-:Y:S01]  /*6fe20*/  PRMT R7, R7, 0x3340, R9.reuse ;  /* 0x0000334007077816 */ /* 0x100fe20000000009 */
[----:B------:R-:W-:Y:S01]  /*6fe30*/  STL [R1+0x3e4], R11 ;  /* 0x0003e40b01007387 */ /* 0x000fe20000100800 */
[----:B------:R-:W-:-:S03]  /*6fe40*/  SHF.R.U32.HI R9, RZ, 0x8, R9 ;  /* 0x00000008ff097819 */ /* 0x000fc60000011609 */
[----:B------:R2:W-:Y:S01]  /*6fe50*/  STL [R1+0x3e0], R7 ;  /* 0x0003e00701007387 */ /* 0x0005e20000100800 */
[----:B------:R-:W-:-:S03]  /*6fe60*/  LOP3.LUT R10, R10, 0xffff, RZ, 0xc0, !PT ;  /* 0x0000ffff0a0a7812 */ /* 0x000fc600078ec0ff */
[----:B------:R-:W3:Y:S01]  /*6fe70*/  LDL.LU R14, [R1+0x1144] ;  /* 0x00114400010e7983 */ /* 0x000ee20000300800 */
[----:B------:R-:W-:-:S03]  /*6fe80*/  LOP3.LUT R8, R8, 0xffff, RZ, 0xc0, !PT ;  /* 0x0000ffff08087812 */ /* 0x000fc600078ec0ff */
[----:B------:R-:W4:Y:S01]  /*6fe90*/  LDL.LU R27, [R1+0x980] ;  /* 0x00098000011b7983 */ /* 0x000f220000300800 */
[----:B------:R-:W-:Y:S02]  /*6fea0*/  LOP3.LUT R6, R6, 0xffff, RZ, 0xc0, !PT ;  /* 0x0000ffff06067812 */ /* 0x000fe400078ec0ff */
[----:B------:R-:W-:Y:S01]  /*6feb0*/  LOP3.LUT R9, R9, 0xffff, RZ, 0xc0, !PT ;  /* 0x0000ffff09097812 */ /* 0x000fe200078ec0ff */
[----:B------:R0:W-:Y:S01]  /*6fec0*/  STL [R1+0x770], R5 ;  /* 0x0007700501007387 */ /* 0x0001e20000100800 */
[----:B--2---:R-:W-:-:S03]  /*6fed0*/  PRMT R7, R10, 0x3340, R8 ;  /* 0x000033400a077816 */ /* 0x004fc60000000008 */
[----:B------:R-:W2:Y:S01]  /*6fee0*/  LDL.LU R23, [R1+0x1138] ;  /* 0x0011380001177983 */ /* 0x000ea20000300800 */
[----:B------:R-:W-:-:S03]  /*6fef0*/  PRMT R6, R6, 0x3340, R9 ;  /* 0x0000334006067816 */ /* 0x000fc60000000009 */
[----:B------:R-:W2:Y:S04]  /*6ff00*/  LDL.LU R17, [R1+0x978] ;  /* 0x0009780001117983 */ /* 0x000ea80000300800 */
[----:B------:R-:W-:Y:S04]  /*6ff10*/  STL [R1+0x1d4], R7 ;  /* 0x0001d40701007387 */ /* 0x000fe80000100800 */
[----:B------:R1:W-:Y:S01]  /*6ff20*/  STL [R1+0x1ec], R6 ;  /* 0x0001ec0601007387 */ /* 0x0003e20000100800 */
[----:B0-----:R-:W-:Y:S01]  /*6ff30*/  VIADD R5, R5, UR36 ;  /* 0x0000002405057c36 */ /* 0x001fe20008000000 */
[----:B------:R-:W0:Y:S04]  /*6ff40*/  LDCU UR36, c[0x0][0x3b8] ;  /* 0x00007700ff2477ac */ /* 0x000e280008000800 */
[----:B------:R0:W-:Y:S01]  /*6ff50*/  STL [R1+0x778], R5 ;  /* 0x0007780501007387 */ /* 0x0001e20000100800 */
[----:B-1----:R-:W-:-:S04]  /*6ff60*/  LOP3.LUT R6, R15, 0xffff, RZ, 0xc0, !PT ;  /* 0x0000ffff0f067812 */ /* 0x002fc800078ec0ff */
        /* <DEDUP_REMOVED lines=8> */
[----:B------:R-:W2:Y:S04]  /*6fff0*/  LDL.LU R24, [R1+0xf64] ;  /* 0x000f640001187983 */ /* 0x000ea80000300800 */
[----:B------:R-:W2:Y:S04]  /*70000*/  LDL.LU R16, [R1+0x794] ;  /* 0x0007940001107983 */ /* 0x000ea80000300800 */
[----:B------:R-:W-:Y:S04]  /*70010*/  STL [R1+0x388], R9 ;  /* 0x0003880901007387 */ /* 0x000fe80000100800 */
[----:B------:R-:W2:Y:S01]  /*70020*/  LDL.LU R18, [R1+0xf58] ;  /* 0x000f580001127983 */ /* 0x000ea20000300800 */
[----:B------:R-:W-:-:S02]  /*70030*/  SHF.R.U32.HI R7, RZ, 0x8, R7 ;  /* 0x00000008ff077819 */ /* 0x000fc40000011607 */
[----:B------:R-:W-:Y:S02]  /*70040*/  SHF.R.U32.HI R10, RZ, 0x8, R10 ;  /* 0x00000008ff0a7819 */ /* 0x000fe4000001160a */
[----:B------:R-:W-:Y:S02]  /*70050*/  LOP3.LUT R8, R8, 0xffff, RZ, 0xc0, !PT ;  /* 0x0000ffff08087812 */ /* 0x000fe400078ec0ff */
[----:B------:R-:W-:Y:S02]  /*70060*/  LOP3.LUT R7, R7, 0xffff, RZ, 0xc0, !PT ;  /* 0x0000ffff07077812 */ /* 0x000fe400078ec0ff */
[----:B------:R-:W-:Y:S02]  /*70070*/  LOP3.LUT R6, R6, 0xffff, RZ, 0xc0, !PT ;  /* 0x0000ffff06067812 */ /* 0x000fe400078ec0ff */
[----:B------:R-:W-:Y:S01]  /*70080*/  LOP3.LUT R10, R10, 0xffff, RZ, 0xc0, !PT ;  /* 0x0000ffff0a0a7812 */ /* 0x000fe200078ec0ff */
[----:B0-----:R-:W-:Y:S01]  /*70090*/  VIADD R5, R5, UR48 ;  /* 0x0000003005057c36 */ /* 0x001fe20008000000 */
[----:B------:R-:W-:-:S02]  /*700a0*/  PRMT R7, R8, 0x3340, R7 ;  /* 0x0000334008077816 */ /* 0x000fc40000000007 */
[----:B------:R-:W-:Y:S02]  /*700b0*/  PRMT R6, R6, 0x3340, R10 ;  /* 0x0000334006067816 */ /* 0x000fe4000000000a */
[----:B------:R0:W-:Y:S04]  /*700c0*/  STL [R1+0x77c], R5 ;  /* 0x00077c0501007387 */ /* 0x0001e80000100800 */
[----:B------:R-:W-:Y:S04]  /*700d0*/  STL [R1+0x1f0], R7 ;  /* 0x0001f00701007387 */ /* 0x000fe80000100800 */
[----:B------:R-:W-:Y:S01]  /*700e0*/  STL [R1+0x1f4], R6 ;  /* 0x0001f40601007387 */ /* 0x000fe20000100800 */
[----:B0-----:R-:W-:Y:S01]  /*700f0*/  VIADD R5, R5, UR52 ;  /* 0x0000003405057c36 */ /* 0x001fe20008000000 */
[----:B------:R-:W0:Y:S04]  /*70100*/  LDCU UR52, c[0x0][0x3b8] ;  /* 0x00007700ff3477ac */ /* 0x000e280008000800 */
[----:B------:R1:W-:Y:S02]  /*70110*/  STL [R1+0x780], R5 ;  /* 0x0007800501007387 */ /* 0x0003e40000100800 */
[----:B-1----:R-:W-:Y:S01]  /*70120*/  VIADD R5, R5, UR54 ;  /* 0x0000003605057c36 */ /* 0x002fe20008000000 */
[----:B------:R-:W1:Y:S01]  /*70130*/  LDCU UR54, c[0x0][0x3b8] ;  /* 0x00007700ff3677ac */ /* 0x000e620008000800 */
[----:B---3--:R-:W-:-:S02]  /*70140*/  LOP3.LUT R9, R14, 0xffff, RZ, 0xc0, !PT ;  /* 0x0000ffff0e097812 */ /* 0x008fc400078ec0ff */
[----:B----4-:R-:W-:Y:S02]  /*70150*/  LOP3.LUT R10, R27, 0xffff, RZ, 0xc0, !PT ;  /* 0x0000ffff1b0a7812 */ /* 0x010fe400078ec0ff */
[----:B------:R-:W-:Y:S02]  /*70160*/  SHF.R.U32.HI R8, RZ, 0x8, R9 ;  /* 0x00000008ff087819 */ /* 0x000fe40000011609 */
[--C-:B------:R-:W-:Y:S02]  /*70170*/  PRMT R11, R9, 0x3340, R10.reuse ;  /* 0x00003340090b7816 */ /* 0x100fe4000000000a */
[----:B--2---:R-:W-:Y:S02]  /*70180*/  LOP3.LUT R6, R23, 0xffff, RZ, 0xc0, !PT ;  /* 0x0000ffff17067812 */ /* 0x004fe400078ec0ff */
        /* <DEDUP_REMOVED lines=13> */
[----:B------:R2:W-:Y:S04]  /*70260*/  STL [R1+0x7a0], R5 ;  /* 0x0007a00501007387 */ /* 0x0005e80000100800 */
[----:B------:R-:W4:Y:S04]  /*70270*/  LDL.LU R17, [R1+0xd68] ;  /* 0x000d680001117983 */ /* 0x000f280000300800 */
[----:B------:R0:W-:Y:S01]  /*70280*/  STL [R1+0x1f8], R6 ;  /* 0x0001f80601007387 */ /* 0x0001e20000100800 */
[----:B--2---:R-:W-:Y:S01]  /*70290*/  VIADD R5, R5, UR56 ;  /* 0x0000003805057c36 */ /* 0x004fe20008000000 */
[----:B------:R-:W2:Y:S01]  /*702a0*/  LDCU UR56, c[0x0][0x3b8] ;  /* 0x00007700ff3877ac */ /* 0x000ea20008000800 */
[----:B0-----:R-:W-:-:S02]  /*702b0*/  PRMT R6, R9, 0x3340, R7 ;  /* 0x0000334009067816 */ /* 0x001fc40000000007 */
[----:B------:R-:W-:-:S03]  /*702c0*/  LOP3.LUT R7, R3, 0xffff, RZ, 0xc0, !PT ;  /* 0x0000ffff03077812 */ /* 0x000fc600078ec0ff */
[----:B------:R0:W-:Y:S04]  /*702d0*/  STL [R1+0x1fc], R6 ;  /* 0x0001fc0601007387 */ /* 0x0001e80000100800 */
[----:B------:R0:W-:Y:S04]  /*702e0*/  STL [R1+0x7d4], R5 ;  /* 0x0007d40501007387 */ /* 0x0001e80000100800 */
[----:B------:R-:W2:Y:S01]  /*702f0*/  LDL.LU R3, [R1+0x2000] ;  /* 0x0020000001037983 */ /* 0x000ea20000300800 */
[----:B------:R-:W-:Y:S02]  /*70300*/  LOP3.LUT R9, R24, 0xffff, RZ, 0xc0, !PT ;  /* 0x0000ffff18097812 */ /* 0x000fe400078ec0ff */
[----:B------:R-:W-:-:S02]  /*70310*/  LOP3.LUT R10, R16, 0xffff, RZ, 0xc0, !PT ;  /* 0x0000ffff100a7812 */ /* 0x000fc400078ec0ff */
[----:B------:R-:W-:Y:S02]  /*70320*/  SHF.R.U32.HI R8, RZ, 0x8, R9 ;  /* 0x00000008ff087819 */ /* 0x000fe40000011609 */
[----:B------:R-:W-:Y:S02]  /*70330*/  PRMT R11, R9, 0x3340, R10 ;  /* 0x00003340090b7816 */ /* 0x000fe4000000000a */
[----:B0-----:R-:W-:-:S04]  /*70340*/  LOP3.LUT R6, R18, 0xffff, RZ, 0xc0, !PT ;  /* 0x0000ffff12067812 */ /* 0x001fc800078ec0ff */
[----:B------:R-:W-:Y:S02]  /*70350*/  SHF.R.U32.HI R9, RZ, 0x8, R6 ;  /* 0x00000008ff097819 */ /* 0x000fe40000011606 */
[----:B------:R-:W-:Y:S01]  /*70360*/  PRMT R6, R6, 0x3340, R7 ;  /* 0x0000334006067816 */ /* 0x000fe20000000007 */
[----:B------:R-:W-:Y:S01]  /*70370*/  VIADD R5, R5, UR21 ;  /* 0x0000001505057c36 */ /* 0x000fe20008000000 */
[----:B------:R-:W-:Y:S04]  /*70380*/  STL [R1+0x340], R11 ;  /* 0x0003400b01007387 */ /* 0x000fe80000100800 */
[----:B------:R0:W-:Y:S04]  /*70390*/  STL [R1+0x2dc], R6 ;  /* 0x0002dc0601007387 */ /* 0x0001e80000100800 */
[----:B------:R-:W2:Y:S04]  /*703a0*/  LDL.LU R14, [R1+0x135c] ;  /* 0x00135c00010e7983 */ /* 0x000ea80000300800 */
[----:B------:R-:W2:Y:S04]  /*703b0*/  LDL.LU R27, [R1+0xb84] ;  /* 0x000b8400011b7983 */ /* 0x000ea80000300800 */
[----:B------:R0:W-:Y:S04]  /*703c0*/  STL [R1+0x7c0], R5 ;  /* 0x0007c00501007387 */ /* 0x0001e80000100800 */
[----:B------:R-:W2:Y:S04]  /*703d0*/  LDL.LU R16, [R1+0x1358] ;  /* 0x0013580001107983 */ /* 0x000ea80000300800 */
[----:B------:R-:W2:Y:S01]  /*703e0*/  LDL.LU R18, [R1+0xb78] ;  /* 0x000b780001127983 */ /* 0x000ea20000300800 */
[----:B------:R-:W-:-:S02]  /*703f0*/  SHF.R.U32.HI R10, RZ, 0x8, R10 ;  /* 0x00000008ff0a7819 */ /* 0x000fc4000001160a */
[----:B------:R-:W-:Y:S02]  /*70400*/  LOP3.LUT R8, R8, 0xffff, RZ, 0xc0, !PT ;  /* 0x0000ffff08087812 */ /* 0x000fe400078ec0ff */
[----:B------:R-:W-:Y:S02]  /*70410*/  LOP3.LUT R10, R10, 0xffff, RZ, 0xc0, !PT ;  /* 0x0000ffff0a0a7812 */ /* 0x000fe400078ec0ff */
[----:B------:R-:W-:Y:S02]  /*70420*/  SHF.R.U32.HI R7, RZ, 0x8, R7 ;  /* 0x00000008ff077819 */ /* 0x000fe40000011607 */
[----:B0-----:R-:W-:Y:S02]  /*70430*/  PRMT R6, R8, 0x3340, R10 ;  /* 0x0000334008067816 */ /* 0x001fe4000000000a */
[----:B------:R-:W-:Y:S02]  /*70440*/  LOP3.LUT R9, R9, 0xffff, RZ, 0xc0, !PT ;  /* 0x0000ffff09097812 */ /* 0x000fe400078ec0ff */
[----:B------:R-:W-:Y:S01]  /*70450*/  LOP3.LUT R7, R7, 0xffff, RZ, 0xc0, !PT ;  /* 0x0000ffff07077812 */ /* 0x000fe200078ec0ff */
[----:B------:R0:W-:Y:S01]  /*70460*/  STL [R1+0x18c], R6 ;  /* 0x00018c0601007387 */ /* 0x0001e20000100800 */
[----:B------:R-:W-:Y:S01]  /*70470*/  VIADD R5, R5, UR58 ;  /* 0x0000003a05057c36 */ /* 0x000fe20008000000 */
[----:B------:R-:W-:Y:S01]  /*70480*/  LOP3.LUT R10, R2, 0xffff, RZ, 0xc0, !PT ;  /* 0x0000ffff020a7812 */ /* 0x000fe200078ec0ff */
[----:B------:R-:W1:Y:S01]  /*70490*/  LDCU UR58, c[0x0][0x3b8] ;  /* 0x00007700ff3a77ac */ /* 0x000e620008000800 */
[----:B0-----:R-:W-:-:S02]  /*704a0*/  PRMT R6, R9, 0x3340, R7 ;  /* 0x0000334009067816 */ /* 0x001fc40000000007 */
[----:B------:R-:W-:-:S03]  /*704b0*/  LOP3.LUT R7, R28, 0xffff, RZ, 0xc0, !PT ;  /* 0x0000ffff1c077812 */ /* 0x000fc600078ec0ff */
[----:B------:R-:W-:Y:S04]  /*704c0*/  STL [R1+0x19c], R6 ;  /* 0x00019c0601007387 */ /* 0x000fe80000100800 */
[----:B------:R-:W2:Y:S04]  /*704d0*/  LDL.LU R28, [R1+0x1ffc] ;  /* 0x001ffc00011c7983 */ /* 0x000ea80000300800 */
[----:B------:R0:W-:Y:S04]  /*704e0*/  STL [R1+0x7c4], R5 ;  /* 0x0007c40501007387 */ /* 0x0001e80000100800 */
[----:B------:R-:W2:Y:S01]  /*704f0*/  LDL.LU R2, [R1+0x1ff8] ;  /* 0x001ff80001027983 */ /* 0x000ea20000300800 */
[----:B0-----:R-:W-:Y:S01]  /*70500*/  VIADD R5, R5, UR34 ;  /* 0x0000002205057c36 */ /* 0x001fe20008000000 */
[----:B------:R-:W0:Y:S01]  /*70510*/  LDCU UR34, c[0x0][0x3b8] ;  /* 0x00007700ff2277ac */ /* 0x000e220008000800 */
[----:B---3--:R-:W-:-:S04]  /*70520*/  LOP3.LUT R6, R23, 0xffff, RZ, 0xc0, !PT ;  /* 0x0000ffff17067812 */ /* 0x008fc800078ec0ff */
[--C-:B------:R-:W-:Y:S02]  /*70530*/  PRMT R11, R6, 0x3340, R7.reuse ;  /* 0x00003340060b7816 */ /* 0x100fe40000000007 */
[----:B------:R-:W-:Y:S02]  /*70540*/  SHF.R.U32.HI R8, RZ, 0x8, R6 ;  /* 0x00000008ff087819 */ /* 0x000fe40000011606 */
[----:B----4-:R-:W-:Y:S02]  /*70550*/  LOP3.LUT R9, R17, 0xffff, RZ, 0xc0, !PT ;  /* 0x0000ffff11097812 */ /* 0x010fe400078ec0ff */
[----:B------:R-:W-:Y:S02]  /*70560*/  SHF.R.U32.HI R7, RZ, 0x8, R7 ;  /* 0x00000008ff077819 */ /* 0x000fe40000011607 */
[----:B------:R-:W-:Y:S02]  /*70570*/  SHF.R.U32.HI R6, RZ, 0x8, R9 ;  /* 0x00000008ff067819 */ /* 0x000fe40000011609 */
[--C-:B------:R-:W-:Y:S01]  /*70580*/  PRMT R9, R9, 0x3340, R10.reuse ;  /* 0x0000334009097816 */ /* 0x100fe2000000000a */
[----:B------:R-:W-:Y:S01]  /*70590*/  STL [R1+0x2cc], R11 ;  /* 0x0002cc0b01007387 */ /* 0x000fe20000100800 */
[----:B------:R-:W-:-:S02]  /*705a0*/  SHF.R.U32.HI R10, RZ, 0x8, R10 ;  /* 0x00000008ff0a7819 */ /* 0x000fc4000001160a */
[----:B------:R-:W-:Y:S01]  /*705b0*/  LOP3.LUT R8, R8, 0xffff, RZ, 0xc0, !PT ;  /* 0x0000ffff08087812 */ /* 0x000fe200078ec0ff */
[----:B------:R-:W3:Y:S01]  /*705c0*/  LDL.LU R24, [R1+0x1154] ;  /* 0x0011540001187983 */ /* 0x000ee20000300800 */
[----:B------:R-:W-:Y:S02]  /*705d0*/  LOP3.LUT R7, R7, 0xffff, RZ, 0xc0, !PT ;  /* 0x0000ffff07077812 */ /* 0x000fe400078ec0ff */
[----:B------:R-:W-:Y:S01]  /*705e0*/  LOP3.LUT R6, R6, 0xffff, RZ, 0xc0, !PT ;  /* 0x0000ffff06067812 */ /* 0x000fe200078ec0ff */
[----:B------:R-:W4:Y:S01]  /*705f0*/  LDL.LU R23, [R1+0x984] ;  /* 0x0009840001177983 */ /* 0x000f220000300800 */
[----:B------:R-:W-:-:S03]  /*70600*/  LOP3.LUT R10, R10, 0xffff, RZ, 0xc0, !PT ;  /* 0x0000ffff0a0a7812 */ /* 0x000fc600078ec0ff */
[----:B------:R-:W-:Y:S01]  /*70610*/  STL [R1+0x2bc], R9 ;  /* 0x0002bc0901007387 */ /* 0x000fe20000100800 */
[----:B------:R-:W-:-:S03]  /*70620*/  PRMT R7, R8, 0x3340, R7 ;  /* 0x0000334008077816 */ /* 0x000fc60000000007 */
[----:B------:R-:W4:Y:S01]  /*70630*/  LDL.LU R17, [R1+0xf74] ;  /* 0x000f740001117983 */ /* 0x000f220000300800 */
[----:B------:R-:W-:-:S03]  /*70640*/  PRMT R6, R6, 0x3340, R10 ;  /* 0x0000334006067816 */ /* 0x000fc6000000000a */
[----:B------:R0:W-:Y:S04]  /*70650*/  STL [R1+0x7b8], R5 ;  /* 0x0007b80501007387 */ /* 0x0001e80000100800 */
[----:B------:R-:W-:Y:S04]  /*70660*/  STL [R1+0x1a8], R7 ;  /* 0x0001a80701007387 */ /* 0x000fe80000100800 */
[----:B------:R-:W-:Y:S01]  /*70670*/  STL [R1+0x1b4], R6 ;  /* 0x0001b40601007387 */ /* 0x000fe20000100800 */
[----:B0-----:R-:W-:Y:S01]  /*70680*/  VIADD R5, R5, UR57 ;  /* 0x0000003905057c36 */ /* 0x001fe20008000000 */
[----:B------:R-:W0:Y:S04]  /*70690*/  LDCU UR57, c[0x0][0x3b8] ;  /* 0x00007700ff3977ac */ /* 0x000e280008000800 */
[----:B------:R1:W-:Y:S02]  /*706a0*/  STL [R1+0x7bc], R5 ;  /* 0x0007bc0501007387 */ /* 0x0003e40000100800 */
[----:B-1----:R-:W-:Y:S01]  /*706b0*/  VIADD R5, R5, UR49 ;  /* 0x0000003105057c36 */ /* 0x002fe20008000000 */
[----:B------:R-:W1:Y:S01]  /*706c0*/  LDCU.64 UR48, c[0x0][0x398] ;  /* 0x00007300ff3077ac */ /* 0x000e620008000a00 */
[----:B--2---:R-:W-:-:S02]  /*706d0*/  LOP3.LUT R6, R14, 0xffff, RZ, 0xc0, !PT ;  /* 0x0000ffff0e067812 */ /* 0x004fc400078ec0ff */
[----:B------:R-:W-:Y:S02]  /*706e0*/  LOP3.LUT R7, R27, 0xffff, RZ, 0xc0, !PT ;  /* 0x0000ffff1b077812 */ /* 0x000fe400078ec0ff */
[----:B------:R-:W-:Y:S02]  /*706f0*/  SHF.R.U32.HI R8, RZ, 0x8, R6 ;  /* 0x00000008ff087819 */ /* 0x000fe40000011606 */
[----:B------:R-:W-:Y:S02]  /*70700*/  PRMT R11, R6, 0x3340, R7 ;  /* 0x00003340060b7816 */ /* 0x000fe40000000007 */
[----:B------:R-:W-:Y:S02]  /*70710*/  LOP3.LUT R9, R16, 0xffff, RZ, 0xc0, !PT ;  /* 0x0000ffff10097812 */ /* 0x000fe400078ec0ff */
[----:B------:R-:W-:Y:S02]  /*70720*/  LOP3.LUT R10, R18, 0xffff, RZ, 0xc0, !PT ;  /* 0x0000ffff120a7812 */ /* 0x000fe400078ec0ff */
[----:B------:R-:W-:-:S02]  /*70730*/  SHF.R.U32.HI R6, RZ, 0x8, R9 ;  /* 0x00000008ff067819 */ /* 0x000fc40000011609 */
[----:B------:R-:W-:Y:S01]  /*70740*/  PRMT R9, R9, 0x3340, R10 ;  /* 0x0000334009097816 */ /* 0x000fe2000000000a */
[----:B------:R-:W-:Y:S04]  /*70750*/  STL [R1+0x2b8], R11 ;  /* 0x0002b80b01007387 */ /* 0x000fe80000100800 */
[----:B------:R-:W-:Y:S04]  /*70760*/  STL [R1+0x2b4], R9 ;  /* 0x0002b40901007387 */ /* 0x000fe80000100800 */
[----:B------:R-:W2:Y:S04]  /*70770*/  LDL.LU R16, [R1+0xf68] ;  /* 0x000f680001107983 */ /* 0x000ea80000300800 */
[----:B------:R0:W-:Y:S04]  /*70780*/  STL [R1+0x7b0], R5 ;  /* 0x0007b00501007387 */ /* 0x0001e80000100800 */
[----:B------:R-:W2:Y:S01]  /*70790*/  LDL.LU R18, [R1+0xd84] ;  /* 0x000d840001127983 */ /* 0x000ea20000300800 */
        /* <DEDUP_REMOVED lines=9> */
[----:B------:R-:W-:-:S03]  /*70830*/  LOP3.LUT R10, R28, 0xffff, RZ, 0xc0, !PT ;  /* 0x0000ffff1c0a7812 */ /* 0x000fc600078ec0ff */
[----:B------:R-:W-:Y:S01]  /*70840*/  STL [R1+0x1c8], R6 ;  /* 0x0001c80601007387 */ /* 0x000fe20000100800 */
[----:B0-----:R-:W-:Y:S01]  /*70850*/  VIADD R5, R5, UR44 ;  /* 0x0000002c05057c36 */ /* 0x001fe20008000000 */
[----:B------:R-:W0:Y:S04]  /*70860*/  LDCU UR44, c[0x0][0x3b8] ;  /* 0x00007700ff2c77ac */ /* 0x000e280008000800 */
[----:B------:R1:W-:Y:S04]  /*70870*/  STL [R1+0x7b4], R5 ;  /* 0x0007b40501007387 */ /* 0x0003e80000100800 */
[----:B------:R-:W2:Y:S01]  /*70880*/  LDL.LU R28, [R1+0x1ff4] ;  /* 0x001ff400011c7983 */ /* 0x000ea20000300800 */
[----:B-1----:R-:W-:Y:S01]  /*70890*/  VIADD R5, R5, UR33 ;  /* 0x0000002105057c36 */ /* 0x002fe20008000000 */
[----:B------:R-:W1:Y:S01]  /*708a0*/  LDCU UR33, c[0x0][0x3b8] ;  /* 0x00007700ff2177ac */ /* 0x000e620008000800 */
[----:B---3--:R-:W-:-:S02]  /*708b0*/  LOP3.LUT R6, R24, 0xffff, RZ, 0xc0, !PT ;  /* 0x0000ffff18067812 */ /* 0x008fc400078ec0ff */
[----:B----4-:R-:W-:Y:S02]  /*708c0*/  LOP3.LUT R7, R23, 0xffff, RZ, 0xc0, !PT ;  /* 0x0000ffff17077812 */ /* 0x010fe400078ec0ff */
[----:B------:R-:W-:Y:S02]  /*708d0*/  SHF.R.U32.HI R8, RZ, 0x8, R6 ;  /* 0x00000008ff087819 */ /* 0x000fe40000011606 */
[----:B------:R-:W-:Y:S02]  /*708e0*/  PRMT R11, R6, 0x3340, R7 ;  /* 0x00003340060b7816 */ /* 0x000fe40000000007 */
[----:B------:R-:W-:-:S04]  /*708f0*/  LOP3.LUT R9, R17, 0xffff, RZ, 0xc0, !PT ;  /* 0x0000ffff11097812 */ /* 0x000fc800078ec0ff */
[----:B------:R-:W-:Y:S02]  /*70900*/  SHF.R.U32.HI R6, RZ, 0x8, R9 ;  /* 0x00000008ff067819 */ /* 0x000fe40000011609 */
[--C-:B------:R-:W-:Y:S02]  /*70910*/  PRMT R9, R9, 0x3340, R10.reuse ;  /* 0x0000334009097816 */ /* 0x100fe4000000000a */
[----:B------:R-:W-:Y:S01]  /*70920*/  SHF.R.U32.HI R7, RZ, 0x8, R7 ;  /* 0x00000008ff077819 */ /* 0x000fe20000011607 */
[----:B------:R-:W-:Y:S01]  /*70930*/  STL [R1+0x2b0], R11 ;  /* 0x0002b00b01007387 */ /* 0x000fe20000100800 */
[----:B------:R-:W-:Y:S02]  /*70940*/  SHF.R.U32.HI R10, RZ, 0x8, R10 ;  /* 0x00000008ff0a7819 */ /* 0x000fe4000001160a */
[----:B------:R-:W-:Y:S01]  /*70950*/  LOP3.LUT R8, R8, 0xffff, RZ, 0xc0, !PT ;  /* 0x0000ffff08087812 */ /* 0x000fe200078ec0ff */
[----:B------:R-:W-:Y:S01]  /*70960*/  STL [R1+0x270], R9 ;  /* 0x0002700901007387 */ /* 0x000fe20000100800 */
[----:B------:R-:W-:-:S02]  /*70970*/  LOP3.LUT R7, R7, 0xffff, RZ, 0xc0, !PT ;  /* 0x0000ffff07077812 */ /* 0x000fc400078ec0ff */
[----:B------:R-:W-:Y:S01]  /*70980*/  LOP3.LUT R6, R6, 0xffff, RZ, 0xc0, !PT ;  /* 0x0000ffff06067812 */ /* 0x000fe200078ec0ff */
[----:B------:R-:W3:Y:S01]  /*70990*/  LDL.LU R27, [R1+0x1368] ;  /* 0x00136800011b7983 */ /* 0x000ee20000300800 */
[----:B------:R-:W-:-:S03]  /*709a0*/  LOP3.LUT R10, R10, 0xffff, RZ, 0xc0, !PT ;  /* 0x0000ffff0a0a7812 */ /* 0x000fc600078ec0ff */
[----:B------:R-:W4:Y:S01]  /*709b0*/  LDL.LU R24, [R1+0xb94] ;  /* 0x000b940001187983 */ /* 0x000f220000300800 */
[----:B------:R-:W-:-:S03]  /*709c0*/  PRMT R7, R8, 0x3340, R7 ;  /* 0x0000334008077816 */ /* 0x000fc60000000007 */
[----:B------:R-:W4:Y:S01]  /*709d0*/  LDL.LU R23, [R1+0x1364] ;  /* 0x0013640001177983 */ /* 0x000f220000300800 */
[----:B------:R-:W-:-:S03]  /*709e0*/  PRMT R6, R6, 0x3340, R10 ;  /* 0x0000334006067816 */ /* 0x000fc6000000000a */
[----:B------:R0:W-:Y:S04]  /*709f0*/  STL [R1+0x7a4], R5 ;  /* 0x0007a40501007387 */ /* 0x0001e80000100800 */
[----:B------:R-:W4:Y:S04]  /*70a00*/  LDL.LU R17, [R1+0xb88] ;  /* 0x000b880001117983 */ /* 0x000f280000300800 */
[----:B------:R1:W-:Y:S01]  /*70a10*/  STL [R1+0x1cc], R7 ;  /* 0x0001cc0701007387 */ /* 0x0003e20000100800 */
[----:B------:R-:W-:-:S03]  /*70a20*/  LOP3.LUT R10, R0, 0xffff, RZ, 0xc0, !PT ;  /* 0x0000ffff000a7812 */ /* 0x000fc600078ec0ff */
[----:B------:R2:W-:Y:S01]  /*70a30*/  STL [R1+0x164], R6 ;  /* 0x0001640601007387 */ /* 0x0005e20000100800 */
[----:B0-----:R-:W-:Y:S01]  /*70a40*/  VIADD R5, R5, UR60 ;  /* 0x0000003c05057c36 */ /* 0x001fe20008000000 */
[----:B------:R-:W0:Y:S01]  /*70a50*/  LDCU UR60, c[0x0][0x3b8] ;  /* 0x00007700ff3c77ac */ /* 0x000e220008000800 */
[----:B-1----:R-:W-:Y:S02]  /*70a60*/  LOP3.LUT R7, R3, 0xffff, RZ, 0xc0, !PT ;  /* 0x0000ffff03077812 */ /* 0x002fe400078ec0ff */
[----:B------:R-:W4:Y:S04]  /*70a70*/  LDL.LU R3, [R1+0x1ff0] ;  /* 0x001ff00001037983 */ /* 0x000f280000300800 */
[----:B------:R1:W-:Y:S04]  /*70a80*/  STL [R1+0x7a8], R5 ;  /* 0x0007a80501007387 */ /* 0x0003e80000100800 */
[----:B------:R-:W4:Y:S01]  /*70a90*/  LDL.LU R0, [R1+0x1fec] ;  /* 0x001fec0001007983 */ /* 0x000f220000300800 */
[----:B--2---:R-:W-:-:S04]  /*70aa0*/  LOP3.LUT R6, R16, 0xffff, RZ, 0xc0, !PT ;  /* 0x0000ffff10067812 */ /* 0x004fc800078ec0ff */
[----:B------:R-:W-:Y:S02]  /*70ab0*/  SHF.R.U32.HI R8, RZ, 0x8, R6 ;  /* 0x00000008ff087819 */ /* 0x000fe40000011606 */
[----:B------:R-:W-:Y:S02]  /*70ac0*/  LOP3.LUT R9, R18, 0xffff, RZ, 0xc0, !PT ;  /* 0x0000ffff12097812 */ /* 0x000fe400078ec0ff */
[----:B------:R-:W-:Y:S02]  /*70ad0*/  PRMT R11, R6, 0x3340, R7 ;  /* 0x00003340060b7816 */ /* 0x000fe40000000007 */
[----:B------:R-:W-:Y:S02]  /*70ae0*/  SHF.R.U32.HI R6, RZ, 0x8, R9 ;  /* 0x00000008ff067819 */ /* 0x000fe40000011609 */
[----:B------:R-:W-:Y:S01]  /*70af0*/  PRMT R9, R9, 0x3340, R10 ;  /* 0x0000334009097816 */ /* 0x000fe2000000000a */
[----:B------:R-:W-:Y:S04]  /*70b00*/  STL [R1+0x25c], R11 ;  /* 0x00025c0b01007387 */ /* 0x000fe80000100800 */
        /* <DEDUP_REMOVED lines=9> */
[----:B-1----:R-:W-:Y:S01]  /*70ba0*/  VIADD R5, R5, UR46 ;  /* 0x0000002e05057c36 */ /* 0x002fe20008000000 */
[----:B------:R-:W-:Y:S01]  /*70bb0*/  PRMT R7, R8, 0x3340, R7 ;  /* 0x0000334008077816 */ /* 0x000fe20000000007 */
[----:B------:R-:W1:Y:S01]  /*70bc0*/  LDCU UR46, c[0x0][0x3b8] ;  /* 0x00007700ff2e77ac */ /* 0x000e620008000800 */
[----:B------:R-:W-:-:S02]  /*70bd0*/  PRMT R6, R6, 0x3340, R10 ;  /* 0x0000334006067816 */ /* 0x000fc4000000000a */
[----:B------:R0:W-:Y:S04]  /*70be0*/  STL [R1+0x7ac], R5 ;  /* 0x0007ac0501007387 */ /* 0x0001e80000100800 */
[----:B------:R-:W-:Y:S04]  /*70bf0*/  STL [R1+0x168], R7 ;  /* 0x0001680701007387 */ /* 0x000fe80000100800 */
[----:B------:R-:W-:Y:S01]  /*70c00*/  STL [R1+0x16c], R6 ;  /* 0x00016c0601007387 */ /* 0x000fe20000100800 */
[----:B0-----:R-:W-:Y:S01]  /*70c10*/  VIADD R5, R5, UR43 ;  /* 0x0000002b05057c36 */ /* 0x001fe20008000000 */
[----:B------:R-:W0:Y:S04]  /*70c20*/  LDCU UR43, c[0x0][0x3b8] ;  /* 0x00007700ff2b77ac */ /* 0x000e280008000800 */
[----:B------:R1:W-:Y:S02]  /*70c30*/  STL [R1+0x7d0], R5 ;  /* 0x0007d00501007387 */ /* 0x0003e40000100800 */
[----:B-1----:R-:W-:Y:S01]  /*70c40*/  VIADD R5, R5, UR10 ;  /* 0x0000000a05057c36 */ /* 0x002fe20008000000 */
[----:B---3--:R-:W-:-:S02]  /*70c50*/  LOP3.LUT R6, R27, 0xffff, RZ, 0xc0, !PT ;  /* 0x0000ffff1b067812 */ /* 0x008fc400078ec0ff */
[----:B----4-:R-:W-:Y:S02]  /*70c60*/  LOP3.LUT R7, R24, 0xffff, RZ, 0xc0, !PT ;  /* 0x0000ffff18077812 */ /* 0x010fe400078ec0ff */
[----:B------:R-:W-:Y:S02]  /*70c70*/  LOP3.LUT R9, R23, 0xffff, RZ, 0xc0, !PT ;  /* 0x0000ffff17097812 */ /* 0x000fe400078ec0ff */
[----:B------:R-:W-:Y:S02]  /*70c80*/  SHF.R.U32.HI R8, RZ, 0x8, R6 ;  /* 0x00000008ff087819 */ /* 0x000fe40000011606 */
[----:B------:R-:W-:Y:S02]  /*70c90*/  PRMT R11, R6, 0x3340, R7 ;  /* 0x00003340060b7816 */ /* 0x000fe40000000007 */
[----:B------:R-:W-:Y:S02]  /*70ca0*/  LOP3.LUT R10, R17, 0xffff, RZ, 0xc0, !PT ;  /* 0x0000ffff110a7812 */ /* 0x000fe400078ec0ff */
[----:B------:R-:W-:-:S02]  /*70cb0*/  SHF.R.U32.HI R6, RZ, 0x8, R9 ;  /* 0x00000008ff067819 */ /* 0x000fc40000011609 */
[----:B------:R-:W-:Y:S02]  /*70cc0*/  SHF.R.U32.HI R7, RZ, 0x8, R7 ;  /* 0x00000008ff077819 */ /* 0x000fe40000011607 */
[--C-:B------:R-:W-:Y:S02]  /*70cd0*/  PRMT R9, R9, 0x3340, R10.reuse ;  /* 0x0000334009097816 */ /* 0x100fe4000000000a */
[----:B------:R-:W-:Y:S02]  /*70ce0*/  SHF.R.U32.HI R10, RZ, 0x8, R10 ;  /* 0x00000008ff0a7819 */ /* 0x000fe4000001160a */
[----:B------:R-:W-:Y:S02]  /*70cf0*/  LOP3.LUT R8, R8, 0xffff, RZ, 0xc0, !PT ;  /* 0x0000ffff08087812 */ /* 0x000fe400078ec0ff */
[----:B------:R-:W-:Y:S02]  /*70d00*/  LOP3.LUT R7, R7, 0xffff, RZ, 0xc0, !PT ;  /* 0x0000ffff07077812 */ /* 0x000fe400078ec0ff */
[----:B------:R-:W-:-:S02]  /*70d10*/  LOP3.LUT R6, R6, 0xffff, RZ, 0xc0, !PT ;  /* 0x0000ffff06067812 */ /* 0x000fc400078ec0ff */
[----:B------:R-:W-:Y:S01]  /*70d20*/  LOP3.LUT R10, R10, 0xffff, RZ, 0xc0, !PT ;  /* 0x0000ffff0a0a7812 */ /* 0x000fe200078ec0ff */
[----:B------:R-:W-:Y:S01]  /*70d30*/  STL [R1+0x250], R11 ;  /* 0x0002500b01007387 */ /* 0x000fe20000100800 */
[----:B------:R-:W-:Y:S02]  /*70d40*/  PRMT R7, R8, 0x3340, R7 ;  /* 0x0000334008077816 */ /* 0x000fe40000000007 */
[----:B------:R-:W-:Y:S01]  /*70d50*/  PRMT R6, R6, 0x3340, R10 ;  /* 0x0000334006067816 */ /* 0x000fe2000000000a */
[----:B------:R-:W3:Y:S04]  /*70d60*/  LDL.LU R23, [R1+0xf84] ;  /* 0x000f840001177983 */ /* 0x000ee80000300800 */
[----:B------:R-:W4:Y:S01]  /*70d70*/  LDL.LU R17, [R1+0xf78] ;  /* 0x000f780001117983 */ /* 0x000f220000300800 */
[----:B------:R-:W-:-:S03]  /*70d80*/  LOP3.LUT R10, R0, 0xffff, RZ, 0xc0, !PT ;  /* 0x0000ffff000a7812 */ /* 0x000fc600078ec0ff */
[----:B------:R-:W-:Y:S04]  /*70d90*/  STL [R1+0x24c], R9 ;  /* 0x00024c0901007387 */ /* 0x000fe80000100800 */
[----:B------:R1:W-:Y:S04]  /*70da0*/  STL [R1+0x7e4], R5 ;  /* 0x0007e40501007387 */ /* 0x0003e80000100800 */
[----:B------:R0:W-:Y:S04]  /*70db0*/  STL [R1+0x170], R7 ;  /* 0x0001700701007387 */ /* 0x0001e80000100800 */
[----:B------:R2:W-:Y:S01]  /*70dc0*/  STL [R1+0x174], R6 ;  /* 0x0001740601007387 */ /* 0x0005e20000100800 */
[----:B-1----:R-:W-:-:S03]  /*70dd0*/  VIADD R5, R5, UR15 ;  /* 0x0000000f05057c36 */ /* 0x002fc60008000000 */
[----:B------:R-:W4:Y:S01]  /*70de0*/  LDL.LU R0, [R1+0x1fe8] ;  /* 0x001fe80001007983 */ /* 0x000f220000300800 */
[----:B0-----:R-:W-:Y:S02]  /*70df0*/  LOP3.LUT R7, R3, 0xffff, RZ, 0xc0, !PT ;  /* 0x0000ffff03077812 */ /* 0x001fe400078ec0ff */
[----:B--2---:R-:W-:-:S04]  /*70e00*/  LOP3.LUT R9, R16, 0xffff, RZ, 0xc0, !PT ;  /* 0x0000ffff10097812 */ /* 0x004fc800078ec0ff */
[----:B------:R-:W-:Y:S02]  /*70e10*/  SHF.R.U32.HI R8, RZ, 0x8, R9 ;  /* 0x00000008ff087819 */ /* 0x000fe40000011609 */
[----:B------:R-:W-:Y:S02]  /*70e20*/  LOP3.LUT R6, R18, 0xffff, RZ, 0xc0, !PT ;  /* 0x0000ffff12067812 */ /* 0x000fe400078ec0ff */
[----:B------:R-:W-:Y:S02]  /*70e30*/  PRMT R11, R9, 0x3340, R10 ;  /* 0x00003340090b7816 */ /* 0x000fe4000000000a */
[----:B------:R-:W-:Y:S02]  /*70e40*/  SHF.R.U32.HI R9, RZ, 0x8, R6 ;  /* 0x00000008ff097819 */ /* 0x000fe40000011606 */
[----:B------:R-:W-:Y:S02]  /*70e50*/  SHF.R.U32.HI R10, RZ, 0x8, R10 ;  /* 0x00000008ff0a7819 */ /* 0x000fe4000001160a */
[----:B------:R-:W-:-:S02]  /*70e60*/  PRMT R6, R6, 0x3340, R7 ;  /* 0x0000334006067816 */ /* 0x000fc40000000007 */
[----:B------:R-:W-:Y:S01]  /*70e70*/  SHF.R.U32.HI R7, RZ, 0x8, R7 ;  /* 0x00000008ff077819 */ /* 0x000fe20000011607 */
[----:B------:R0:W-:Y:S01]  /*70e80*/  STL [R1+0x7f4], R5 ;  /* 0x0007f40501007387 */ /* 0x0001e20000100800 */
[----:B------:R-:W-:Y:S02]  /*70e90*/  LOP3.LUT R8, R8, 0xffff, RZ, 0xc0, !PT ;  /* 0x0000ffff08087812 */ /* 0x000fe400078ec0ff */
[----:B------:R-:W-:Y:S01]  /*70ea0*/  LOP3.LUT R10, R10, 0xffff, RZ, 0xc0, !PT ;  /* 0x0000ffff0a0a7812 */ /* 0x000fe200078ec0ff */
[----:B------:R-:W2:Y:S01]  /*70eb0*/  LDL.LU R3, [R1+0x1fe4] ;  /* 0x001fe40001037983 */ /* 0x000ea20000300800 */
[----:B------:R-:W-:Y:S02]  /*70ec0*/  LOP3.LUT R9, R9, 0xffff, RZ, 0xc0, !PT ;  /* 0x0000ffff09097812 */ /* 0x000fe400078ec0ff */
[----:B------:R-:W-:Y:S01]  /*70ed0*/  LOP3.LUT R7, R7, 0xffff, RZ, 0xc0, !PT ;  /* 0x0000ffff07077812 */ /* 0x000fe200078ec0ff */
[----:B------:R-:W-:Y:S01]  /*70ee0*/  STL [R1+0x23c], R11 ;  /* 0x00023c0b01007387 */ /* 0x000fe20000100800 */
[----:B0-----:R-:W-:Y:S01]  /*70ef0*/  VIADD R5, R5, UR6 ;  /* 0x0000000605057c36 */ /* 0x001fe20008000000 */
[----:B------:R-:W-:-:S02]  /*70f00*/  PRMT R8, R8, 0x3340, R10 ;  /* 0x0000334008087816 */ /* 0x000fc4000000000a */
[----:B------:R-:W2:Y:S04]  /*70f10*/  LDL.LU R18, [R1+0xd94] ;  /* 0x000d940001127983 */ /* 0x000ea80000300800 */
[----:B------:R0:W-:Y:S04]  /*70f20*/  STL [R1+0x238], R6 ;  /* 0x0002380601007387 */ /* 0x0001e80000100800 */
[----:B------:R1:W-:Y:S01]  /*70f30*/  STL [R1+0x7cc], R5 ;  /* 0x0007cc0501007387 */ /* 0x0003e20000100800 */
[----:B------:R-:W-:Y:S02]  /*70f40*/  LOP3.LUT R10, R28, 0xffff, RZ, 0xc0, !PT ;  /* 0x0000ffff1c0a7812 */ /* 0x000fe400078ec0ff */
[----:B0-----:R-:W-:Y:S01]  /*70f50*/  PRMT R6, R9, 0x3340, R7 ;  /* 0x0000334009067816 */ /* 0x001fe20000000007 */
[----:B------:R-:W-:Y:S01]  /*70f60*/  STL [R1+0x178], R8 ;  /* 0x0001780801007387 */ /* 0x000fe20000100800 */
[----:B-1----:R-:W-:-:S03]  /*70f70*/  VIADD R5, R5, UR19 ;  /* 0x0000001305057c36 */ /* 0x002fc60008000000 */
[----:B------:R-:W-:Y:S01]  /*70f80*/  STL [R1+0x188], R6 ;  /* 0x0001880601007387 */ /* 0x000fe20000100800 */
[----:B------:R-:W-:-:S03]  /*70f90*/  LOP3.LUT R7, R2, 0xffff, RZ, 0xc0, !PT ;  /* 0x0000ffff02077812 */ /* 0x000fc600078ec0ff */
[----:B------:R-:W2:Y:S04]  /*70fa0*/  LDL.LU R28, [R1+0x1fe0] ;  /* 0x001fe000011c7983 */ /* 0x000ea80000300800 */
[----:B------:R0:W-:Y:S04]  /*70fb0*/  STL [R1+0x814], R5 ;  /* 0x0008140501007387 */ /* 0x0001e80000100800 */
[----:B------:R-:W2:Y:S01]  /*70fc0*/  LDL.LU R2, [R1+0x1fdc] ;  /* 0x001fdc0001027983 */ /* 0x000ea20000300800 */
[----:B0-----:R-:W-:Y:S01]  /*70fd0*/  VIADD R5, R5, UR11 ;  /* 0x0000000b05057c36 */ /* 0x001fe20008000000 */
[----:B------:R-:W0:Y:S01]  /*70fe0*/  LDCU.64 UR10, c[0x0][0x398] ;  /* 0x00007300ff0a77ac */ /* 0x000e220008000a00 */
[----:B---3--:R-:W-:-:S02]  /*70ff0*/  LOP3.LUT R9, R23, 0xffff, RZ, 0xc0, !PT ;  /* 0x0000ffff17097812 */ /* 0x008fc400078ec0ff */
[----:B----4-:R-:W-:Y:S02]  /*71000*/  LOP3.LUT R6, R17, 0xffff, RZ, 0xc0, !PT ;  /* 0x0000ffff11067812 */ /* 0x010fe400078ec0ff */
[----:B------:R-:W-:Y:S02]  /*71010*/  SHF.R.U32.HI R8, RZ, 0x8, R9 ;  /* 0x00000008ff087819 */ /* 0x000fe40000011609 */
[----:B------:R-:W-:Y:S02]  /*71020*/  PRMT R11, R9, 0x3340, R10 ;  /* 0x00003340090b7816 */ /* 0x000fe4000000000a */
[----:B------:R-:W-:Y:S02]  /*71030*/  SHF.R.U32.HI R9, RZ, 0x8, R6 ;  /* 0x00000008ff097819 */ /* 0x000fe40000011606 */
[----:B------:R-:W-:Y:S02]  /*71040*/  SHF.R.U32.HI R10, RZ, 0x8, R10 ;  /* 0x00000008ff0a7819 */ /* 0x000fe4000001160a */
[----:B------:R-:W-:-:S02]  /*71050*/  PRMT R6, R6, 0x3340, R7 ;  /* 0x0000334006067816 */ /* 0x000fc40000000007 */
[----:B------:R-:W-:Y:S02]  /*71060*/  SHF.R.U32.HI R7, RZ, 0x8, R7 ;  /* 0x00000008ff077819 */ /* 0x000fe40000011607 */
[----:B------:R-:W-:Y:S02]  /*71070*/  LOP3.LUT R8, R8, 0xffff, RZ, 0xc0, !PT ;  /* 0x0000ffff08087812 */ /* 0x000fe400078ec0ff */
[----:B------:R-:W-:Y:S01]  /*71080*/  LOP3.LUT R10, R10, 0xffff, RZ, 0xc0, !PT ;  /* 0x0000ffff0a0a7812 */ /* 0x000fe200078ec0ff */
[----:B------:R-:W-:Y:S01]  /*71090*/  STL [R1+0x218], R11 ;  /* 0x0002180b01007387 */ /* 0x000fe20000100800 */
[----:B------:R-:W-:Y:S02]  /*710a0*/  LOP3.LUT R9, R9, 0xffff, RZ, 0xc0, !PT ;  /* 0x0000ffff09097812 */ /* 0x000fe400078ec0ff */
[----:B------:R-:W-:Y:S01]  /*710b0*/  LOP3.LUT R7, R7, 0xffff, RZ, 0xc0, !PT ;  /* 0x0000ffff07077812 */ /* 0x000fe200078ec0ff */
[----:B------:R-:W3:Y:S01]  /*710c0*/  LDL R20, [R1+0xa0] ;  /* 0x0000a00001147983 */ /* 0x000ee20000100800 */
[----:B------:R-:W-:-:S03]  /*710d0*/  PRMT R8, R8, 0x3340, R10 ;  /* 0x0000334008087816 */ /* 0x000fc6000000000a */
[----:B------:R1:W-:Y:S04]  /*710e0*/  STL [R1+0x214], R6 ;  /* 0x0002140601007387 */ /* 0x0003e80000100800 */
[----:B------:R4:W-:Y:S01]  /*710f0*/  STL [R1+0x7c8], R5 ;  /* 0x0007c80501007387 */ /* 0x0009e20000100800 */
[----:B-1----:R-:W-:-:S03]  /*71100*/  PRMT R6, R9, 0x3340, R7 ;  /* 0x0000334009067816 */ /* 0x002fc60000000007 */
[----:B------:R-:W-:Y:S01]  /*71110*/  STL [R1+0x148], R8 ;  /* 0x0001480801007387 */ /* 0x000fe20000100800 */
[----:B------:R-:W-:-:S03]  /*71120*/  LOP3.LUT R7, R29, 0xffff, RZ, 0xc0, !PT ;  /* 0x0000ffff1d077812 */ /* 0x000fc600078ec0ff */
[----:B------:R2:W-:Y:S01]  /*71130*/  STL [R1+0x14c], R6 ;  /* 0x00014c0601007387 */ /* 0x0005e20000100800 */
[----:B------:R-:W-:Y:S01]  /*71140*/  LOP3.LUT R10, R4, 0xffff, RZ, 0xc0, !PT ;  /* 0x0000ffff040a7812 */ /* 0x000fe200078ec0ff */
[----:B----4-:R-:W-:Y:S01]  /*71150*/  VIADD R5, R5, UR61 ;  /* 0x0000003d05057c36 */ /* 0x010fe20008000000 */
[----:B------:R-:W-:Y:S01]  /*71160*/  LOP3.LUT R26, R0, 0xffff, RZ, 0xc0, !PT ;  /* 0x0000ffff001a7812 */ /* 0x000fe200078ec0ff */
[----:B------:R-:W4:Y:S01]  /*71170*/  LDL.LU R29, [R1+0x1fd8] ;  /* 0x001fd800011d7983 */ /* 0x000f220000300800 */
[----:B------:R-:W1:Y:S03]  /*71180*/  LDCU UR61, c[0x0][0x3b8] ;  /* 0x00007700ff3d77ac */ /* 0x000e660008000800 */
[----:B------:R0:W-:Y:S01]  /*71190*/  STL [R1+0x828], R5 ;  /* 0x0008280501007387 */ /* 0x0001e20000100800 */
[----:B--2---:R-:W-:-:S04]  /*711a0*/  LOP3.LUT R6, R18, 0xffff, RZ, 0xc0, !PT ;  /* 0x0000ffff12067812 */ /* 0x004fc800078ec0ff */
[----:B------:R-:W-:Y:S02]  /*711b0*/  SHF.R.U32.HI R8, RZ, 0x8, R6 ;  /* 0x00000008ff087819 */ /* 0x000fe40000011606 */
[--C-:B------:R-:W-:Y:S02]  /*711c0*/  PRMT R11, R6, 0x3340, R7.reuse ;  /* 0x00003340060b7816 */ /* 0x100fe40000000007 */
[----:B------:R-:W-:Y:S01]  /*711d0*/  SHF.R.U32.HI R7, RZ, 0x8, R7 ;  /* 0x00000008ff077819 */ /* 0x000fe20000011607 */
[----:B0-----:R-:W-:Y:S01]  /*711e0*/  VIADD R5, R5, UR62 ;  /* 0x0000003e05057c36 */ /* 0x001fe20008000000 */
[----:B------:R-:W-:Y:S01]  /*711f0*/  LOP3.LUT R8, R8, 0xffff, RZ, 0xc0, !PT ;  /* 0x0000ffff08087812 */ /* 0x000fe200078ec0ff */
[----:B------:R-:W0:Y:S01]  /*71200*/  LDCU UR62, c[0x0][0x3b8] ;  /* 0x00007700ff3e77ac */ /* 0x000e220008000800 */
[----:B------:R-:W-:-:S04]  /*71210*/  LOP3.LUT R7, R7, 0xffff, RZ, 0xc0, !PT ;  /* 0x0000ffff07077812 */ /* 0x000fc800078ec0ff */
[----:B------:R-:W-:Y:S02]  /*71220*/  PRMT R7, R8, 0x3340, R7 ;  /* 0x0000334008077816 */ /* 0x000fe40000000007 */
[----:B------:R-:W-:Y:S02]  /*71230*/  LOP3.LUT R9, R2, 0xffff, RZ, 0xc0, !PT ;  /* 0x0000ffff02097812 */ /* 0x000fe400078ec0ff */
[----:B------:R-:W2:Y:S02]  /*71240*/  LDL.LU R2, [R1+0x1fd4] ;  /* 0x001fd40001027983 */ /* 0x000ea40000300800 */
[----:B------:R-:W-:Y:S02]  /*71250*/  SHF.R.U32.HI R6, RZ, 0x8, R9 ;  /* 0x00000008ff067819 */ /* 0x000fe40000011609 */
[--C-:B------:R-:W-:Y:S01]  /*71260*/  PRMT R9, R9, 0x3340, R10.reuse ;  /* 0x0000334009097816 */ /* 0x100fe2000000000a */
[----:B------:R-:W2:Y:S01]  /*71270*/  LDL.LU R4, [R1+0x1fd0] ;  /* 0x001fd00001047983 */ /* 0x000ea20000300800 */
[----:B------:R-:W-:-:S02]  /*71280*/  SHF.R.U32.HI R10, RZ, 0x8, R10 ;  /* 0x00000008ff0a7819 */ /* 0x000fc4000001160a */
[----:B------:R-:W-:Y:S02]  /*71290*/  LOP3.LUT R6, R6, 0xffff, RZ, 0xc0, !PT ;  /* 0x0000ffff06067812 */ /* 0x000fe400078ec0ff */
[----:B------:R-:W-:Y:S01]  /*712a0*/  LOP3.LUT R10, R10, 0xffff, RZ, 0xc0, !PT ;  /* 0x0000ffff0a0a7812 */ /* 0x000fe200078ec0ff */
[----:B------:R-:W-:Y:S03]  /*712b0*/  STL [R1+0x20c], R11 ;  /* 0x00020c0b01007387 */ /* 0x000fe60000100800 */
[----:B------:R-:W-:Y:S01]  /*712c0*/  PRMT R6, R6, 0x3340, R10 ;  /* 0x0000334006067816 */ /* 0x000fe2000000000a */
[----:B------:R-:W-:Y:S04]  /*712d0*/  STL [R1+0x208], R9 ;  /* 0x0002080901007387 */ /* 0x000fe80000100800 */
[----:B------:R0:W-:Y:S04]  /*712e0*/  STL [R1+0x82c], R5 ;  /* 0x00082c0501007387 */ /* 0x0001e80000100800 */
[----:B------:R-:W-:Y:S01]  /*712f0*/  STL [R1+0x150], R7 ;  /* 0x0001500701007387 */ /* 0x000fe20000100800 */
[----:B0-----:R-:W-:-:S03]  /*71300*/  VIADD R5, R5, UR65 ;  /* 0x0000004105057c36 */ /* 0x001fc60008000000 */
[----:B------:R-:W-:Y:S01]  /*71310*/  STL [R1+0x154], R6 ;  /* 0x0001540601007387 */ /* 0x000fe20000100800 */
[----:B------:R-:W-:Y:S01]  /*71320*/  LOP3.LUT R22, R3, 0xffff, RZ, 0xc0, !PT ;  /* 0x0000ffff03167812 */ /* 0x000fe200078ec0ff */
[----:B------:R-:W0:Y:S02]  /*71330*/  LDCU UR65, c[0x0][0x3b8] ;  /* 0x00007700ff4177ac */ /* 0x000e240008000800 */
[----:B------:R1:W-:Y:S02]  /*71340*/  STL [R1+0x848], R5 ;  /* 0x0008480501007387 */ /* 0x0003e40000100800 */
[----:B-1----:R-:W-:Y:S01]  /*71350*/  VIADD R5, R5, UR66 ;  /* 0x0000004205057c36 */ /* 0x002fe20008000000 */
[----:B------:R-:W1:Y:S04]  /*71360*/  LDCU UR66, c[0x0][0x398] ;  /* 0x00007300ff4277ac */ /* 0x000e680008000800 */
[----:B------:R0:W-:Y:S04]  /*71370*/  STL [R1+0x858], R5 ;  /* 0x0008580501007387 */ /* 0x0001e80000100800 */
[----:B------:R-:W2:Y:S04]  /*71380*/  LDL.LU R27, [R1+0x1370] ;  /* 0x00137000011b7983 */ /* 0x000ea80000300800 */
[----:B------:R-:W3:Y:S04]  /*71390*/  LDL.LU R24, [R1+0x136c] ;  /* 0x00136c0001187983 */ /* 0x000ee80000300800 */
[----:B------:R-:W3:Y:S01]  /*713a0*/  LDL.LU R23, [R1+0x1164] ;  /* 0x0011640001177983 */ /* 0x000ee20000300800 */
[----:B0-----:R-:W-:Y:S01]  /*713b0*/  VIADD R5, R5, UR7 ;  /* 0x0000000705057c36 */ /* 0x001fe20008000000 */
[----:B------:R-:W0:Y:S04]  /*713c0*/  LDCU.64 UR6, c[0x0][0x398] ;  /* 0x00007300ff0677ac */ /* 0x000e280008000a00 */
[----:B------:R1:W-:Y:S02]  /*713d0*/  STL [R1+0x85c], R5 ;  /* 0x00085c0501007387 */ /* 0x0003e40000100800 */
[----:B-1----:R-:W-:Y:S01]  /*713e0*/  VIADD R5, R5, UR64 ;  /* 0x0000004005057c36 */ /* 0x002fe20008000000 */
[----:B------:R-:W1:Y:S04]  /*713f0*/  LDCU UR64, c[0x0][0x398] ;  /* 0x00007300ff4077ac */ /* 0x000e680008000800 */
[----:B------:R0:W-:Y:S02]  /*71400*/  STL [R1+0x860], R5 ;  /* 0x0008600501007387 */ /* 0x0001e40000100800 */
[----:B0-----:R-:W-:Y:S01]  /*71410*/  VIADD R5, R5, UR14 ;  /* 0x0000000e05057c36 */ /* 0x001fe20008000000 */
[----:B------:R-:W0:Y:S04]  /*71420*/  LDCU.64 UR14, c[0x0][0x398] ;  /* 0x00007300ff0e77ac */ /* 0x000e280008000a00 */
[----:B------:R1:W-:Y:S02]  /*71430*/  STL [R1+0x864], R5 ;  /* 0x0008640501007387 */ /* 0x0003e40000100800 */
[----:B-1----:R-:W-:Y:S01]  /*71440*/  VIADD R5, R5, UR20 ;  /* 0x0000001405057c36 */ /* 0x002fe20008000000 */
[----:B------:R-:W1:Y:S04]  /*71450*/  LDCU.64 UR20, c[0x0][0x398] ;  /* 0x00007300ff1477ac */ /* 0x000e680008000a00 */
[----:B------:R0:W-:Y:S02]  /*71460*/  STL [R1+0x868], R5 ;  /* 0x0008680501007387 */ /* 0x0001e40000100800 */
[----:B0-----:R-:W-:Y:S01]  /*71470*/  VIADD R5, R5, UR18 ;  /* 0x0000001205057c36 */ /* 0x001fe20008000000 */
[----:B------:R-:W0:Y:S04]  /*71480*/  LDCU.64 UR18, c[0x0][0x398] ;  /* 0x00007300ff1277ac */ /* 0x000e280008000a00 */
[----:B------:R0:W-:Y:S01]  /*71490*/  STL [R1+0x86c], R5 ;  /* 0x00086c0501007387 */ /* 0x0001e20000100800 */
[----:B--2---:R-:W-:-:S02]  /*714a0*/  LOP3.LUT R25, R27, 0xffff, RZ, 0xc0, !PT ;  /* 0x0000ffff1b197812 */ /* 0x004fc400078ec0ff */
[----:B---3--:R-:W-:Y:S02]  /*714b0*/  LOP3.LUT R27, R23, 0xffff, RZ, 0xc0, !PT ;  /* 0x0000ffff171b7812 */ /* 0x008fe400078ec0ff */
[----:B------:R-:W-:Y:S02]  /*714c0*/  LOP3.LUT R23, R28, 0xffff, RZ, 0xc0, !PT ;  /* 0x0000ffff1c177812 */ /* 0x000fe400078ec0ff */
[----:B------:R-:W2:Y:S01]  /*714d0*/  LDL.LU R28, [R1+0x1fcc] ;  /* 0x001fcc00011c7983 */ /* 0x000ea20000300800 */
[C---:B------:R-:W-:Y:S01]  /*714e0*/  VIADD R15, R20.reuse, 0xdd ;  /* 0x000000dd140f7836 */ /* 0x040fe20000000000 */
[----:B----4-:R-:W-:Y:S01]  /*714f0*/  LOP3.LUT R29, R29, 0xffffffbf, RZ, 0xc0, !PT ;  /* 0xffffffbf1d1d7812 */ /* 0x010fe200078ec0ff */
[C---:B------:R-:W-:Y:S01]  /*71500*/  VIADD R19, R20.reuse, 0xdb ;  /* 0x000000db14137836 */ /* 0x040fe20000000000 */
[----:B------:R-:W3:Y:S02]  /*71510*/  LDL.LU R3, [R1+0x1fc8] ;  /* 0x001fc80001037983 */ /* 0x000ee40000300800 */
[----:B------:R-:W-:Y:S01]  /*71520*/  ISETP.GE.AND P0, PT, R15, UR35, PT ;  /* 0x000000230f007c0c */ /* 0x000fe2000bf06270 */
[----:B------:R-:W-:Y:S01]  /*71530*/  VIADD R21, R20, 0xd9 ;  /* 0x000000d914157836 */ /* 0x000fe20000000000 */
[----:B------:R-:W4:Y:S02]  /*71540*/  LDL.LU R0, [R1+0x1fc4] ;  /* 0x001fc40001007983 */ /* 0x000f240000300800 */
[----:B------:R-:W-:Y:S01]  /*71550*/  ISETP.LT.AND P1, PT, R4, UR73, !P0 ;  /* 0x0000004904007c0c */ /* 0x000fe2000c721270 */
[----:B------:R-:W0:Y:S01]  /*71560*/  LDCU UR73, c[0x0][0x398] ;  /* 0x00007300ff4977ac */ /* 0x000e220008000800 */
[----:B------:R-:W-:Y:S01]  /*71570*/  ISETP.LT.AND P0, PT, R2, UR72, !P0 ;  /* 0x0000004802007c0c */ /* 0x000fe2000c701270 */
[----:B------:R-:W0:Y:S10]  /*71580*/  LDCU UR72, c[0x0][0x398] ;  /* 0x00007300ff4877ac */ /* 0x000e340008000800 */
[----:B------:R-:W-:-:S04]  /*71590*/  @P1 LOP3.LUT R29, R29, 0x40, RZ, 0xfc, !PT ;  /* 0x000000401d1d1812 */ /* 0x000fc800078efcff */
[----:B------:R-:W-:-:S04]  /*715a0*/  LOP3.LUT R29, R29, 0xffffffdf, RZ, 0xc0, !PT ;  /* 0xffffffdf1d1d7812 */ /* 0x000fc800078ec0ff */
[----:B------:R-:W-:Y:S02]  /*715b0*/  @P0 LOP3.LUT R29, R29, 0x20, RZ, 0xfc, !PT ;  /* 0x000000201d1d0812 */ /* 0x000fe400078efcff */
[----:B------:R-:W-:Y:S02]  /*715c0*/  ISETP.GE.AND P0, PT, R19, UR25, PT ;  /* 0x0000001913007c0c */ /* 0x000fe4000bf06270 */
[----:B------:R-:W-:Y:S01]  /*715d0*/  LOP3.LUT R29, R29, 0xffffffef, RZ, 0xc0, !PT ;  /* 0xffffffef1d1d7812 */ /* 0x000fe200078ec0ff */
[----:B------:R-:W-:Y:S01]  /*715e0*/  VIADD R6, R20, 0xd7 ;  /* 0x000000d714067836 */ /* 0x000fe20000000000 */
[----:B0-----:R-:W-:Y:S01]  /*715f0*/  ISETP.LT.AND P1, PT, R4, UR73, !P0 ;  /* 0x0000004904007c0c */ /* 0x001fe2000c721270 */
[----:B------:R-:W0:Y:S01]  /*71600*/  LDCU UR73, c[0x0][0x398] ;  /* 0x00007300ff4977ac */ /* 0x000e220008000800 */
[----:B------:R-:W-:Y:S01]  /*71610*/  ISETP.LT.AND P0, PT, R2, UR72, !P0 ;  /* 0x0000004802007c0c */ /* 0x000fe2000c701270 */
[----:B------:R-:W0:Y:S01]  /*71620*/  LDCU UR72, c[0x0][0x398] ;  /* 0x00007300ff4877ac */ /* 0x000e220008000800 */
[----:B------:R-:W-:-:S02]  /*71630*/  VIADD R5, R5, UR36 ;  /* 0x0000002405057c36 */ /* 0x000fc40008000000 */
[C---:B------:R-:W-:Y:S02]  /*71640*/  VIADD R7, R20.reuse, 0xd5 ;  /* 0x000000d514077836 */ /* 0x040fe40000000000 */
[C---:B------:R-:W-:Y:S02]  /*71650*/  VIADD R8, R20.reuse, 0xd3 ;  /* 0x000000d314087836 */ /* 0x040fe40000000000 */
[----:B------:R-:W-:-:S03]  /*71660*/  VIADD R9, R20, 0xd1 ;  /* 0x000000d114097836 */ /* 0x000fc60000000000 */
[----:B------:R-:W-:Y:S01]  /*71670*/  @P1 LOP3.LUT R29, R29, 0x10, RZ, 0xfc, !PT ;  /* 0x000000101d1d1812 */ /* 0x000fe200078efcff */
[C---:B------:R-:W-:Y:S02]  /*71680*/  VIADD R10, R20.reuse, 0xcf ;  /* 0x000000cf140a7836 */ /* 0x040fe40000000000 */
[C---:B------:R-:W-:Y:S01]  /*71690*/  VIADD R11, R20.reuse, 0xcd ;  /* 0x000000cd140b7836 */ /* 0x040fe20000000000 */
[----:B------:R-:W-:Y:S01]  /*716a0*/  LOP3.LUT R29, R29, 0xfffffff7, RZ, 0xc0, !PT ;  /* 0xfffffff71d1d7812 */ /* 0x000fe200078ec0ff */
[C---:B------:R-:W-:Y:S02]  /*716b0*/  VIADD R12, R20.reuse, 0xcb ;  /* 0x000000cb140c7836 */ /* 0x040fe40000000000 */
[C---:B------:R-:W-:Y:S01]  /*716c0*/  VIADD R13, R20.reuse, 0xc9 ;  /* 0x000000c9140d7836 */ /* 0x040fe20000000000 */
[----:B------:R-:W-:Y:S01]  /*716d0*/  @P0 LOP3.LUT R29, R29, 0x8, RZ, 0xfc, !PT ;  /* 0x000000081d1d0812 */ /* 0x000fe200078efcff */
[C---:B------:R-:W-:Y:S01]  /*716e0*/  VIADD R14, R20.reuse, 0xc8 ;  /* 0x000000c8140e7836 */ /* 0x040fe20000000000 */
[----:B------:R-:W-:Y:S01]  /*716f0*/  ISETP.GE.AND P0, PT, R21, UR9, PT ;  /* 0x0000000915007c0c */ /* 0x000fe2000bf06270 */
[----:B------:R1:W-:Y:S01]  /*71700*/  STL [R1+0x870], R5 ;  /* 0x0008700501007387 */ /* 0x0003e20000100800 */
[----:B------:R-:W-:Y:S01]  /*71710*/  LOP3.LUT R29, R29, 0xfffffffb, RZ, 0xc0, !PT ;  /* 0xfffffffb1d1d7812 */ /* 0x000fe200078ec0ff */
[----:B------:R-:W-:Y:S01]  /*71720*/  VIADD R15, R20, 0xc7 ;  /* 0x000000c7140f7836 */ /* 0x000fe20000000000 */
[----:B0-----:R-:W-:Y:S01]  /*71730*/  ISETP.LT.AND P1, PT, R4, UR73, !P0 ;  /* 0x0000004904007c0c */ /* 0x001fe2000c721270 */
[----:B------:R-:W0:Y:S01]  /*71740*/  LDCU UR73, c[0x0][0x398] ;  /* 0x00007300ff4977ac */ /* 0x000e220008000800 */
[----:B------:R-:W-:Y:S01]  /*71750*/  ISETP.LT.AND P0, PT, R2, UR72, !P0 ;  /* 0x0000004802007c0c */ /* 0x000fe2000c701270 */
[----:B------:R-:W0:Y:S01]  /*71760*/  LDCU UR72, c[0x0][0x398] ;  /* 0x00007300ff4877ac */ /* 0x000e220008000800 */
[----:B--2---:R-:W-:Y:S01]  /*71770*/  LOP3.LUT R28, R28, 0x7fffffff, RZ, 0xc0, !PT ;  /* 0x7fffffff1c1c7812 */ /* 0x004fe200078ec0ff */
[----:B------:R-:W-:-:S08]  /*71780*/  VIADD R16, R20, 0xc6 ;  /* 0x000000c614107836 */ /* 0x000fd00000000000 */
[----:B------:R-:W-:Y:S01]  /*71790*/  @P1 LOP3.LUT R29, R29, 0x4, RZ, 0xfc, !PT ;  /* 0x000000041d1d1812 */ /* 0x000fe200078efcff */
[C---:B------:R-:W-:Y:S02]  /*717a0*/  VIADD R17, R20.reuse, 0xc5 ;  /* 0x000000c514117836 */ /* 0x040fe40000000000 */
[C---:B------:R-:W-:Y:S01]  /*717b0*/  VIADD R18, R20.reuse, 0xc4 ;  /* 0x000000c414127836 */ /* 0x040fe20000000000 */
[----:B------:R-:W-:Y:S01]  /*717c0*/  LOP3.LUT R29, R29, 0xfffffffd, RZ, 0xc0, !PT ;  /* 0xfffffffd1d1d7812 */ /* 0x000fe200078ec0ff */
[----:B------:R-:W-:Y:S01]  /*717d0*/  VIADD R19, R20, 0xc3 ;  /* 0x000000c314137836 */ /* 0x000fe20000000000 */
[----:B------:R-:W-:Y:S01]  /*717e0*/  LOP3.LUT R24, R24, 0xffff, RZ, 0xc0, !PT ;  /* 0x0000ffff18187812 */ /* 0x000fe200078ec0ff */
[----:B------:R-:W2:Y:S01]  /*717f0*/  LDCU UR25, c[0x0][0x398] ;  /* 0x00007300ff1977ac */ /* 0x000ea20008000800 */
[----:B------:R-:W-:Y:S02]  /*71800*/  @P0 LOP3.LUT R29, R29, 0x2, RZ, 0xfc, !PT ;  /* 0x000000021d1d0812 */ /* 0x000fe400078efcff */
[----:B------:R-:W-:Y:S01]  /*71810*/  ISETP.GE.AND P0, PT, R6, UR69, PT ;  /* 0x0000004506007c0c */ /* 0x000fe2000bf06270 */
[----:B-1----:R-:W-:Y:S01]  /*71820*/  VIADD R5, R5, UR52 ;  /* 0x0000003405057c36 */ /* 0x002fe20008000000 */
[----:B------:R-:W-:Y:S01]  /*71830*/  LOP3.LUT R29, R29, 0xfffffffe, RZ, 0xc0, !PT ;  /* 0xfffffffe1d1d7812 */ /* 0x000fe200078ec0ff */
[----:B------:R-:W-:Y:S01]  /*71840*/  VIADD R20, R20, 0xc2 ;  /* 0x000000c214147836 */ /* 0x000fe20000000000 */
[----:B0-----:R-:W-:Y:S01]  /*71850*/  ISETP.LT.AND P1, PT, R4, UR73, !P0 ;  /* 0x0000004904007c0c */ /* 0x001fe2000c721270 */
[----:B------:R-:W0:Y:S01]  /*71860*/  LDCU UR73, c[0x0][0x398] ;  /* 0x00007300ff4977ac */ /* 0x000e220008000800 */
[----:B------:R-:W-:Y:S01]  /*71870*/  ISETP.LT.AND P0, PT, R2, UR72, !P0 ;  /* 0x0000004802007c0c */ /* 0x000fe2000c701270 */
[----:B------:R-:W1:Y:S01]  /*71880*/  LDCU UR72, c[0x0][0x398] ;  /* 0x00007300ff4877ac */ /* 0x000e620008000800 */
[----:B------:R2:W-:Y:S01]  /*71890*/  STL [R1+0x874], R5 ;  /* 0x0008740501007387 */ /* 0x0005e20000100800 */
[----:B------:R-:W1:Y:S01]  /*718a0*/  LDCU UR69, c[0x0][0x398] ;  /* 0x00007300ff4577ac */ /* 0x000e620008000800 */
[----:B------:R-:W-:Y:S01]  /*718b0*/  LOP3.LUT R6, R6, 0x7fffffff, RZ, 0xc0, !PT ;  /* 0x7fffffff06067812 */ /* 0x000fe200078ec0ff */
[----:B------:R-:W3:Y:S01]  /*718c0*/  LDCU UR52, c[0x0][0x398] ;  /* 0x00007300ff3477ac */ /* 0x000ee20008000800 */
[----:B--2---:R-:W-:-:S07]  /*718d0*/  VIADD R5, R5, UR34 ;  /* 0x0000002205057c36 */ /* 0x004fce0008000000 */
[----:B------:R-:W-:Y:S01]  /*718e0*/  @P0 LOP3.LUT R28, R28, 0x80000000, RZ, 0xfc, !PT ;  /* 0x800000001c1c0812 */ /* 0x000fe200078efcff */
[----:B------:R-:W2:Y:S01]  /*718f0*/  LDCU.64 UR34, c[0x0][0x398] ;  /* 0x00007300ff2277ac */ /* 0x000ea20008000a00 */
[----:B------:R-:W-:Y:S01]  /*71900*/  ISETP.GE.AND P0, PT, R7, UR63, PT ;  /* 0x0000003f07007c0c */ /* 0x000fe2000bf06270 */
[----:B------:R3:W-:Y:S01]  /*71910*/  STL [R1+0x878], R5 ;  /* 0x0008780501007387 */ /* 0x0007e20000100800 */
[----:B------:R-:W-:Y:S01]  /*71920*/  @P1 LOP3.LUT R29, R29, 0x1, RZ, 0xfc, !PT ;  /* 0x000000011d1d1812 */ /* 0x000fe200078efcff */
[----:B------:R-:W2:Y:S01]  /*71930*/  LDCU UR63, c[0x0][0x398] ;  /* 0x00007300ff3f77ac */ /* 0x000ea20008000800 */
[----:B0-----:R-:W-:Y:S02]  /*71940*/  ISETP.LT.AND P2, PT, R4, UR73, !P0 ;  /* 0x0000004904007c0c */ /* 0x001fe4000c741270 */
[----:B-1----:R-:W-:Y:S01]  /*71950*/  ISETP.LT.AND P1, PT, R2, UR72, !P0 ;  /* 0x0000004802007c0c */ /* 0x002fe2000c721270 */
[----:B------:R-:W0:Y:S01]  /*71960*/  LDCU UR72, c[0x0][0x398] ;  /* 0x00007300ff4877ac */ /* 0x000e220008000800 */
[----:B---3--:R-:W-:Y:S01]  /*71970*/  VIADD R5, R5, UR54 ;  /* 0x0000003605057c36 */ /* 0x008fe20008000000 */
[----:B------:R-:W-:Y:S01]  /*71980*/  ISETP.GE.AND P0, PT, R8, UR59, PT ;  /* 0x0000003b08007c0c */ /* 0x000fe2000bf06270 */
[----:B------:R-:W1:Y:S02]  /*71990*/  LDCU UR73, c[0x0][0x398] ;  /* 0x00007300ff4977ac */ /* 0x000e640008000800 */
[----:B------:R-:W-:Y:S01]  /*719a0*/  VIADD R8, R5, UR56 ;  /* 0x0000003805087c36 */ /* 0x000fe20008000000 */
[----:B------:R3:W-:Y:S01]  /*719b0*/  STL [R1+0x87c], R5 ;  /* 0x00087c0501007387 */ /* 0x0007e20000100800 */
[----:B------:R-:W-:Y:S01]  /*719c0*/  LOP3.LUT R28, R28, 0xbfffffff, RZ, 0xc0, !PT ;  /* 0xbfffffff1c1c7812 */ /* 0x000fe200078ec0ff */
[----:B------:R-:W0:Y:S01]  /*719d0*/  LDCU UR59, c[0x0][0x398] ;  /* 0x00007300ff3b77ac */ /* 0x000e220008000800 */
[----:B------:R-:W0:Y:S01]  /*719e0*/  LDCU UR56, c[0x0][0x398] ;  /* 0x00007300ff3877ac */ /* 0x000e220008000800 */
[----:B---3--:R-:W3:Y:S01]  /*719f0*/  LDL.LU R5, [R1+0x1fc0] ;  /* 0x001fc00001057983 */ /* 0x008ee20000300800 */
[----:B------:R-:W-:Y:S01]  /*71a00*/  @P2 LOP3.LUT R28, R28, 0x40000000, RZ, 0xfc, !PT ;  /* 0x400000001c1c2812 */ /* 0x000fe200078efcff */
[----:B------:R-:W0:Y:S01]  /*71a10*/  LDCU UR9, c[0x0][0x398] ;  /* 0x00007300ff0977ac */ /* 0x000e220008000800 */
[----:B------:R-:W-:-:S02]  /*71a20*/  ISETP.LT.AND P2, PT, R4, UR77, !P0 ;  /* 0x0000004d04007c0c */ /* 0x000fc4000c741270 */
[----:B------:R-:W-:Y:S01]  /*71a30*/  LOP3.LUT R28, R28, 0xdfffffff, RZ, 0xc0, !PT ;  /* 0xdfffffff1c1c7812 */ /* 0x000fe200078ec0ff */
[----:B------:R1:W-:Y:S01]  /*71a40*/  STL [R1+0x8d0], R8 ;  /* 0x0008d00801007387 */ /* 0x0003e20000100800 */
[----:B------:R-:W-:Y:S01]  /*71a50*/  LOP3.LUT R7, R7, 0x7fffffff, RZ, 0xc0, !PT ;  /* 0x7fffffff07077812 */ /* 0x000fe200078ec0ff */
[----:B------:R-:W0:Y:S01]  /*71a60*/  LDCU UR54, c[0x0][0x398] ;  /* 0x00007300ff3677ac */ /* 0x000e220008000800 */
[----:B------:R-:W-:Y:S02]  /*71a70*/  @P1 LOP3.LUT R28, R28, 0x20000000, RZ, 0xfc, !PT ;  /* 0x200000001c1c1812 */ /* 0x000fe400078efcff */
[----:B------:R-:W-:Y:S01]  /*71a80*/  ISETP.LT.AND P1, PT, R2, UR71, !P0 ;  /* 0x0000004702007c0c */ /* 0x000fe2000c721270 */
[----:B------:R-:W0:Y:S01]  /*71a90*/  LDCU UR71, c[0x0][0x398] ;  /* 0x00007300ff4777ac */ /* 0x000e220008000800 */
[----:B------:R-:W-:Y:S02]  /*71aa0*/  LOP3.LUT R28, R28, 0xefffffff, RZ, 0xc0, !PT ;  /* 0xefffffff1c1c7812 */ /* 0x000fe400078ec0ff */
[----:B------:R-:W-:Y:S01]  /*71ab0*/  ISETP.GE.AND P0, PT, R9, UR55, PT ;  /* 0x0000003709007c0c */ /* 0x000fe2000bf06270 */
[----:B-1----:R-:W-:Y:S01]  /*71ac0*/  VIADD R8, R8, UR44 ;  /* 0x0000002c08087c36 */ /* 0x002fe20008000000 */
[----:B------:R-:W-:Y:S01]  /*71ad0*/  @P2 LOP3.LUT R28, R28, 0x10000000, RZ, 0xfc, !PT ;  /* 0x100000001c1c2812 */ /* 0x000fe200078efcff */
[----:B------:R-:W1:Y:S01]  /*71ae0*/  LDCU UR55, c[0x0][0x398] ;  /* 0x00007300ff3777ac */ /* 0x000e620008000800 */
[----:B------:R-:W-:-:S02]  /*71af0*/  ISETP.LT.AND P2, PT, R4, UR12, !P0 ;  /* 0x0000000c04007c0c */ /* 0x000fc4000c741270 */
[----:B------:R-:W-:Y:S01]  /*71b00*/  LOP3.LUT R28, R28, 0xf7ffffff, RZ, 0xc0, !PT ;  /* 0xf7ffffff1c1c7812 */ /* 0x000fe200078ec0ff */
[----:B------:R0:W-:Y:S01]  /*71b10*/  STL [R1+0x8d4], R8 ;  /* 0x0008d40801007387 */ /* 0x0001e20000100800 */
[----:B------:R-:W1:Y:S02]  /*71b20*/  LDCU UR12, c[0x0][0x398] ;  /* 0x00007300ff0c77ac */ /* 0x000e640008000800 */
[----:B------:R-:W-:Y:S02]  /*71b30*/  @P1 LOP3.LUT R28, R28, 0x8000000, RZ, 0xfc, !PT ;  /* 0x080000001c1c1812 */ /* 0x000fe400078efcff */
[----:B------:R-:W-:Y:S01]  /*71b40*/  ISETP.LT.AND P1, PT, R2, UR22, !P0 ;  /* 0x0000001602007c0c */ /* 0x000fe2000c721270 */
[----:B------:R-:W1:Y:S01]  /*71b50*/  LDCU UR22, c[0x0][0x398] ;  /* 0x00007300ff1677ac */ /* 0x000e620008000800 */
[----:B------:R-:W-:Y:S02]  /*71b60*/  LOP3.LUT R28, R28, 0xfbffffff, RZ, 0xc0, !PT ;  /* 0xfbffffff1c1c7812 */ /* 0x000fe400078ec0ff */
[----:B------:R-:W-:Y:S01]  /*71b70*/  ISETP.GE.AND P0, PT, R10, UR53, PT ;  /* 0x000000350a007c0c */ /* 0x000fe2000bf06270 */
[----:B0-----:R-:W-:Y:S01]  /*71b80*/  VIADD R8, R8, UR33 ;  /* 0x0000002108087c36 */ /* 0x001fe20008000000 */
[----:B------:R-:W-:Y:S01]  /*71b90*/  @P2 LOP3.LUT R28, R28, 0x4000000, RZ, 0xfc, !PT ;  /* 0x040000001c1c2812 */ /* 0x000fe200078efcff */
[----:B------:R-:W0:Y:S01]  /*71ba0*/  LDCU UR53, c[0x0][0x398] ;  /* 0x00007300ff3577ac */ /* 0x000e220008000800 */
[----:B------:R-:W-:-:S02]  /*71bb0*/  ISETP.LT.AND P2, PT, R4, UR38, !P0 ;  /* 0x0000002604007c0c */ /* 0x000fc4000c741270 */
[----:B------:R-:W-:Y:S01]  /*71bc0*/  LOP3.LUT R28, R28, 0xfdffffff, RZ, 0xc0, !PT ;  /* 0xfdffffff1c1c7812 */ /* 0x000fe200078ec0ff */
[----:B------:R-:W0:Y:S03]  /*71bd0*/  LDCU UR33, c[0x0][0x398] ;  /* 0x00007300ff2177ac */ /* 0x000e260008000800 */
[----:B------:R-:W-:Y:S01]  /*71be0*/  @P1 LOP3.LUT R28, R28, 0x2000000, RZ, 0xfc, !PT ;  /* 0x020000001c1c1812 */ /* 0x000fe200078efcff */
[----:B------:R-:W0:Y:S01]  /*71bf0*/  LDCU UR77, c[0x0][0x398] ;  /* 0x00007300ff4d77ac */ /* 0x000e220008000800 */
[----:B------:R-:W-:Y:S02]  /*71c00*/  ISETP.LT.AND P1, PT, R2, UR24, !P0 ;  /* 0x0000001802007c0c */ /* 0x000fe4000c721270 */
[----:B------:R-:W-:Y:S01]  /*71c10*/  LOP3.LUT R28, R28, 0xfeffffff, RZ, 0xc0, !PT ;  /* 0xfeffffff1c1c7812 */ /* 0x000fe200078ec0ff */
[----:B------:R0:W-:Y:S01]  /*71c20*/  STL [R1+0x8d8], R8 ;  /* 0x0008d80801007387 */ /* 0x0001e20000100800 */
[----:B------:R-:W-:Y:S01]  /*71c30*/  ISETP.GE.AND P0, PT, R11, UR47, PT ;  /* 0x0000002f0b007c0c */ /* 0x000fe2000bf06270 */
[----:B------:R-:W1:Y:S01]  /*71c40*/  LDCU UR24, c[0x0][0x398] ;  /* 0x00007300ff1877ac */ /* 0x000e620008000800 */
[----:B------:R-:W-:-:S02]  /*71c50*/  @P2 LOP3.LUT R28, R28, 0x1000000, RZ, 0xfc, !PT ;  /* 0x010000001c1c2812 */ /* 0x000fc400078efcff */
[----:B------:R-:W-:Y:S01]  /*71c60*/  ISETP.LT.AND P2, PT, R4, UR26, !P0 ;  /* 0x0000001a04007c0c */ /* 0x000fe2000c741270 */
[----:B------:R-:W1:Y:S01]  /*71c70*/  LDCU UR26, c[0x0][0x398] ;  /* 0x00007300ff1a77ac */ /* 0x000e620008000800 */
[----:B------:R-:W-:-:S04]  /*71c80*/  LOP3.LUT R28, R28, 0xff7fffff, RZ, 0xc0, !PT ;  /* 0xff7fffff1c1c7812 */ /* 0x000fc800078ec0ff */
[----:B------:R-:W-:Y:S02]  /*71c90*/  @P1 LOP3.LUT R28, R28, 0x800000, RZ, 0xfc, !PT ;  /* 0x008000001c1c1812 */ /* 0x000fe400078efcff */
[----:B------:R-:W-:Y:S02]  /*71ca0*/  ISETP.LT.AND P1, PT, R2, UR40, !P0 ;  /* 0x0000002802007c0c */ /* 0x000fe4000c721270 */
[----:B------:R-:W-:Y:S02]  /*71cb0*/  LOP3.LUT R28, R28, 0xffefffff, RZ, 0xc0, !PT ;  /* 0xffefffff1c1c7812 */ /* 0x000fe400078ec0ff */
[----:B------:R-:W-:Y:S01]  /*71cc0*/  ISETP.GE.AND P0, PT, R12, UR41, PT ;  /* 0x000000290c007c0c */ /* 0x000fe2000bf06270 */
[----:B0-----:R-:W-:Y:S01]  /*71cd0*/  VIADD R8, R8, UR57 ;  /* 0x0000003908087c36 */ /* 0x001fe20008000000 */
[----:B------:R-:W-:Y:S01]  /*71ce0*/  @P2 LOP3.LUT R28, R28, 0x100000, RZ, 0xfc, !PT ;  /* 0x001000001c1c2812 */ /* 0x000fe200078efcff */
[----:B------:R-:W0:Y:S01]  /*71cf0*/  LDCU.64 UR40, c[0x0][0x398] ;  /* 0x00007300ff2877ac */ /* 0x000e220008000a00 */
[----:B------:R-:W-:-:S02]  /*71d00*/  ISETP.LT.AND P2, PT, R4, UR45, !P0 ;  /* 0x0000002d04007c0c */ /* 0x000fc4000c741270 */
[----:B------:R-:W-:Y:S01]  /*71d10*/  LOP3.LUT R28, R28, 0xfff7ffff, RZ, 0xc0, !PT ;  /* 0xfff7ffff1c1c7812 */ /* 0x000fe200078ec0ff */
[----:B------:R1:W-:Y:S01]  /*71d20*/  STL [R1+0x8dc], R8 ;  /* 0x0008dc0801007387 */ /* 0x0003e20000100800 */
[----:B------:R-:W-:Y:S01]  /*71d30*/  SHF.R.U32.HI R10, RZ, 0x8, R24 ;  /* 0x00000008ff0a7819 */ /* 0x000fe20000011618 */
[----:B------:R-:W0:Y:S01]  /*71d40*/  LDCU.64 UR44, c[0x0][0x398] ;  /* 0x00007300ff2c77ac */ /* 0x000e220008000a00 */
[----:B------:R-:W-:Y:S02]  /*71d50*/  @P1 LOP3.LUT R28, R28, 0x80000, RZ, 0xfc, !PT ;  /* 0x000800001c1c1812 */ /* 0x000fe400078efcff */
[----:B------:R-:W-:Y:S01]  /*71d60*/  ISETP.LT.AND P1, PT, R2, UR28, !P0 ;  /* 0x0000001c02007c0c */ /* 0x000fe2000c721270 */
[----:B------:R-:W0:Y:S01]  /*71d70*/  LDCU UR57, c[0x0][0x398] ;  /* 0x00007300ff3977ac */ /* 0x000e220008000800 */
[----:B------:R-:W-:Y:S02]  /*71d80*/  LOP3.LUT R28, R28, 0xfffeffff, RZ, 0xc0, !PT ;  /* 0xfffeffff1c1c7812 */ /* 0x000fe400078ec0ff */
[----:B------:R-:W-:Y:S01]  /*71d90*/  ISETP.GE.AND P0, PT, R13, UR39, PT ;  /* 0x000000270d007c0c */ /* 0x000fe2000bf06270 */
[----:B-1----:R-:W-:Y:S01]  /*71da0*/  VIADD R8, R8, UR46 ;  /* 0x0000002e08087c36 */ /* 0x002fe20008000000 */
[----:B------:R-:W-:Y:S01]  /*71db0*/  @P2 LOP3.LUT R28, R28, 0x10000, RZ, 0xfc, !PT ;  /* 0x000100001c1c2812 */ /* 0x000fe200078efcff */
[----:B------:R-:W1:Y:S01]  /*71dc0*/  LDCU.64 UR38, c[0x0][0x398] ;  /* 0x00007300ff2677ac */ /* 0x000e620008000a00 */
[----:B------:R-:W-:-:S02]  /*71dd0*/  ISETP.LT.AND P2, PT, R4, UR32, !P0 ;  /* 0x0000002004007c0c */ /* 0x000fc4000c741270 */
[----:B------:R-:W-:Y:S01]  /*71de0*/  LOP3.LUT R28, R28, 0xffff7fff, RZ, 0xc0, !PT ;  /* 0xffff7fff1c1c7812 */ /* 0x000fe200078ec0ff */
[----:B------:R0:W-:Y:S01]  /*71df0*/  STL [R1+0x8e0], R8 ;  /* 0x0008e00801007387 */ /* 0x0001e20000100800 */
[----:B---3--:R-:W-:Y:S01]  /*71e00*/  LOP3.LUT R5, R5, 0x7fffffff, RZ, 0xc0, !PT ;  /* 0x7fffffff05057812 */ /* 0x008fe200078ec0ff */
[----:B------:R-:W3:Y:S01]  /*71e10*/  LDCU.64 UR46, c[0x0][0x398] ;  /* 0x00007300ff2e77ac */ /* 0x000ee20008000a00 */
[----:B------:R-:W-:Y:S02]  /*71e20*/  @P1 LOP3.LUT R28, R28, 0x8000, RZ, 0xfc, !PT ;  /* 0x000080001c1c1812 */ /* 0x000fe400078efcff */
[----:B------:R-:W-:Y:S01]  /*71e30*/  ISETP.LT.AND P1, PT, R2, UR50, !P0 ;  /* 0x0000003202007c0c */ /* 0x000fe2000c721270 */
[----:B------:R-:W1:Y:S01]  /*71e40*/  LDCU UR28, c[0x0][0x398] ;  /* 0x00007300ff1c77ac */ /* 0x000e620008000800 */
[----:B------:R-:W-:Y:S02]  /*71e50*/  LOP3.LUT R28, R28, 0xffffefff, RZ, 0xc0, !PT ;  /* 0xffffefff1c1c7812 */ /* 0x000fe400078ec0ff */
[----:B------:R-:W-:Y:S01]  /*71e60*/  ISETP.GE.AND P0, PT, R14, UR37, PT ;  /* 0x000000250e007c0c */ /* 0x000fe2000bf06270 */
[----:B0-----:R-:W-:Y:S01]  /*71e70*/  VIADD R8, R8, UR43 ;  /* 0x0000002b08087c36 */ /* 0x001fe20008000000 */
[----:B------:R-:W-:Y:S01]  /*71e80*/  @P2 LOP3.LUT R28, R28, 0x1000, RZ, 0xfc, !PT ;  /* 0x000010001c1c2812 */ /* 0x000fe200078efcff */
[----:B------:R-:W0:Y:S01]  /*71e90*/  LDCU.64 UR36, c[0x0][0x398] ;  /* 0x00007300ff2477ac */ /* 0x000e220008000a00 */
[----:B------:R-:W-:-:S02]  /*71ea0*/  ISETP.LT.AND P2, PT, R4, UR48, !P0 ;  /* 0x0000003004007c0c */ /* 0x000fc4000c741270 */
[----:B------:R-:W-:Y:S01]  /*71eb0*/  LOP3.LUT R28, R28, 0xfffff7ff, RZ, 0xc0, !PT ;  /* 0xfffff7ff1c1c7812 */ /* 0x000fe200078ec0ff */
[----:B------:R-:W0:Y:S03]  /*71ec0*/  LDCU UR32, c[0x0][0x398] ;  /* 0x00007300ff2077ac */ /* 0x000e260008000800 */
[----:B------:R-:W-:Y:S02]  /*71ed0*/  @P1 LOP3.LUT R28, R28, 0x800, RZ, 0xfc, !PT ;  /* 0x000008001c1c1812 */ /* 0x000fe400078efcff */
[----:B------:R-:W-:Y:S01]  /*71ee0*/  ISETP.LT.AND P1, PT, R2, UR6, !P0 ;  /* 0x0000000602007c0c */ /* 0x000fe2000c721270 */
[----:B------:R1:W-:Y:S01]  /*71ef0*/  STL [R1+0x8e4], R8 ;  /* 0x0008e40801007387 */ /* 0x0003e20000100800 */
[----:B------:R-:W-:Y:S01]  /*71f00*/  LOP3.LUT R28, R28, 0xfffffbff, RZ, 0xc0, !PT ;  /* 0xfffffbff1c1c7812 */ /* 0x000fe200078ec0ff */
[----:B------:R-:W0:Y:S01]  /*71f10*/  LDCU UR6, c[0x0][0x398] ;  /* 0x00007300ff0677ac */ /* 0x000e220008000800 */
[----:B------:R-:W-:-:S02]  /*71f20*/  ISETP.GE.AND P0, PT, R15, UR31, PT ;  /* 0x0000001f0f007c0c */ /* 0x000fc4000bf06270 */
[----:B------:R-:W-:Y:S01]  /*71f30*/  @P2 LOP3.LUT R28, R28, 0x400, RZ, 0xfc, !PT ;  /* 0x000004001c1c2812 */ /* 0x000fe200078efcff */
[----:B------:R-:W0:Y:S01]  /*71f40*/  LDCU UR31, c[0x0][0x398] ;  /* 0x00007300ff1f77ac */ /* 0x000e220008000800 */
[----:B------:R-:W-:Y:S02]  /*71f50*/  ISETP.LT.AND P2, PT, R4, UR42, !P0 ;  /* 0x0000002a04007c0c */ /* 0x000fe4000c741270 */
[----:B------:R-:W-:Y:S01]  /*71f60*/  LOP3.LUT R28, R28, 0xfffffdff, RZ, 0xc0, !PT ;  /* 0xfffffdff1c1c7812 */ /* 0x000fe200078ec0ff */
[----:B-1----:R-:W-:Y:S01]  /*71f70*/  VIADD R8, R8, UR58 ;  /* 0x0000003a08087c36 */ /* 0x002fe20008000000 */
[----:B------:R-:W-:Y:S01]  /*71f80*/  LOP3.LUT R10, R10, 0xffff, RZ, 0xc0, !PT ;  /* 0x0000ffff0a0a7812 */ /* 0x000fe200078ec0ff */
[----:B------:R-:W1:Y:S01]  /*71f90*/  LDCU.64 UR42, c[0x0][0x398] ;  /* 0x00007300ff2a77ac */ /* 0x000e620008000a00 */
[----:B------:R-:W-:Y:S02]  /*71fa0*/  @P1 LOP3.LUT R28, R28, 0x200, RZ, 0xfc, !PT ;  /* 0x000002001c1c1812 */ /* 0x000fe400078efcff */
[----:B------:R-:W-:Y:S01]  /*71fb0*/  ISETP.LT.AND P1, PT, R2, UR8, !P0 ;  /* 0x0000000802007c0c */ /* 0x000fe2000c721270 */
[----:B------:R0:W-:Y:S01]  /*71fc0*/  STL [R1+0x8e8], R8 ;  /* 0x0008e80801007387 */ /* 0x0001e20000100800 */
[----:B------:R-:W-:Y:S01]  /*71fd0*/  LOP3.LUT R28, R28, 0xfffffeff, RZ, 0xc0, !PT ;  /* 0xfffffeff1c1c7812 */ /* 0x000fe200078ec0ff */
[----:B------:R-:W1:Y:S01]  /*71fe0*/  LDCU UR58, c[0x0][0x398] ;  /* 0x00007300ff3a77ac */ /* 0x000e620008000800 */
[----:B------:R-:W-:-:S02]  /*71ff0*/  ISETP.GE.AND P0, PT, R16, UR27, PT ;  /* 0x0000001b10007c0c */ /* 0x000fc4000bf06270 */
[----:B------:R-:W-:Y:S01]  /*72000*/  @P2 LOP3.LUT R28, R28, 0x100, RZ, 0xfc, !PT ;  /* 0x000001001c1c2812 */ /* 0x000fe200078efcff */
[----:B------:R-:W1:Y:S01]  /*72010*/  LDCU UR8, c[0x0][0x398] ;  /* 0x00007300ff0877ac */ /* 0x000e620008000800 */
[----:B------:R-:W-:Y:S02]  /*72020*/  ISETP.LT.AND P2, PT, R4, UR10, !P0 ;  /* 0x0000000a04007c0c */ /* 0x000fe4000c741270 */
[----:B------:R-:W-:Y:S01]  /*72030*/  LOP3.LUT R28, R28, 0xffffff7f, RZ, 0xc0, !PT ;  /* 0xffffff7f1c1c7812 */ /* 0x000fe200078ec0ff */
[----:B0-----:R-:W-:Y:S01]  /*72040*/  VIADD R8, R8, UR60 ;  /* 0x0000003c08087c36 */ /* 0x001fe20008000000 */
[----:B------:R-:W-:Y:S01]  /*72050*/  PRMT R16, R24, 0x3340, R22 ;  /* 0x0000334018107816 */ /* 0x000fe20000000016 */
[----:B------:R-:W0:Y:S01]  /*72060*/  LDCU UR60, c[0x0][0x398] ;  /* 0x00007300ff3c77ac */ /* 0x000e220008000800 */
        /* <DEDUP_REMOVED lines=11> */
[----:B------:R-:W-:Y:S01]  /*72120*/  PRMT R24, R25, 0x3340, R23 ;  /* 0x0000334019187816 */ /* 0x000fe20000000017 */
[----:B------:R-:W1:Y:S01]  /*72130*/  LDCU.64 UR50, c[0x0][0x398] ;  /* 0x00007300ff3277ac */ /* 0x000e620008000a00 */
[----:B------:R-:W-:Y:S02]  /*72140*/  @P1 LOP3.LUT R28, R28, 0x20, RZ, 0xfc, !PT ;  /* 0x000000201c1c1812 */ /* 0x000fe400078efcff */
[----:B------:R-:W-:Y:S01]  /*72150*/  ISETP.LT.AND P1, PT, R2, UR29, !P0 ;  /* 0x0000001d02007c0c */ /* 0x000fe2000c721270 */
[----:B------:R-:W-:Y:S01]  /*72160*/  VIADD R9, R8, UR68 ;  /* 0x0000004408097c36 */ /* 0x000fe20008000000 */
[----:B------:R-:W-:Y:S01]  /*72170*/  LOP3.LUT R28, R28, 0xffffffef, RZ, 0xc0, !PT ;  /* 0xffffffef1c1c7812 */ /* 0x000fe200078ec0ff */
[----:B------:R0:W-:Y:S01]  /*72180*/  STL [R1+0x8f0], R8 ;  /* 0x0008f00801007387 */ /* 0x0001e20000100800 */
[----:B------:R-:W-:Y:S01]  /*72190*/  ISETP.GE.AND P0, PT, R18, UR17, PT ;  /* 0x0000001112007c0c */ /* 0x000fe2000bf06270 */
[----:B------:R-:W1:Y:S01]  /*721a0*/  LDCU UR68, c[0x0][0x398] ;  /* 0x00007300ff4477ac */ /* 0x000e620008000800 */
[----:B------:R-:W-:-:S02]  /*721b0*/  @P2 LOP3.LUT R28, R28, 0x10, RZ, 0xfc, !PT ;  /* 0x000000101c1c2812 */ /* 0x000fc400078efcff */
[----:B------:R-:W-:Y:S01]  /*721c0*/  ISETP.LT.AND P2, PT, R4, UR20, !P0 ;  /* 0x0000001404007c0c */ /* 0x000fe2000c741270 */
[----:B------:R-:W1:Y:S01]  /*721d0*/  LDCU UR67, c[0x0][0x398] ;  /* 0x00007300ff4377ac */ /* 0x000e620008000800 */
[----:B------:R-:W-:Y:S01]  /*721e0*/  LOP3.LUT R28, R28, 0xfffffff7, RZ, 0xc0, !PT ;  /* 0xfffffff71c1c7812 */ /* 0x000fe200078ec0ff */
[----:B0-----:R-:W2:Y:S03]  /*721f0*/  LDL.LU R8, [R1+0x1384] ;  /* 0x0013840001087983 */ /* 0x001ea60000300800 */
[----:B------:R-:W-:Y:S01]  /*72200*/  @P1 LOP3.LUT R28, R28, 0x8, RZ, 0xfc, !PT ;  /* 0x000000081c1c1812 */ /* 0x000fe200078efcff */
[----:B------:R-:W0:Y:S01]  /*72210*/  LDCU UR29, c[0x0][0x398] ;  /* 0x00007300ff1d77ac */ /* 0x000e220008000800 */
[----:B------:R-:W-:Y:S02]  /*72220*/  ISETP.LT.AND P1, PT, R2, UR18, !P0 ;  /* 0x0000001202007c0c */ /* 0x000fe4000c721270 */
[----:B------:R-:W-:Y:S01]  /*72230*/  LOP3.LUT R28, R28, 0xfffffffb, RZ, 0xc0, !PT ;  /* 0xfffffffb1c1c7812 */ /* 0x000fe200078ec0ff */
[----:B------:R1:W-:Y:S01]  /*72240*/  STL [R1+0x8f8], R9 ;  /* 0x0008f80901007387 */ /* 0x0003e20000100800 */
[----:B------:R-:W0:Y:S02]  /*72250*/  LDCU UR27, c[0x0][0x398] ;  /* 0x00007300ff1b77ac */ /* 0x000e240008000800 */
[----:B------:R-:W-:-:S02]  /*72260*/  @P2 LOP3.LUT R28, R28, 0x4, RZ, 0xfc, !PT ;  /* 0x000000041c1c2812 */ /* 0x000fc400078efcff */
[----:B------:R-:W-:Y:S01]  /*72270*/  ISETP.GE.AND P0, PT, R19, UR13, PT ;  /* 0x0000000d13007c0c */ /* 0x000fe2000bf06270 */
[----:B------:R-:W0:Y:S01]  /*72280*/  LDCU UR18, c[0x0][0x398] ;  /* 0x00007300ff1277ac */ /* 0x000e220008000800 */
[----:B------:R-:W-:Y:S01]  /*72290*/  LOP3.LUT R28, R28, 0xfffffffd, RZ, 0xc0, !PT ;  /* 0xfffffffd1c1c7812 */ /* 0x000fe200078ec0ff */
[----:B-1----:R-:W-:-:S03]  /*722a0*/  VIADD R9, R9, UR70 ;  /* 0x0000004609097c36 */ /* 0x002fc60008000000 */
[----:B------:R-:W-:Y:S01]  /*722b0*/  @P1 LOP3.LUT R28, R28, 0x2, RZ, 0xfc, !PT ;  /* 0x000000021c1c1812 */ /* 0x000fe200078efcff */
[----:B------:R-:W1:Y:S01]  /*722c0*/  LDCU UR70, c[0x0][0x398] ;  /* 0x00007300ff4677ac */ /* 0x000e620008000800 */
[----:B------:R-:W-:Y:S01]  /*722d0*/  VIADD R11, R9, UR61 ;  /* 0x0000003d090b7c36 */ /* 0x000fe20008000000 */
[----:B------:R-:W-:Y:S01]  /*722e0*/  ISETP.LT.AND P1, PT, R4, UR16, !P0 ;  /* 0x0000001004007c0c */ /* 0x000fe2000c721270 */
[----:B------:R0:W-:Y:S01]  /*722f0*/  STL [R1+0x904], R9 ;  /* 0x0009040901007387 */ /* 0x0001e20000100800 */
[----:B------:R-:W-:Y:S01]  /*72300*/  ISETP.LT.AND P0, PT, R2, UR30, !P0 ;  /* 0x0000001e02007c0c */ /* 0x000fe2000c701270 */
[----:B------:R-:W1:Y:S02]  /*72310*/  LDCU UR61, c[0x0][0x398] ;  /* 0x00007300ff3d77ac */ /* 0x000e640008000800 */
[----:B------:R-:W3:Y:S01]  /*72320*/  LDL.LU R4, [R1+0x1fbc] ;  /* 0x001fbc0001047983 */ /* 0x000ee20000300800 */
[----:B------:R-:W-:Y:S01]  /*72330*/  LOP3.LUT R28, R28, 0xfffffffe, RZ, 0xc0, !PT ;  /* 0xfffffffe1c1c7812 */ /* 0x000fe200078ec0ff */
[----:B------:R-:W1:Y:S02]  /*72340*/  LDCU UR16, c[0x0][0x398] ;  /* 0x00007300ff1077ac */ /* 0x000e640008000800 */
[----:B------:R4:W-:Y:S01]  /*72350*/  STL [R1+0xb0c], R11 ;  /* 0x000b0c0b01007387 */ /* 0x0009e20000100800 */
[----:B0-----:R-:W-:Y:S01]  /*72360*/  SHF.R.U32.HI R9, RZ, 0x8, R22 ;  /* 0x00000008ff097819 */ /* 0x001fe20000011616 */
[----:B------:R-:W0:Y:S02]  /*72370*/  LDCU UR30, c[0x0][0x398] ;  /* 0x00007300ff1e77ac */ /* 0x000e240008000800 */
[----:B------:R-:W-:Y:S01]  /*72380*/  STL [R1+0x1e8], R16 ;  /* 0x0001e81001007387 */ /* 0x000fe20000100800 */
[----:B------:R-:W0:Y:S01]  /*72390*/  LDCU UR23, c[0x0][0x398] ;  /* 0x00007300ff1777ac */ /* 0x000e220008000800 */
[----:B----4-:R-:W-:Y:S01]  /*723a0*/  VIADD R11, R11, UR62 ;  /* 0x0000003e0b0b7c36 */ /* 0x010fe20008000000 */
[----:B------:R-:W-:Y:S01]  /*723b0*/  @P0 LOP3.LUT R5, R5, 0x80000000, RZ, 0xfc, !PT ;  /* 0x8000000005050812 */ /* 0x000fe200078efcff */
[----:B------:R-:W4:Y:S03]  /*723c0*/  LDCU UR62, c[0x0][0x398] ;  /* 0x00007300ff3e77ac */ /* 0x000f260008000800 */
[----:B------:R0:W-:Y:S01]  /*723d0*/  STL [R1+0xb14], R11 ;  /* 0x000b140b01007387 */ /* 0x0001e20000100800 */
[----:B------:R-:W-:Y:S01]  /*723e0*/  ISETP.GE.AND P0, PT, R2, UR4, PT ;  /* 0x0000000402007c0c */ /* 0x000fe2000bf06270 */
[----:B------:R-:W1:Y:S02]  /*723f0*/  LDCU UR20, c[0x0][0x398] ;  /* 0x00007300ff1477ac */ /* 0x000e640008000800 */
[----:B------:R1:W-:Y:S01]  /*72400*/  STL [R1+0x1dc], R24 ;  /* 0x0001dc1801007387 */ /* 0x0003e20000100800 */
[----:B------:R-:W1:Y:S01]  /*72410*/  LDCU UR17, c[0x0][0x398] ;  /* 0x00007300ff1177ac */ /* 0x000e620008000800 */
[----:B0-----:R-:W-:Y:S01]  /*72420*/  VIADD R11, R11, UR65 ;  /* 0x000000410b0b7c36 */ /* 0x001fe20008000000 */
[----:B------:R-:W-:Y:S01]  /*72430*/  SHF.R.U32.HI R16, RZ, 0x8, R23 ;  /* 0x00000008ff107819 */ /* 0x000fe20000011617 */
[----:B------:R-:W0:Y:S03]  /*72440*/  LDCU UR65, c[0x0][0x398] ;  /* 0x00007300ff4177ac */ /* 0x000e260008000800 */
[----:B------:R-:W-:Y:S01]  /*72450*/  STL [R1+0xb18], R11 ;  /* 0x000b180b01007387 */ /* 0x000fe20000100800 */
[----:B------:R-:W0:Y:S03]  /*72460*/  LDCU UR13, c[0x0][0x398] ;  /* 0x00007300ff0d77ac */ /* 0x000e260008000800 */
[----:B------:R-:W4:Y:S01]  /*72470*/  LDL.LU R2, [R1+0x1fb8] ;  /* 0x001fb80001027983 */ /* 0x000f220000300800 */
[----:B------:R-:W-:-:S03]  /*72480*/  SHF.R.U32.HI R22, RZ, 0x8, R25 ;  /* 0x00000008ff167819 */ /* 0x000fc60000011619 */
[----:B------:R-:W4:Y:S04]  /*72490*/  LDL.LU R23, [R1+0x924] ;  /* 0x0009240001177983 */ /* 0x000f280000300800 */
[----:B------:R-:W4:Y:S04]  /*724a0*/  LDL.LU R25, [R1+0x91c] ;  /* 0x00091c0001197983 */ /* 0x000f280000300800 */
[----:B-1----:R-:W4:Y:S01]  /*724b0*/  LDL.LU R24, [R1+0x768] ;  /* 0x0007680001187983 */ /* 0x002f220000300800 */
[----:B------:R-:W-:-:S03]  /*724c0*/  @P1 LOP3.LUT R28, R28, 0x1, RZ, 0xfc, !PT ;  /* 0x000000011c1c1812 */ /* 0x000fc600078efcff */
[----:B------:R1:W-:Y:S01]  /*724d0*/  STL [R1+0x2024], R18 ;  /* 0x0020241201007387 */ /* 0x0003e20000100800 */
[----:B------:R-:W-:Y:S01]  /*724e0*/  ISETP.GE.AND P1, PT, R20, UR49, PT ;  /* 0x0000003114007c0c */ /* 0x000fe2000bf26270 */
[----:B------:R-:W0:Y:S02]  /*724f0*/  LDCU.64 UR48, c[0x0][0x398] ;  /* 0x00007300ff3077ac */ /* 0x000e240008000a00 */
[----:B-1----:R-:W4:Y:S04]  /*72500*/  LDL.LU R18, [R1+0xda4] ;  /* 0x000da40001127983 */ /* 0x002f280000300800 */
[----:B------:R1:W-:Y:S04]  /*72510*/  STL [R1+0x2020], R19 ;  /* 0x0020201301007387 */ /* 0x0003e80000100800 */
[----:B-1----:R-:W4:Y:S04]  /*72520*/  LDL.LU R19, [R1+0xf88] ;  /* 0x000f880001137983 */ /* 0x002f280000300800 */
[----:B------:R1:W-:Y:S04]  /*72530*/  STL [R1+0x201c], R20 ;  /* 0x00201c1401007387 */ /* 0x0003e80000100800 */
[----:B-1----:R-:W4:Y:S04]  /*72540*/  LDL.LU R20, [R1+0xf94] ;  /* 0x000f940001147983 */ /* 0x002f280000300800 */
[----:B------:R-:W-:Y:S04]  /*72550*/  STL [R1+0x1ff8], R21 ;  /* 0x001ff81501007387 */ /* 0x000fe80000100800 */
[----:B------:R-:W-:Y:S01]  /*72560*/  STL [R1+0x1fcc], R29 ;  /* 0x001fcc1d01007387 */ /* 0x000fe20000100800 */
[----:B------:R-:W-:-:S03]  /*72570*/  SHF.R.U32.HI R11, RZ, 0x8, R27 ;  /* 0x00000008ff0b7819 */ /* 0x000fc6000001161b */
[----:B------:R-:W-:Y:S01]  /*72580*/  STL [R1+0x1fc8], R28 ;  /* 0x001fc81c01007387 */ /* 0x000fe20000100800 */
[----:B------:R-:W-:Y:S02]  /*72590*/  LOP3.LUT R22, R22, 0xffff, RZ, 0xc0, !PT ;  /* 0x0000ffff16167812 */ /* 0x000fe400078ec0ff */
[----:B------:R-:W-:Y:S02]  /*725a0*/  LOP3.LUT R16, R16, 0xffff, RZ, 0xc0, !PT ;  /* 0x0000ffff10107812 */ /* 0x000fe400078ec0ff */
[----:B------:R-:W-:Y:S02]  /*725b0*/  LOP3.LUT R9, R9, 0xffff, RZ, 0xc0, !PT ;  /* 0x0000ffff09097812 */ /* 0x000fe400078ec0ff */
[----:B------:R-:W-:Y:S02]  /*725c0*/  LOP3.LUT R11, R11, 0xffff, RZ, 0xc0, !PT ;  /* 0x0000ffff0b0b7812 */ /* 0x000fe400078ec0ff */
[----:B--2---:R-:W-:Y:S02]  /*725d0*/  R2UR.FILL UR4, R8 ;  /* 0x00000000080472ca */ /* 0x004fe400004e0000 */
[----:B------:R-:W-:-:S04]  /*725e0*/  SHF.R.U32.HI R8, RZ, 0x8, R26 ;  /* 0x00000008ff087819 */ /* 0x000fc8000001161a */
[----:B------:R-:W-:Y:S01]  /*725f0*/  LOP3.LUT R8, R8, 0xffff, RZ, 0xc0, !PT ;  /* 0x0000ffff08087812 */ /* 0x000fe200078ec0ff */
[----:B---3--:R-:W-:Y:S04]  /*72600*/  STL [R1+0x1fc4], R4 ;  /* 0x001fc40401007387 */ /* 0x008fe80000100800 */
[----:B------:R1:W-:Y:S02]  /*72610*/  STL [R1+0x1fc0], R3 ;  /* 0x001fc00301007387 */ /* 0x0003e40000100800 */
[----:B-1----:R-:W-:Y:S02]  /*72620*/  PRMT R3, R22, 0x3340, R16 ;  /* 0x0000334016037816 */ /* 0x002fe40000000010 */
[----:B----4-:R-:W-:Y:S04]  /*72630*/  STL [R1+0x1fbc], R2 ;  /* 0x001fbc0201007387 */ /* 0x010fe80000100800 */
[----:B------:R1:W-:Y:S02]  /*72640*/  STL [R1+0x1fb8], R0 ;  /* 0x001fb80001007387 */ /* 0x0003e40000100800 */
[----:B-1----:R-:W-:-:S02]  /*72650*/  PRMT R0, R27, 0x3340, R26 ;  /* 0x000033401b007816 */ /* 0x002fc4000000001a */
[----:B------:R-:W-:-:S03]  /*72660*/  PRMT R2, R10, 0x3340, R9 ;  /* 0x000033400a027816 */ /* 0x000fc60000000009 */
[----:B------:R1:W-:Y:S04]  /*72670*/  STL [R1+0x1d8], R0 ;  /* 0x0001d80001007387 */ /* 0x0003e80000100800 */
[----:B------:R-:W-:Y:S01]  /*72680*/  STL [R1+0x12c], R3 ;  /* 0x00012c0301007387 */ /* 0x000fe20000100800 */
[----:B-1----:R-:W-:-:S03]  /*72690*/  PRMT R0, R11, 0x3340, R8 ;  /* 0x000033400b007816 */ /* 0x002fc60000000008 */
[----:B------:R-:W-:Y:S04]  /*726a0*/  STL [R1+0x128], R2 ;  /* 0x0001280201007387 */ /* 0x000fe80000100800 */
[----:B------:R1:W-:Y:S04]  /*726b0*/  STL [R1+0x124], R0 ;  /* 0x0001240001007387 */ /* 0x0003e80000100800 */
[----:B------:R-:W2:Y:S04]  /*726c0*/  LDL.LU R28, [R1+0x1378] ;  /* 0x00137800011c7983 */ /* 0x000ea80000300800 */
[----:B------:R-:W3:Y:S04]  /*726d0*/  LDL.LU R29, [R1+0x1374] ;  /* 0x00137400011d7983 */ /* 0x000ee80000300800 */
[----:B------:R-:W4:Y:S01]  /*726e0*/  LDL.LU R21, [R1+0x1170] ;  /* 0x0011700001157983 */ /* 0x000f220000300800 */
[----:B------:R-:W-:-:S03]  /*726f0*/  LOP3.LUT R9, R20, 0xffff, RZ, 0xc0, !PT ;  /* 0x0000ffff14097812 */ /* 0x000fc600078ec0ff */
[----:B------:R-:W4:Y:S01]  /*72700*/  LDL.LU R20, [R1+0xbb4] ;  /* 0x000bb40001147983 */ /* 0x000f220000300800 */
[----:B------:R-:W-:Y:S02]  /*72710*/  LOP3.LUT R22, R19, 0xffff, RZ, 0xc0, !PT ;  /* 0x0000ffff13167812 */ /* 0x000fe400078ec0ff */
[----:B------:R-:W-:Y:S01]  /*72720*/  LOP3.LUT R16, R18, 0xffff, RZ, 0xc0, !PT ;  /* 0x0000ffff12107812 */ /* 0x000fe200078ec0ff */
[----:B------:R-:W4:Y:S04]  /*72730*/  LDL.LU R19, [R1+0x9b0] ;  /* 0x0009b00001137983 */ /* 0x000f280000300800 */
[----:B------:R-:W4:Y:S01]  /*72740*/  LDL.LU R18, [R1+0xba8] ;  /* 0x000ba80001127983 */ /* 0x000f220000300800 */
[----:B------:R-:W-:Y:S02]  /*72750*/  LOP3.LUT R8, R23, 0xffff, RZ, 0xc0, !PT ;  /* 0x0000ffff17087812 */ /* 0x000fe400078ec0ff */
[----:B------:R-:W-:-:S02]  /*72760*/  LOP3.LUT R11, R25, 0xffff, RZ, 0xc0, !PT ;  /* 0x0000ffff190b7812 */ /* 0x000fc400078ec0ff */
[----:B-1----:R-:W-:Y:S02]  /*72770*/  PRMT R0, R9, 0x3340, R8 ;  /* 0x0000334009007816 */ /* 0x002fe40000000008 */
[----:B------:R-:W-:-:S03]  /*72780*/  LOP3.LUT R10, R24, 0xffff, RZ, 0xc0, !PT ;  /* 0x0000ffff180a7812 */ /* 0x000fc600078ec0ff */
[----:B------:R1:W-:Y:S01]  /*72790*/  STL [R1+0x1b8], R0 ;  /* 0x0001b80001007387 */ /* 0x0003e20000100800 */
[----:B------:R-:W-:Y:S02]  /*727a0*/  SHF.R.U32.HI R26, RZ, 0x8, R9 ;  /* 0x00000008ff1a7819 */ /* 0x000fe40000011609 */
[----:B------:R-:W-:Y:S02]  /*727b0*/  SHF.R.U32.HI R24, RZ, 0x8, R8 ;  /* 0x00000008ff187819 */ /* 0x000fe40000011608 */
[----:B------:R-:W-:Y:S02]  /*727c0*/  SHF.R.U32.HI R8, RZ, 0x8, R22 ;  /* 0x00000008ff087819 */ /* 0x000fe40000011616 */
[--C-:B-1----:R-:W-:Y:S02]  /*727d0*/  PRMT R0, R22, 0x3340, R11.reuse ;  /* 0x0000334016007816 */ /* 0x102fe4000000000b */
[----:B------:R-:W-:Y:S02]  /*727e0*/  SHF.R.U32.HI R9, RZ, 0x8, R11 ;  /* 0x00000008ff097819 */ /* 0x000fe4000001160b */
[----:B------:R-:W-:Y:S01]  /*727f0*/  SHF.R.U32.HI R25, RZ, 0x8, R16 ;  /* 0x00000008ff197819 */ /* 0x000fe20000011610 */
[----:B------:R1:W-:Y:S01]  /*72800*/  STL [R1+0x1b0], R0 ;  /* 0x0001b00001007387 */ /* 0x0003e20000100800 */
[----:B------:R-:W-:-:S02]  /*72810*/  SHF.R.U32.HI R23, RZ, 0x8, R10 ;  /* 0x00000008ff177819 */ /* 0x000fc4000001160a */
[----:B------:R-:W-:Y:S02]  /*72820*/  LOP3.LUT R11, R24, 0xffff, RZ, 0xc0, !PT ;  /* 0x0000ffff180b7812 */ /* 0x000fe400078ec0ff */
[----:B------:R-:W-:Y:S02]  /*72830*/  LOP3.LUT R22, R8, 0xffff, RZ, 0xc0, !PT ;  /* 0x0000ffff08167812 */ /* 0x000fe400078ec0ff */
[----:B------:R-:W-:Y:S02]  /*72840*/  LOP3.LUT R8, R23, 0xffff, RZ, 0xc0, !PT ;  /* 0x0000ffff17087812 */ /* 0x000fe400078ec0ff */
[----:B-1----:R-:W-:Y:S02]  /*72850*/  PRMT R0, R16, 0x3340, R10 ;  /* 0x0000334010007816 */ /* 0x002fe4000000000a */
[----:B------:R-:W-:Y:S02]  /*72860*/  LOP3.LUT R16, R26, 0xffff, RZ, 0xc0, !PT ;  /* 0x0000ffff1a107812 */ /* 0x000fe400078ec0ff */
[----:B------:R-:W-:-:S02]  /*72870*/  LOP3.LUT R10, R9, 0xffff, RZ, 0xc0, !PT ;  /* 0x0000ffff090a7812 */ /* 0x000fc400078ec0ff */
[----:B------:R-:W-:Y:S01]  /*72880*/  LOP3.LUT R9, R25, 0xffff, RZ, 0xc0, !PT ;  /* 0x0000ffff19097812 */ /* 0x000fe200078ec0ff */
[----:B------:R1:W-:Y:S01]  /*72890*/  STL [R1+0x1ac], R0 ;  /* 0x0001ac0001007387 */ /* 0x0003e20000100800 */
[----:B------:R-:W-:Y:S02]  /*728a0*/  PRMT R3, R16, 0x3340, R11 ;  /* 0x0000334010037816 */ /* 0x000fe4000000000b */
[----:B------:R-:W-:-:S03]  /*728b0*/  PRMT R2, R22, 0x3340, R10 ;  /* 0x0000334016027816 */ /* 0x000fc6000000000a */
[----:B------:R-:W-:Y:S01]  /*728c0*/  STL [R1+0x104], R3 ;  /* 0x0001040301007387 */ /* 0x000fe20000100800 */
[----:B-1----:R-:W-:-:S03]  /*728d0*/  PRMT R0, R9, 0x3340, R8 ;  /* 0x0000334009007816 */ /* 0x002fc60000000008 */
[----:B------:R-:W-:Y:S04]  /*728e0*/  STL [R1+0x100], R2 ;  /* 0x0001000201007387 */ /* 0x000fe80000100800 */
[----:B------:R1:W-:Y:S01]  /*728f0*/  STL [R1+0xfc], R0 ;  /* 0x0000fc0001007387 */ /* 0x0003e20000100800 */
[----:B--2---:R-:W-:-:S03]  /*72900*/  LOP3.LUT R11, R28, 0xffff, RZ, 0xc0, !PT ;  /* 0x0000ffff1c0b7812 */ /* 0x004fc600078ec0ff */
[----:B------:R-:W2:Y:S01]  /*72910*/  LDL.LU R28, [R1+0x1174] ;  /* 0x00117400011c7983 */ /* 0x000ea20000300800 */
[----:B---3--:R-:W-:-:S03]  /*72920*/  LOP3.LUT R22, R29, 0xffff, RZ, 0xc0, !PT ;  /* 0x0000ffff1d167812 */ /* 0x008fc600078ec0ff */
[----:B------:R-:W3:Y:S01]  /*72930*/  LDL.LU R29, [R1+0xfa4] ;  /* 0x000fa400011d7983 */ /* 0x000ee20000300800 */
[----:B----4-:R-:W-:-:S03]  /*72940*/  LOP3.LUT R10, R21, 0xffff, RZ, 0xc0, !PT ;  /* 0x0000ffff150a7812 */ /* 0x010fc600078ec0ff */
[----:B------:R-:W4:Y:S01]  /*72950*/  LDL.LU R21, [R1+0xf98] ;  /* 0x000f980001157983 */ /* 0x000f220000300800 */
[----:B------:R-:W-:-:S03]  /*72960*/  LOP3.LUT R9, R20, 0xffff, RZ, 0xc0, !PT ;  /* 0x0000ffff14097812 */ /* 0x000fc600078ec0ff */
[----:B------:R-:W4:Y:S01]  /*72970*/  LDL.LU R20, [R1+0x9b4] ;  /* 0x0009b40001147983 */ /* 0x000f220000300800 */
[----:B------:R-:W-:-:S03]  /*72980*/  LOP3.LUT R8, R19, 0xffff, RZ, 0xc0, !PT ;  /* 0x0000ffff13087812 */ /* 0x000fc600078ec0ff */
[----:B------:R-:W4:Y:S01]  /*72990*/  LDL.LU R19, [R1+0x934] ;  /* 0x0009340001137983 */ /* 0x000f220000300800 */
[----:B------:R-:W-:-:S03]  /*729a0*/  LOP3.LUT R16, R18, 0xffff, RZ, 0xc0, !PT ;  /* 0x0000ffff12107812 */ /* 0x000fc600078ec0ff */
[----:B------:R-:W4:Y:S01]  /*729b0*/  LDL.LU R18, [R1+0x92c] ;  /* 0x00092c0001127983 */ /* 0x000f220000300800 */
[----:B-1----:R-:W-:-:S05]  /*729c0*/  PRMT R0, R10, 0x3340, R8 ;  /* 0x000033400a007816 */ /* 0x002fca0000000008 */
        /* <DEDUP_REMOVED lines=76> */
[----:B-1----:R-:W-:Y:S02]  /*72e90*/  PRMT R0, R11, 0x3340, R9 ;  /* 0x000033400b007816 */ /* 0x002fe40000000009 */
        /* <DEDUP_REMOVED lines=53> */
[----:B------:R1:W-:Y:S04]  /*731f0*/  STL [R1+0x4], R0 ;  /* 0x0000040001007387 */ /* 0x0003e80000100800 */
[----:B------:R-:W4:Y:S01]  /*73200*/  LDL.LU R27, [R1+0x138c] ;  /* 0x00138c00011b7983 */ /* 0x000f220000300800 */
[----:B--2---:R-:W-:-:S03]  /*73210*/  LOP3.LUT R9, R28, 0xffff, RZ, 0xc0, !PT ;  /* 0x0000ffff1c097812 */ /* 0x004fc600078ec0ff */
[----:B------:R-:W2:Y:S01]  /*73220*/  LDL.LU R28, [R1+0x1388] ;  /* 0x00138800011c7983 */ /* 0x000ea20000300800 */
[----:B---3--:R-:W-:-:S03]  /*73230*/  LOP3.LUT R22, R29, 0xffff, RZ, 0xc0, !PT ;  /* 0x0000ffff1d167812 */ /* 0x008fc600078ec0ff */
[----:B------:R-:W3:Y:S01]  /*73240*/  LDL.LU R29, [R1+0xbd8] ;  /* 0x000bd800011d7983 */ /* 0x000ee20000300800 */
[----:B----4-:R-:W-:-:S03]  /*73250*/  LOP3.LUT R8, R20, 0xffff, RZ, 0xc0, !PT ;  /* 0x0000ffff14087812 */ /* 0x010fc600078ec0ff */
[----:B------:R-:W4:Y:S04]  /*73260*/  LDL.LU R20, [R1+0xbc8] ;  /* 0x000bc80001147983 */ /* 0x000f280000300800 */
[----:B------:R-:W2:Y:S01]  /*73270*/  LDL.LU R4, [R1+0x1190] ;  /* 0x0011900001047983 */ /* 0x000ea20000300800 */
[----:B------:R-:W-:Y:S02]  /*73280*/  LOP3.LUT R11, R19, 0xffff, RZ, 0xc0, !PT ;  /* 0x0000ffff130b7812 */ /* 0x000fe400078ec0ff */
[----:B------:R-:W-:Y:S02]  /*73290*/  LOP3.LUT R16, R21, 0xffff, RZ, 0xc0, !PT ;  /* 0x0000ffff15107812 */ /* 0x000fe400078ec0ff */
[----:B------:R-:W-:Y:S01]  /*732a0*/  LOP3.LUT R10, R18, 0xffff, RZ, 0xc0, !PT ;  /* 0x0000ffff120a7812 */ /* 0x000fe200078ec0ff */
[----:B------:R-:W2:Y:S01]  /*732b0*/  LDL.LU R21, [R1+0x9f8] ;  /* 0x0009f80001157983 */ /* 0x000ea20000300800 */
[----:B------:R-:W-:-:S02]  /*732c0*/  SHF.R.U32.HI R26, RZ, 0x8, R9 ;  /* 0x00000008ff1a7819 */ /* 0x000fc40000011609 */
[--C-:B------:R-:W-:Y:S02]  /*732d0*/  PRMT R18, R9, 0x3340, R8.reuse ;  /* 0x0000334009127816 */ /* 0x100fe40000000008 */
[----:B------:R-:W-:Y:S02]  /*732e0*/  SHF.R.U32.HI R24, RZ, 0x8, R8 ;  /* 0x00000008ff187819 */ /* 0x000fe40000011608 */
[----:B------:R-:W-:Y:S02]  /*732f0*/  SHF.R.U32.HI R8, RZ, 0x8, R22 ;  /* 0x00000008ff087819 */ /* 0x000fe40000011616 */
[----:B------:R-:W-:Y:S02]  /*73300*/  SHF.R.U32.HI R9, RZ, 0x8, R11 ;  /* 0x00000008ff097819 */ /* 0x000fe4000001160b */
[----:B------:R-:W-:Y:S02]  /*73310*/  SHF.R.U32.HI R25, RZ, 0x8, R16 ;  /* 0x00000008ff197819 */ /* 0x000fe40000011610 */
[----:B------:R-:W-:-:S02]  /*73320*/  SHF.R.U32.HI R23, RZ, 0x8, R10 ;  /* 0x00000008ff177819 */ /* 0x000fc4000001160a */
[----:B------:R-:W-:Y:S02]  /*73330*/  PRMT R19, R22, 0x3340, R11 ;  /* 0x0000334016137816 */ /* 0x000fe4000000000b */
[----:B-1----:R-:W-:Y:S02]  /*73340*/  PRMT R0, R16, 0x3340, R10 ;  /* 0x0000334010007816 */ /* 0x002fe4000000000a */
[----:B------:R-:W-:Y:S02]  /*73350*/  LOP3.LUT R22, R8, 0xffff, RZ, 0xc0, !PT ;  /* 0x0000ffff08167812 */ /* 0x000fe400078ec0ff */
[----:B------:R-:W-:Y:S02]  /*73360*/  LOP3.LUT R10, R9, 0xffff, RZ, 0xc0, !PT ;  /* 0x0000ffff090a7812 */ /* 0x000fe400078ec0ff */
[----:B------:R-:W-:Y:S02]  /*73370*/  LOP3.LUT R9, R25, 0xffff, RZ, 0xc0, !PT ;  /* 0x0000ffff19097812 */ /* 0x000fe400078ec0ff */
[----:B------:R-:W-:Y:S01]  /*73380*/  LOP3.LUT R8, R23, 0xffff, RZ, 0xc0, !PT ;  /* 0x0000ffff17087812 */ /* 0x000fe200078ec0ff */
[----:B------:R1:W-:Y:S03]  /*73390*/  STL [R1+0x108], R0 ;  /* 0x0001080001007387 */ /* 0x0003e60000100800 */
[----:B------:R-:W-:Y:S01]  /*733a0*/  PRMT R8, R9, 0x3340, R8 ;  /* 0x0000334009087816 */ /* 0x000fe20000000008 */
[----:B------:R-:W2:Y:S01]  /*733b0*/  LDL R2, [R1+0xa0] ;  /* 0x0000a00001027983 */ /* 0x000ea20000100800 */
[----:B------:R-:W-:-:S03]  /*733c0*/  LOP3.LUT R11, R24, 0xffff, RZ, 0xc0, !PT ;  /* 0x0000ffff180b7812 */ /* 0x000fc600078ec0ff */
[----:B------:R-:W2:Y:S04]  /*733d0*/  LDL R3, [R1+0xa4] ;  /* 0x0000a40001037983 */ /* 0x000ea80000100800 */
[----:B-1----:R-:W2:Y:S04]  /*733e0*/  LDL R0, [R1+0xa8] ;  /* 0x0000a80001007983 */ /* 0x002ea80000100800 */
[----:B------:R3:W-:Y:S04]  /*733f0*/  STL [R1+0x98], R8 ;  /* 0x0000980801007387 */ /* 0x0007e80000100800 */
[----:B------:R-:W2:Y:S01]  /*73400*/  LDL.LU R24, [R1+0x1194] ;  /* 0x0011940001187983 */ /* 0x000ea20000300800 */
[----:B------:R-:W-:-:S02]  /*73410*/  LOP3.LUT R16, R26, 0xffff, RZ, 0xc0, !PT ;  /* 0x0000ffff1a107812 */ /* 0x000fc400078ec0ff */
[----:B------:R-:W-:Y:S02]  /*73420*/  PRMT R26, R22, 0x3340, R10 ;  /* 0x00003340161a7816 */ /* 0x000fe4000000000a */
[----:B------:R-:W-:-:S04]  /*73430*/  LOP3.LUT R9, R27, 0xffff, RZ, 0xc0, !PT ;  /* 0x0000ffff1b097812 */ /* 0x000fc800078ec0ff */
[----:B------:R-:W-:Y:S02]  /*73440*/  SHF.R.U32.HI R10, RZ, 0x8, R9 ;  /* 0x00000008ff0a7819 */ /* 0x000fe40000011609 */
[----:B------:R-:W-:Y:S02]  /*73450*/  PRMT R25, R16, 0x3340, R11 ;  /* 0x0000334010197816 */ /* 0x000fe4000000000b */
[----:B---3--:R-:W-:-:S04]  /*73460*/  LOP3.LUT R8, R29, 0xffff, RZ, 0xc0, !PT ;  /* 0x0000ffff1d087812 */ /* 0x008fc800078ec0ff */
[--C-:B------:R-:W-:Y:S02]  /*73470*/  PRMT R29, R9, 0x3340, R8.reuse ;  /* 0x00003340091d7816 */ /* 0x100fe40000000008 */
[----:B------:R-:W-:Y:S02]  /*73480*/  SHF.R.U32.HI R8, RZ, 0x8, R8 ;  /* 0x00000008ff087819 */ /* 0x000fe40000011608 */
[----:B------:R-:W-:Y:S02]  /*73490*/  LOP3.LUT R9, R10, 0xffff, RZ, 0xc0, !PT ;  /* 0x0000ffff0a097812 */ /* 0x000fe400078ec0ff */
[----:B------:R-:W-:Y:S02]  /*734a0*/  LOP3.LUT R8, R8, 0xffff, RZ, 0xc0, !PT ;  /* 0x0000ffff08087812 */ /* 0x000fe400078ec0ff */
[----:B----4-:R-:W-:Y:S02]  /*734b0*/  LOP3.LUT R11, R20, 0xffff, RZ, 0xc0, !PT ;  /* 0x0000ffff140b7812 */ /* 0x010fe400078ec0ff */
[----:B------:R-:W-:-:S02]  /*734c0*/  PRMT R20, R9, 0x3340, R8 ;  /* 0x0000334009147816 */ /* 0x000fc40000000008 */
[----:B--2---:R-:W-:Y:S02]  /*734d0*/  LOP3.LUT R9, R4, 0xffff, RZ, 0xc0, !PT ;  /* 0x0000ffff04097812 */ /* 0x004fe400078ec0ff */
[----:B------:R-:W2:Y:S01]  /*734e0*/  LDL.LU R4, [R1+0x9fc] ;  /* 0x0009fc0001047983 */ /* 0x000ea20000300800 */
[----:B------:R-:W-:Y:S02]  /*734f0*/  LOP3.LUT R16, R28, 0xffff, RZ, 0xc0, !PT ;  /* 0x0000ffff1c107812 */ /* 0x000fe400078ec0ff */
[--C-:B------:R-:W-:Y:S02]  /*73500*/  SHF.R.U32.HI R10, RZ, 0x8, R11.reuse ;  /* 0x00000008ff0a7819 */ /* 0x100fe4000001160b */
[----:B------:R-:W-:Y:S02]  /*73510*/  SHF.R.U32.HI R22, RZ, 0x8, R16 ;  /* 0x00000008ff167819 */ /* 0x000fe40000011610 */
[----:B------:R-:W-:Y:S02]  /*73520*/  PRMT R28, R16, 0x3340, R11 ;  /* 0x00003340101c7816 */ /* 0x000fe4000000000b */
[----:B------:R-:W-:-:S02]  /*73530*/  LOP3.LUT R11, R22, 0xffff, RZ, 0xc0, !PT ;  /* 0x0000ffff160b7812 */ /* 0x000fc400078ec0ff */
[----:B------:R-:W-:-:S04]  /*73540*/  LOP3.LUT R10, R10, 0xffff, RZ, 0xc0, !PT ;  /* 0x0000ffff0a0a7812 */ /* 0x000fc800078ec0ff */
[----:B------:R-:W-:Y:S02]  /*73550*/  PRMT R27, R11, 0x3340, R10 ;  /* 0x000033400b1b7816 */ /* 0x000fe4000000000a */
[----:B------:R-:W-:Y:S02]  /*73560*/  LOP3.LUT R11, R24, 0xffff, RZ, 0xc0, !PT ;  /* 0x0000ffff180b7812 */ /* 0x000fe400078ec0ff */
[----:B------:R-:W3:Y:S01]  /*73570*/  LDL.LU R24, [R1+0xa08] ;  /* 0x000a080001187983 */ /* 0x000ee20000300800 */
[----:B------:R-:W-:Y:S02]  /*73580*/  LOP3.LUT R8, R21, 0xffff, RZ, 0xc0, !PT ;  /* 0x0000ffff15087812 */ /* 0x000fe400078ec0ff */
[----:B------:R-:W-:Y:S02]  /*73590*/  SHF.R.U32.HI R10, RZ, 0x8, R9 ;  /* 0x00000008ff0a7819 */ /* 0x000fe40000011609 */
[--C-:B------:R-:W-:Y:S02]  /*735a0*/  PRMT R21, R9, 0x3340, R8.reuse ;  /* 0x0000334009157816 */ /* 0x100fe40000000008 */
[----:B------:R-:W-:-:S02]  /*735b0*/  SHF.R.U32.HI R9, RZ, 0x8, R8 ;  /* 0x00000008ff097819 */ /* 0x000fc40000011608 */
[----:B------:R-:W-:Y:S02]  /*735c0*/  LOP3.LUT R10, R10, 0xffff, RZ, 0xc0, !PT ;  /* 0x0000ffff0a0a7812 */ /* 0x000fe400078ec0ff */
[----:B------:R-:W-:Y:S02]  /*735d0*/  LOP3.LUT R9, R9, 0xffff, RZ, 0xc0, !PT ;  /* 0x0000ffff09097812 */ /* 0x000fe400078ec0ff */
[----:B------:R-:W-:Y:S02]  /*735e0*/  SHF.R.U32.HI R16, RZ, 0x8, R11 ;  /* 0x00000008ff107819 */ /* 0x000fe4000001160b */
[----:B------:R-:W-:Y:S02]  /*735f0*/  PRMT R23, R10, 0x3340, R9 ;  /* 0x000033400a177816 */ /* 0x000fe40000000009 */
[----:B------:R-:W-:Y:S02]  /*73600*/  ISETP.LT.AND P3, PT, R0, UR40, !P1 ;  /* 0x0000002800007c0c */ /* 0x000fe4000cf61270 */
[----:B------:R-:W-:-:S02]  /*73610*/  ISETP.LT.AND P2, PT, R3, UR36, !P1 ;  /* 0x0000002403007c0c */ /* 0x000fc4000cf41270 */
        /* <DEDUP_REMOVED lines=21> */
[----:B------:R-:W-:Y:S01]  /*73770*/  ISETP.GE.AND P1, PT, R8, UR41, PT ;  /* 0x0000002908007c0c */ /* 0x000fe2000bf26270 */
[----:B------:R-:W-:Y:S01]  /*73780*/  VIADD R9, R2, 0xba ;  /* 0x000000ba02097836 */ /* 0x000fe20000000000 */
[----:B------:R-:W-:Y:S01]  /*73790*/  LOP3.LUT R5, R5, 0xfffbffff, RZ, 0xc0, !PT ;  /* 0xfffbffff05057812 */ /* 0x000fe200078ec0ff */
[----:B------:R-:W1:Y:S01]  /*737a0*/  LDCU.64 UR40, c[0x0][0x398] ;  /* 0x00007300ff2877ac */ /* 0x000e620008000a00 */
[----:B------:R-:W-:Y:S02]  /*737b0*/  ISETP.LT.AND P2, PT, R0, UR46, !P1 ;  /* 0x0000002e00007c0c */ /* 0x000fe4000cf41270 */
[----:B0-----:R-:W-:-:S11]  /*737c0*/  ISETP.LT.AND P1, PT, R3, UR48, !P1 ;  /* 0x0000003003007c0c */ /* 0x001fd6000cf21270 */
[----:B------:R-:W-:-:S04]  /*737d0*/  @P2 LOP3.LUT R5, R5, 0x40000, RZ, 0xfc, !PT ;  /* 0x0004000005052812 */ /* 0x000fc800078efcff */
[----:B------:R-:W-:-:S04]  /*737e0*/  LOP3.LUT R5, R5, 0xfffdffff, RZ, 0xc0, !PT ;  /* 0xfffdffff05057812 */ /* 0x000fc800078ec0ff */
[----:B------:R-:W-:Y:S02]  /*737f0*/  @P1 LOP3.LUT R5, R5, 0x20000, RZ, 0xfc, !PT ;  /* 0x0002000005051812 */ /* 0x000fe400078efcff */
[----:B------:R-:W-:Y:S02]  /*73800*/  ISETP.GE.AND P1, PT, R9, UR39, PT ;  /* 0x0000002709007c0c */ /* 0x000fe4000bf26270 */
[----:B--2---:R-:W-:Y:S01]  /*73810*/  LOP3.LUT R10, R4, 0xffff, RZ, 0xc0, !PT ;  /* 0x0000ffff040a7812 */ /* 0x004fe200078ec0ff */
[----:B------:R-:W-:Y:S01]  /*73820*/  VIADD R8, R2, 0xc1 ;  /* 0x000000c102087836 */ /* 0x000fe20000000000 */
[----:B------:R-:W-:Y:S01]  /*73830*/  LOP3.LUT R5, R5, 0xffffbfff, RZ, 0xc0, !PT ;  /* 0xffffbfff05057812 */ /* 0x000fe200078ec0ff */
[----:B------:R-:W0:Y:S01]  /*73840*/  LDCU.64 UR38, c[0x0][0x398] ;  /* 0x00007300ff2677ac */ /* 0x000e220008000a00 */
[--C-:B------:R-:W-:Y:S02]  /*73850*/  PRMT R4, R11, 0x3340, R10.reuse ;  /* 0x000033400b047816 */ /* 0x100fe4000000000a */
[----:B------:R-:W-:-:S02]  /*73860*/  SHF.R.U32.HI R11, RZ, 0x8, R10 ;  /* 0x00000008ff0b7819 */ /* 0x000fc4000001160a */
[----:B------:R-:W-:Y:S02]  /*73870*/  LOP3.LUT R10, R16, 0xffff, RZ, 0xc0, !PT ;  /* 0x0000ffff100a7812 */ /* 0x000fe400078ec0ff */
[----:B------:R-:W2:Y:S01]  /*73880*/  LDL.LU R16, [R1+0x1184] ;  /* 0x0011840001107983 */ /* 0x000ea20000300800 */
[----:B------:R-:W-:-:S04]  /*73890*/  LOP3.LUT R9, R11, 0xffff, RZ, 0xc0, !PT ;  /* 0x0000ffff0b097812 */ /* 0x000fc800078ec0ff */
[----:B------:R-:W-:Y:S02]  /*738a0*/  PRMT R22, R10, 0x3340, R9 ;  /* 0x000033400a167816 */ /* 0x000fe40000000009 */
[----:B---3--:R-:W-:Y:S02]  /*738b0*/  LOP3.LUT R10, R24, 0xffff, RZ, 0xc0, !PT ;  /* 0x0000ffff180a7812 */ /* 0x008fe400078ec0ff */
[----:B------:R-:W3:Y:S01]  /*738c0*/  LDL.LU R24, [R1+0x938] ;  /* 0x0009380001187983 */ /* 0x000ee20000300800 */
[----:B-1----:R-:W-:Y:S02]  /*738d0*/  ISETP.LT.AND P2, PT, R0, UR40, !P1 ;  /* 0x0000002800007c0c */ /* 0x002fe4000cf41270 */
[----:B------:R-:W-:Y:S01]  /*738e0*/  ISETP.LT.AND P1, PT, R3, UR50, !P1 ;  /* 0x0000003203007c0c */ /* 0x000fe2000cf21270 */
[----:B------:R-:W-:Y:S01]  /*738f0*/  VIADD R9, R2, 0xbf ;  /* 0x000000bf02097836 */ /* 0x000fe20000000000 */
[----:B------:R-:W-:Y:S01]  /*73900*/  LOP3.LUT R12, R12, 0x7fffffff, RZ, 0xc0, !PT ;  /* 0x7fffffff0c0c7812 */ /* 0x000fe200078ec0ff */
[----:B------:R-:W1:Y:S08]  /*73910*/  LDCU UR50, c[0x0][0x398] ;  /* 0x00007300ff3277ac */ /* 0x000e700008000800 */
[----:B------:R-:W-:-:S04]  /*73920*/  @P2 LOP3.LUT R5, R5, 0x4000, RZ, 0xfc, !PT ;  /* 0x0000400005052812 */ /* 0x000fc800078efcff */
[----:B------:R-:W-:-:S04]  /*73930*/  LOP3.LUT R5, R5, 0xffffdfff, RZ, 0xc0, !PT ;  /* 0xffffdfff05057812 */ /* 0x000fc800078ec0ff */
[----:B------:R-:W-:Y:S02]  /*73940*/  @P1 LOP3.LUT R5, R5, 0x2000, RZ, 0xfc, !PT ;  /* 0x0000200005051812 */ /* 0x000fe400078efcff */
[----:B------:R-:W-:Y:S02]  /*73950*/  ISETP.GE.AND P1, PT, R8, UR7, PT ;  /* 0x0000000708007c0c */ /* 0x000fe4000bf26270 */
[----:B------:R-:W-:Y:S01]  /*73960*/  LOP3.LUT R5, R5, 0xfbffffff, RZ, 0xc0, !PT ;  /* 0xfbffffff05057812 */ /* 0x000fe200078ec0ff */
[----:B------:R-:W-:Y:S01]  /*73970*/  VIADD R8, R2, 0xbd ;  /* 0x000000bd02087836 */ /* 0x000fe20000000000 */
[----:B------:R-:W-:Y:S01]  /*73980*/  ISETP.LT.AND P2, PT, R0, UR72, !P1 ;  /* 0x0000004800007c0c */ /* 0x000fe2000cf41270 */
[----:B------:R-:W4:Y:S01]  /*73990*/  LDCU UR72, c[0x0][0x398] ;  /* 0x00007300ff4877ac */ /* 0x000f220008000800 */
[----:B------:R-:W-:Y:S01]  /*739a0*/  ISETP.LT.AND P1, PT, R3, UR73, !P1 ;  /* 0x0000004903007c0c */ /* 0x000fe2000cf21270 */
[----:B------:R-:W0:Y:S01]  /*739b0*/  LDCU UR73, c[0x0][0x398] ;  /* 0x00007300ff4977ac */ /* 0x000e220008000800 */
[----:B------:R-:W-:-:S02]  /*739c0*/  LOP3.LUT R13, R13, 0x7fffffff, RZ, 0xc0, !PT ;  /* 0x7fffffff0d0d7812 */ /* 0x000fc400078ec0ff */
[----:B------:R-:W-:Y:S01]  /*739d0*/  LOP3.LUT R14, R14, 0x7fffffff, RZ, 0xc0, !PT ;  /* 0x7fffffff0e0e7812 */ /* 0x000fe200078ec0ff */
[----:B------:R-:W0:Y:S06]  /*739e0*/  LDCU UR7, c[0x0][0x398] ;  /* 0x00007300ff0777ac */ /* 0x000e2c0008000800 */
[----:B------:R-:W-:-:S04]  /*739f0*/  @P2 LOP3.LUT R5, R5, 0x4000000, RZ, 0xfc, !PT ;  /* 0x0400000005052812 */ /* 0x000fc800078efcff */
[----:B------:R-:W-:-:S04]  /*73a00*/  LOP3.LUT R5, R5, 0xfeffffff, RZ, 0xc0, !PT ;  /* 0xfeffffff05057812 */ /* 0x000fc800078ec0ff */
[----:B------:R-:W-:Y:S02]  /*73a10*/  @P1 LOP3.LUT R5, R5, 0x1000000, RZ, 0xfc, !PT ;  /* 0x0100000005051812 */ /* 0x000fe400078efcff */
[----:B------:R-:W-:-:S04]  /*73a20*/  ISETP.GE.AND P1, PT, R9, UR15, PT ;  /* 0x0000000f09007c0c */ /* 0x000fc8000bf26270 */
[----:B------:R-:W-:Y:S02]  /*73a30*/  ISETP.LT.AND P2, PT, R0, UR68, !P1 ;  /* 0x0000004400007c0c */ /* 0x000fe4000cf41270 */
[----:B------:R-:W-:Y:S01]  /*73a40*/  LOP3.LUT R5, R5, 0xff7fffff, RZ, 0xc0, !PT ;  /* 0xff7fffff05057812 */ /* 0x000fe200078ec0ff */
[----:B------:R-:W-:Y:S01]  /*73a50*/  VIADD R9, R2, 0xbb ;  /* 0x000000bb02097836 */ /* 0x000fe20000000000 */
[----:B------:R-:W-:Y:S01]  /*73a60*/  ISETP.LT.AND P1, PT, R3, UR70, !P1 ;  /* 0x0000004603007c0c */ /* 0x000fe2000cf21270 */
[----:B------:R-:W0:Y:S01]  /*73a70*/  LDCU UR70, c[0x0][0x398] ;  /* 0x00007300ff4677ac */ /* 0x000e220008000800 */
[----:B------:R-:W0:Y:S07]  /*73a80*/  LDCU UR68, c[0x0][0x398] ;  /* 0x00007300ff4477ac */ /* 0x000e2e0008000800 */
[----:B------:R-:W-:-:S04]  /*73a90*/  @P2 LOP3.LUT R5, R5, 0x800000, RZ, 0xfc, !PT ;  /* 0x0080000005052812 */ /* 0x000fc800078efcff */
[----:B------:R-:W-:-:S04]  /*73aa0*/  LOP3.LUT R5, R5, 0xffbfffff, RZ, 0xc0, !PT ;  /* 0xffbfffff05057812 */ /* 0x000fc800078ec0ff */
[----:B------:R-:W-:Y:S02]  /*73ab0*/  @P1 LOP3.LUT R5, R5, 0x400000, RZ, 0xfc, !PT ;  /* 0x0040000005051812 */ /* 0x000fe400078efcff */
[----:B------:R-:W-:-:S04]  /*73ac0*/  ISETP.GE.AND P1, PT, R8, UR19, PT ;  /* 0x0000001308007c0c */ /* 0x000fc8000bf26270 */
[----:B------:R-:W-:Y:S01]  /*73ad0*/  ISETP.LT.AND P2, PT, R0, UR66, !P1 ;  /* 0x0000004200007c0c */ /* 0x000fe2000cf41270 */
[----:B------:R-:W0:Y:S01]  /*73ae0*/  LDCU UR66, c[0x0][0x398] ;  /* 0x00007300ff4277ac */ /* 0x000e220008000800 */
[----:B--2---:R-:W-:-:S04]  /*73af0*/  LOP3.LUT R11, R16, 0xffff, RZ, 0xc0, !PT ;  /* 0x0000ffff100b7812 */ /* 0x004fc800078ec0ff */
[----:B------:R-:W-:Y:S02]  /*73b00*/  SHF.R.U32.HI R16, RZ, 0x8, R11 ;  /* 0x00000008ff107819 */ /* 0x000fe4000001160b */
[----:B------:R-:W-:Y:S02]  /*73b10*/  PRMT R8, R11, 0x3340, R10 ;  /* 0x000033400b087816 */ /* 0x000fe4000000000a */
[----:B------:R-:W-:-:S03]  /*73b20*/  LOP3.LUT R11, R16, 0xffff, RZ, 0xc0, !PT ;  /* 0x0000ffff100b7812 */ /* 0x000fc600078ec0ff */
[----:B------:R-:W-:Y:S04]  /*73b30*/  STL [R1+0xcc], R8 ;  /* 0x0000cc0801007387 */ /* 0x000fe80000100800 */
[----:B------:R-:W2:Y:S01]  /*73b40*/  LDL.LU R16, [R1+0xd98] ;  /* 0x000d980001107983 */ /* 0x000ea20000300800 */
[----:B------:R-:W-:-:S04]  /*73b50*/  SHF.R.U32.HI R10, RZ, 0x8, R10 ;  /* 0x00000008ff0a7819 */ /* 0x000fc8000001160a */
[----:B------:R-:W-:-:S04]  /*73b60*/  LOP3.LUT R10, R10, 0xffff, RZ, 0xc0, !PT ;  /* 0x0000ffff0a0a7812 */ /* 0x000fc800078ec0ff */
[----:B------:R-:W-:-:S05]  /*73b70*/  PRMT R10, R11, 0x3340, R10 ;  /* 0x000033400b0a7816 */ /* 0x000fca000000000a */
[----:B------:R3:W-:Y:S02]  /*73b80*/  STL [R1+0x88], R10 ;  /* 0x0000880a01007387 */ /* 0x0007e40000100800 */
[----:B---3--:R-:W-:Y:S02]  /*73b90*/  LOP3.LUT R10, R24, 0xffff, RZ, 0xc0, !PT ;  /* 0x0000ffff180a7812 */ /* 0x008fe400078ec0ff */
[----:B------:R-:W3:Y:S01]  /*73ba0*/  LDL.LU R24, [R1+0xa14] ;  /* 0x000a140001187983 */ /* 0x000ee20000300800 */
[----:B------:R-:W-:Y:S02]  /*73bb0*/  ISETP.LT.AND P1, PT, R3, UR71, !P1 ;  /* 0x0000004703007c0c */ /* 0x000fe4000cf21270 */
[----:B------:R-:W-:Y:S01]  /*73bc0*/  LOP3.LUT R5, R5, 0xffefffff, RZ, 0xc0, !PT ;  /* 0xffefffff05057812 */ /* 0x000fe200078ec0ff */
[----:B------:R-:W-:Y:S01]  /*73bd0*/  VIADD R8, R2, 0xb9 ;  /* 0x000000b902087836 */ /* 0x000fe20000000000 */
[----:B------:R-:W0:Y:S02]  /*73be0*/  LDCU UR71, c[0x0][0x398] ;  /* 0x00007300ff4777ac */ /* 0x000e240008000800 */
[----:B------:R-:W-:-:S04]  /*73bf0*/  @P2 LOP3.LUT R5, R5, 0x100000, RZ, 0xfc, !PT ;  /* 0x0010000005052812 */ /* 0x000fc800078efcff */
[----:B------:R-:W-:-:S04]  /*73c00*/  LOP3.LUT R5, R5, 0xfff7ffff, RZ, 0xc0, !PT ;  /* 0xfff7ffff05057812 */ /* 0x000fc800078ec0ff */
[----:B------:R-:W-:Y:S02]  /*73c10*/  @P1 LOP3.LUT R5, R5, 0x80000, RZ, 0xfc, !PT ;  /* 0x0008000005051812 */ /* 0x000fe400078efcff */
[----:B------:R-:W-:Y:S01]  /*73c20*/  ISETP.GE.AND P1, PT, R9, UR37, PT ;  /* 0x0000002509007c0c */ /* 0x000fe2000bf26270 */
[----:B------:R-:W0:Y:S03]  /*73c30*/  LDCU.64 UR36, c[0x0][0x398] ;  /* 0x00007300ff2477ac */ /* 0x000e260008000a00 */
        /* <DEDUP_REMOVED lines=20> */
[----:B------:R-:W-:Y:S02]  /*73d80*/  ISETP.GE.AND P1, PT, R9, UR45, PT ;  /* 0x0000002d09007c0c */ /* 0x000fe4000bf26270 */
[----:B------:R-:W-:Y:S01]  /*73d90*/  LOP3.LUT R5, R5, 0xfffffbff, RZ, 0xc0, !PT ;  /* 0xfffffbff05057812 */ /* 0x000fe200078ec0ff */
[----:B------:R-:W-:Y:S01]  /*73da0*/  VIADD R9, R2, 0xb6 ;  /* 0x000000b602097836 */ /* 0x000fe20000000000 */
[----:B0-----:R-:W-:Y:S01]  /*73db0*/  ISETP.LT.AND P2, PT, R0, UR36, !P1 ;  /* 0x0000002400007c0c */ /* 0x001fe2000cf41270 */
[----:B------:R-:W0:Y:S01]  /*73dc0*/  LDCU.64 UR44, c[0x0][0x398] ;  /* 0x00007300ff2c77ac */ /* 0x000e220008000a00 */
[----:B------:R-:W-:Y:S01]  /*73dd0*/  ISETP.LT.AND P1, PT, R3, UR63, !P1 ;  /* 0x0000003f03007c0c */ /* 0x000fe2000cf21270 */
[----:B------:R-:W0:Y:S10]  /*73de0*/  LDCU UR63, c[0x0][0x398] ;  /* 0x00007300ff3f77ac */ /* 0x000e340008000800 */
[----:B------:R-:W-:-:S04]  /*73df0*/  @P2 LOP3.LUT R5, R5, 0x400, RZ, 0xfc, !PT ;  /* 0x0000040005052812 */ /* 0x000fc800078efcff */
[----:B------:R-:W-:-:S04]  /*73e00*/  LOP3.LUT R5, R5, 0xfffffdff, RZ, 0xc0, !PT ;  /* 0xfffffdff05057812 */ /* 0x000fc800078ec0ff */
[----:B------:R-:W-:Y:S02]  /*73e10*/  @P1 LOP3.LUT R5, R5, 0x200, RZ, 0xfc, !PT ;  /* 0x0000020005051812 */ /* 0x000fe400078efcff */
[----:B------:R-:W-:Y:S01]  /*73e20*/  ISETP.GE.AND P1, PT, R8, UR43, PT ;  /* 0x0000002b08007c0c */ /* 0x000fe2000bf26270 */
[----:B------:R-:W0:Y:S03]  /*73e30*/  LDCU.64 UR42, c[0x0][0x398] ;  /* 0x00007300ff2a77ac */ /* 0x000e260008000a00 */
[----:B------:R-:W-:Y:S02]  /*73e40*/  ISETP.LT.AND P2, PT, R0, UR34, !P1 ;  /* 0x0000002200007c0c */ /* 0x000fe4000cf41270 */
[----:B------:R-:W-:Y:S01]  /*73e50*/  ISETP.LT.AND P1, PT, R3, UR62, !P1 ;  /* 0x0000003e03007c0c */ /* 0x000fe2000cf21270 */
[----:B------:R-:W0:Y:S01]  /*73e60*/  LDCU UR62, c[0x0][0x398] ;  /* 0x00007300ff3e77ac */ /* 0x000e220008000800 */
[----:B------:R-:W-:-:S09]  /*73e70*/  LOP3.LUT R5, R5, 0xfffffeff, RZ, 0xc0, !PT ;  /* 0xfffffeff05057812 */ /* 0x000fd200078ec0ff */
        /* <DEDUP_REMOVED lines=8> */
[----:B------:R-:W-:Y:S01]  /*73f00*/  ISETP.LT.AND P1, PT, R3, UR61, !P1 ;  /* 0x0000003d03007c0c */ /* 0x000fe2000cf21270 */
[----:B------:R-:W0:Y:S10]  /*73f10*/  LDCU UR61, c[0x0][0x398] ;  /* 0x00007300ff3d77ac */ /* 0x000e340008000800 */
[----:B------:R-:W-:-:S04]  /*73f20*/  @P2 LOP3.LUT R5, R5, 0x40, RZ, 0xfc, !PT ;  /* 0x0000004005052812 */ /* 0x000fc800078efcff */
[----:B------:R-:W-:-:S04]  /*73f30*/  LOP3.LUT R5, R5, 0xffffffdf, RZ, 0xc0, !PT ;  /* 0xffffffdf05057812 */ /* 0x000fc800078ec0ff */
[----:B------:R-:W-:-:S04]  /*73f40*/  @P1 LOP3.LUT R5, R5, 0x20, RZ, 0xfc, !PT ;  /* 0x0000002005051812 */ /* 0x000fc800078efcff */
[----:B------:R-:W-:Y:S02]  /*73f50*/  LOP3.LUT R5, R5, 0xffffffef, RZ, 0xc0, !PT ;  /* 0xffffffef05057812 */ /* 0x000fe400078ec0ff */
[----:B--2---:R-:W-:-:S04]  /*73f60*/  LOP3.LUT R11, R16, 0xffff, RZ, 0xc0, !PT ;  /* 0x0000ffff100b7812 */ /* 0x004fc800078ec0ff */
[----:B------:R-:W-:-:S05]  /*73f70*/  PRMT R8, R11, 0x3340, R10 ;  /* 0x000033400b087816 */ /* 0x000fca000000000a */
[----:B------:R2:W-:Y:S02]  /*73f80*/  STL [R1+0xd4], R8 ;  /* 0x0000d40801007387 */ /* 0x0005e40000100800 */
[----:B--2---:R-:W-:-:S05]  /*73f90*/  VIADD R8, R2, 0xb5 ;  /* 0x000000b502087836 */ /* 0x004fca0000000000 */
[----:B------:R-:W-:Y:S01]  /*73fa0*/  ISETP.GE.AND P1, PT, R8, UR49, PT ;  /* 0x0000003108007c0c */ /* 0x000fe2000bf26270 */
[----:B------:R-:W-:Y:S01]  /*73fb0*/  VIADD R8, R2, 0xb3 ;  /* 0x000000b302087836 */ /* 0x000fe20000000000 */
[----:B------:R-:W-:Y:S01]  /*73fc0*/  SHF.R.U32.HI R16, RZ, 0x8, R11 ;  /* 0x00000008ff107819 */ /* 0x000fe2000001160b */
[----:B------:R-:W2:Y:S01]  /*73fd0*/  LDCU.64 UR48, c[0x0][0x398] ;  /* 0x00007300ff3077ac */ /* 0x000ea20008000a00 */
[----:B0-----:R-:W-:Y:S02]  /*73fe0*/  ISETP.LT.AND P2, PT, R0, UR42, !P1 ;  /* 0x0000002a00007c0c */ /* 0x001fe4000cf41270 */
        /* <DEDUP_REMOVED lines=8> */
[----:B------:R-:W-:Y:S02]  /*74070*/  ISETP.LT.AND P1, PT, R3, UR59, !P1 ;  /* 0x0000003b03007c0c */ /* 0x000fe4000cf21270 */
[----:B------:R-:W-:-:S02]  /*74080*/  LOP3.LUT R5, R5, 0xfffffffb, RZ, 0xc0, !PT ;  /* 0xfffffffb05057812 */ /* 0x000fc400078ec0ff */
[----:B------:R-:W-:Y:S02]  /*74090*/  LOP3.LUT R11, R16, 0xffff, RZ, 0xc0, !PT ;  /* 0x0000ffff100b7812 */ /* 0x000fe400078ec0ff */
[----:B------:R-:W-:Y:S01]  /*740a0*/  SHF.R.U32.HI R10, RZ, 0x8, R10 ;  /* 0x00000008ff0a7819 */ /* 0x000fe2000001160a */
[----:B------:R-:W2:Y:S01]  /*740b0*/  LDL.LU R16, [R1+0x1168] ;  /* 0x0011680001107983 */ /* 0x000ea20000300800 */
[----:B------:R-:W-:Y:S01]  /*740c0*/  VIADD R9, R2, 0xb2 ;  /* 0x000000b202097836 */ /* 0x000fe20000000000 */
[----:B------:R-:W0:Y:S02]  /*740d0*/  LDCU UR59, c[0x0][0x398] ;  /* 0x00007300ff3b77ac */ /* 0x000e240008000800 */
[----:B------:R-:W-:-:S04]  /*740e0*/  @P2 LOP3.LUT R5, R5, 0x4, RZ, 0xfc, !PT ;  /* 0x0000000405052812 */ /* 0x000fc800078efcff */
[----:B------:R-:W-:-:S04]  /*740f0*/  LOP3.LUT R5, R5, 0xfffffffd, RZ, 0xc0, !PT ;  /* 0xfffffffd05057812 */ /* 0x000fc800078ec0ff */
[----:B------:R-:W-:Y:S02]  /*74100*/  @P1 LOP3.LUT R5, R5, 0x2, RZ, 0xfc, !PT ;  /* 0x0000000205051812 */ /* 0x000fe400078efcff */
[----:B------:R-:W-:Y:S01]  /*74110*/  ISETP.GE.AND P1, PT, R8, UR51, PT ;  /* 0x0000003308007c0c */ /* 0x000fe2000bf26270 */
[----:B------:R-:W0:Y:S03]  /*74120*/  LDCU UR51, c[0x0][0x398] ;  /* 0x00007300ff3377ac */ /* 0x000e260008000800 */
[----:B------:R-:W-:Y:S02]  /*74130*/  ISETP.LT.AND P2, PT, R0, UR46, !P1 ;  /* 0x0000002e00007c0c */ /* 0x000fe4000cf41270 */
[----:B------:R-:W-:Y:S02]  /*74140*/  LOP3.LUT R10, R10, 0xffff, RZ, 0xc0, !PT ;  /* 0x0000ffff0a0a7812 */ /* 0x000fe400078ec0ff */
[----:B------:R-:W-:-:S02]  /*74150*/  LOP3.LUT R5, R5, 0xfffffffe, RZ, 0xc0, !PT ;  /* 0xfffffffe05057812 */ /* 0x000fc400078ec0ff */
[----:B------:R-:W-:-:S07]  /*74160*/  PRMT R10, R11, 0x3340, R10 ;  /* 0x000033400b0a7816 */ /* 0x000fce000000000a */
[----:B------:R-:W-:Y:S01]  /*74170*/  @P2 LOP3.LUT R5, R5, 0x1, RZ, 0xfc, !PT ;  /* 0x0000000105052812 */ /* 0x000fe200078efcff */
[----:B------:R3:W-:Y:S04]  /*74180*/  STL [R1+0x8c], R10 ;  /* 0x00008c0a01007387 */ /* 0x0007e80000100800 */
[----:B------:R0:W-:Y:S01]  /*74190*/  STL [R1+0x1fd0], R5 ;  /* 0x001fd00501007387 */ /* 0x0001e20000100800 */
[----:B---3--:R-:W-:-:S03]  /*741a0*/  LOP3.LUT R10, R24, 0xffff, RZ, 0xc0, !PT ;  /* 0x0000ffff180a7812 */ /* 0x008fc600078ec0ff */
[----:B0-----:R-:W3:Y:S04]  /*741b0*/  LDL.LU R5, [R1+0xd78] ;  /* 0x000d780001057983 */ /* 0x001ee80000300800 */
[----:B------:R-:W4:Y:S01]  /*741c0*/  LDL.LU R24, [R1+0x944] ;  /* 0x0009440001187983 */ /* 0x000f220000300800 */
[----:B------:R-:W-:Y:S01]  /*741d0*/  ISETP.LT.AND P1, PT, R3, UR58, !P1 ;  /* 0x0000003a03007c0c */ /* 0x000fe2000cf21270 */
[----:B------:R-:W0:-:S12]  /*741e0*/  LDCU UR58, c[0x0][0x398] ;  /* 0x00007300ff3a77ac */ /* 0x000e180008000800 */
[----:B------:R-:W-:Y:S02]  /*741f0*/  @P1 LOP3.LUT R6, R6, 0x80000000, RZ, 0xfc, !PT ;  /* 0x8000000006061812 */ /* 0x000fe400078efcff */
[----:B------:R-:W-:Y:S01]  /*74200*/  ISETP.GE.AND P1, PT, R9, UR37, PT ;  /* 0x0000002509007c0c */ /* 0x000fe2000bf26270 */
[----:B------:R-:W0:Y:S03]  /*74210*/  LDCU.64 UR36, c[0x0][0x398] ;  /* 0x00007300ff2477ac */ /* 0x000e260008000a00 */
[----:B------:R-:W-:Y:S02]  /*74220*/  ISETP.LT.AND P2, PT, R0, UR40, !P1 ;  /* 0x0000002800007c0c */ /* 0x000fe4000cf41270 */
[----:B--2---:R-:W-:-:S04]  /*74230*/  LOP3.LUT R11, R16, 0xffff, RZ, 0xc0, !PT ;  /* 0x0000ffff100b7812 */ /* 0x004fc800078ec0ff */
[--C-:B------:R-:W-:Y:S02]  /*74240*/  PRMT R8, R11, 0x3340, R10.reuse ;  /* 0x000033400b087816 */ /* 0x100fe4000000000a */
[----:B------:R-:W-:Y:S02]  /*74250*/  SHF.R.U32.HI R16, RZ, 0x8, R11 ;  /* 0x00000008ff107819 */ /* 0x000fe4000001160b */
[----:B------:R-:W-:Y:S02]  /*74260*/  SHF.R.U32.HI R10, RZ, 0x8, R10 ;  /* 0x00000008ff0a7819 */ /* 0x000fe4000001160a */
[----:B------:R-:W-:Y:S02]  /*74270*/  LOP3.LUT R11, R16, 0xffff, RZ, 0xc0, !PT ;  /* 0x0000ffff100b7812 */ /* 0x000fe400078ec0ff */
[----:B------:R-:W-:-:S04]  /*74280*/  LOP3.LUT R10, R10, 0xffff, RZ, 0xc0, !PT ;  /* 0x0000ffff0a0a7812 */ /* 0x000fc800078ec0ff */
[----:B------:R-:W-:Y:S01]  /*74290*/  PRMT R10, R11, 0x3340, R10 ;  /* 0x000033400b0a7816 */ /* 0x000fe2000000000a */
[----:B------:R-:W-:Y:S04]  /*742a0*/  STL [R1+0xdc], R8 ;  /* 0x0000dc0801007387 */ /* 0x000fe80000100800 */
[----:B------:R4:W-:Y:S01]  /*742b0*/  STL [R1+0x90], R10 ;  /* 0x0000900a01007387 */ /* 0x0009e20000100800 */
[----:B---3--:R-:W-:-:S03]  /*742c0*/  LOP3.LUT R11, R5, 0xffff, RZ, 0xc0, !PT ;  /* 0x0000ffff050b7812 */ /* 0x008fc600078ec0ff */
[----:B------:R-:W2:Y:S01]  /*742d0*/  LDL.LU R5, [R1+0x1148] ;  /* 0x0011480001057983 */ /* 0x000ea20000300800 */
[----:B----4-:R-:W-:-:S03]  /*742e0*/  LOP3.LUT R10, R24, 0xffff, RZ, 0xc0, !PT ;  /* 0x0000ffff180a7812 */ /* 0x010fc600078ec0ff */
[----:B------:R-:W3:Y:S01]  /*742f0*/  LDL.LU R24, [R1+0xa24] ;  /* 0x000a240001187983 */ /* 0x000ee20000300800 */
[----:B------:R-:W-:Y:S02]  /*74300*/  ISETP.LT.AND P1, PT, R3, UR57, !P1 ;  /* 0x0000003903007c0c */ /* 0x000fe4000cf21270 */
[----:B------:R-:W-:Y:S01]  /*74310*/  LOP3.LUT R6, R6, 0xbfffffff, RZ, 0xc0, !PT ;  /* 0xbfffffff06067812 */ /* 0x000fe200078ec0ff */
[C---:B------:R-:W-:Y:S02]  /*74320*/  VIADD R8, R2.reuse, 0xb1 ;  /* 0x000000b102087836 */ /* 0x040fe40000000000 */
[----:B------:R-:W-:Y:S01]  /*74330*/  VIADD R9, R2, 0xb0 ;  /* 0x000000b002097836 */ /* 0x000fe20000000000 */
[----:B------:R-:W-:Y:S01]  /*74340*/  @P2 LOP3.LUT R6, R6, 0x40000000, RZ, 0xfc, !PT ;  /* 0x4000000006062812 */ /* 0x000fe200078efcff */
[----:B------:R-:W4:Y:S03]  /*74350*/  LDCU UR57, c[0x0][0x398] ;  /* 0x00007300ff3977ac */ /* 0x000f260008000800 */
[----:B------:R-:W-:-:S04]  /*74360*/  LOP3.LUT R6, R6, 0xdfffffff, RZ, 0xc0, !PT ;  /* 0xdfffffff06067812 */ /* 0x000fc800078ec0ff */
[----:B------:R-:W-:Y:S02]  /*74370*/  @P1 LOP3.LUT R6, R6, 0x20000000, RZ, 0xfc, !PT ;  /* 0x2000000006061812 */ /* 0x000fe400078efcff */
[----:B------:R-:W-:Y:S02]  /*74380*/  ISETP.GE.AND P1, PT, R8, UR35, PT ;  /* 0x0000002308007c0c */ /* 0x000fe4000bf26270 */
[----:B------:R-:W-:Y:S01]  /*74390*/  LOP3.LUT R6, R6, 0xefffffff, RZ, 0xc0, !PT ;  /* 0xefffffff06067812 */ /* 0x000fe200078ec0ff */
[----:B------:R-:W-:Y:S01]  /*743a0*/  VIADD R8, R2, 0xaf ;  /* 0x000000af02087836 */ /* 0x000fe20000000000 */
[----:B------:R-:W-:Y:S01]  /*743b0*/  ISETP.LT.AND P2, PT, R0, UR48, !P1 ;  /* 0x0000003000007c0c */ /* 0x000fe2000cf41270 */
[----:B------:R-:W0:Y:S01]  /*743c0*/  LDCU.64 UR34, c[0x0][0x398] ;  /* 0x00007300ff2277ac */ /* 0x000e220008000a00 */
[----:B------:R-:W-:Y:S02]  /*743d0*/  ISETP.LT.AND P1, PT, R3, UR55, !P1 ;  /* 0x0000003703007c0c */ /* 0x000fe4000cf21270 */
[----:B------:R-:W-:Y:S01]  /*743e0*/  SHF.R.U32.HI R16, RZ, 0x8, R11 ;  /* 0x00000008ff107819 */ /* 0x000fe2000001160b */
[----:B------:R-:W0:Y:S01]  /*743f0*/  LDCU UR48, c[0x0][0x398] ;  /* 0x00007300ff3077ac */ /* 0x000e220008000800 */
[----:B------:R-:W-:Y:S01]  /*74400*/  LOP3.LUT R15, R15, 0x7fffffff, RZ, 0xc0, !PT ;  /* 0x7fffffff0f0f7812 */ /* 0x000fe200078ec0ff */
[----:B------:R-:W0:Y:S06]  /*74410*/  LDCU UR55, c[0x0][0x398] ;  /* 0x00007300ff3777ac */ /* 0x000e2c0008000800 */
[----:B------:R-:W-:-:S04]  /*74420*/  @P2 LOP3.LUT R6, R6, 0x10000000, RZ, 0xfc, !PT ;  /* 0x1000000006062812 */ /* 0x000fc800078efcff */
[----:B------:R-:W-:-:S04]  /*74430*/  LOP3.LUT R6, R6, 0xf7ffffff, RZ, 0xc0, !PT ;  /* 0xf7ffffff06067812 */ /* 0x000fc800078ec0ff */
[----:B------:R-:W-:Y:S02]  /*74440*/  @P1 LOP3.LUT R6, R6, 0x8000000, RZ, 0xfc, !PT ;  /* 0x0800000006061812 */ /* 0x000fe400078efcff */
[----:B------:R-:W-:Y:S01]  /*74450*/  ISETP.GE.AND P1, PT, R9, UR39, PT ;  /* 0x0000002709007c0c */ /* 0x000fe2000bf26270 */
[----:B------:R-:W1:Y:S03]  /*74460*/  LDCU.64 UR38, c[0x0][0x398] ;  /* 0x00007300ff2677ac */ /* 0x000e660008000a00 */
[----:B0-----:R-:W-:Y:S02]  /*74470*/  ISETP.LT.AND P2, PT, R0, UR36, !P1 ;  /* 0x0000002400007c0c */ /* 0x001fe4000cf41270 */
[----:B------:R-:W-:Y:S02]  /*74480*/  ISETP.LT.AND P1, PT, R3, UR56, !P1 ;  /* 0x0000003803007c0c */ /* 0x000fe4000cf21270 */
[----:B------:R-:W-:Y:S01]  /*74490*/  LOP3.LUT R6, R6, 0xfbffffff, RZ, 0xc0, !PT ;  /* 0xfbffffff06067812 */ /* 0x000fe200078ec0ff */
[----:B------:R-:W-:Y:S01]  /*744a0*/  VIADD R9, R2, 0xae ;  /* 0x000000ae02097836 */ /* 0x000fe20000000000 */
[----:B------:R-:W0:Y:S07]  /*744b0*/  LDCU UR56, c[0x0][0x398] ;  /* 0x00007300ff3877ac */ /* 0x000e2e0008000800 */
[----:B------:R-:W-:-:S04]  /*744c0*/  @P2 LOP3.LUT R6, R6, 0x4000000, RZ, 0xfc, !PT ;  /* 0x0400000006062812 */ /* 0x000fc800078efcff */
[----:B------:R-:W-:-:S04]  /*744d0*/  LOP3.LUT R6, R6, 0xfdffffff, RZ, 0xc0, !PT ;  /* 0xfdffffff06067812 */ /* 0x000fc800078ec0ff */
[----:B------:R-:W-:Y:S02]  /*744e0*/  @P1 LOP3.LUT R6, R6, 0x2000000, RZ, 0xfc, !PT ;  /* 0x0200000006061812 */ /* 0x000fe400078efcff */
[----:B------:R-:W-:Y:S01]  /*744f0*/  ISETP.GE.AND P1, PT, R8, UR43, PT ;  /* 0x0000002b08007c0c */ /* 0x000fe2000bf26270 */
[----:B------:R-:W0:Y:S01]  /*74500*/  LDCU.64 UR42, c[0x0][0x398] ;  /* 0x00007300ff2a77ac */ /* 0x000e220008000a00 */
[--C-:B------:R-:W-:Y:S02]  /*74510*/  PRMT R8, R11, 0x3340, R10.reuse ;  /* 0x000033400b087816 */ /* 0x100fe4000000000a */
[----:B------:R-:W-:Y:S02]  /*74520*/  SHF.R.U32.HI R10, RZ, 0x8, R10 ;  /* 0x00000008ff0a7819 */ /* 0x000fe4000001160a */
[----:B------:R-:W-:Y:S02]  /*74530*/  LOP3.LUT R11, R16, 0xffff, RZ, 0xc0, !PT ;  /* 0x0000ffff100b7812 */ /* 0x000fe400078ec0ff */
[----:B------:R-:W-:-:S04]  /*74540*/  LOP3.LUT R10, R10, 0xffff, RZ, 0xc0, !PT ;  /* 0x0000ffff0a0a7812 */ /* 0x000fc800078ec0ff */
[----:B------:R-:W-:Y:S01]  /*74550*/  PRMT R10, R11, 0x3340, R10 ;  /* 0x000033400b0a7816 */ /* 0x000fe2000000000a */
[----:B------:R-:W-:Y:S04]  /*74560*/  STL [R1+0xe0], R8 ;  /* 0x0000e00801007387 */ /* 0x000fe80000100800 */
[----:B------:R3:W-:Y:S01]  /*74570*/  STL [R1+0x94], R10 ;  /* 0x0000940a01007387 */ /* 0x0007e20000100800 */
[----:B------:R-:W-:Y:S02]  /*74580*/  ISETP.LT.AND P2, PT, R0, UR34, !P1 ;  /* 0x0000002200007c0c */ /* 0x000fe4000cf41270 */
[----:B------:R-:W-:Y:S02]  /*74590*/  ISETP.LT.AND P1, PT, R3, UR22, !P1 ;  /* 0x0000001603007c0c */ /* 0x000fe4000cf21270 */
[----:B------:R-:W-:-:S02]  /*745a0*/  LOP3.LUT R6, R6, 0xfeffffff, RZ, 0xc0, !PT ;  /* 0xfeffffff06067812 */ /* 0x000fc400078ec0ff */
[----:B--2---:R-:W-:Y:S02]  /*745b0*/  LOP3.LUT R11, R5, 0xffff, RZ, 0xc0, !PT ;  /* 0x0000ffff050b7812 */ /* 0x004fe400078ec0ff */
[----:B------:R-:W2:Y:S01]  /*745c0*/  LDL.LU R5, [R1+0xd58] ;  /* 0x000d580001057983 */ /* 0x000ea20000300800 */
[----:B---3--:R-:W-:-:S03]  /*745d0*/  LOP3.LUT R10, R24, 0xffff, RZ, 0xc0, !PT ;  /* 0x0000ffff180a7812 */ /* 0x008fc600078ec0ff */
[----:B------:R-:W3:Y:S01]  /*745e0*/  LDL.LU R24, [R1+0x948] ;  /* 0x0009480001187983 */ /* 0x000ee20000300800 */
[----:B------:R-:W-:-:S04]  /*745f0*/  @P2 LOP3.LUT R6, R6, 0x1000000, RZ, 0xfc, !PT ;  /* 0x0100000006062812 */ /* 0x000fc800078efcff */
[----:B------:R-:W-:-:S04]  /*74600*/  LOP3.LUT R6, R6, 0xff7fffff, RZ, 0xc0, !PT ;  /* 0xff7fffff06067812 */ /* 0x000fc800078ec0ff */
[----:B------:R-:W-:Y:S02]  /*74610*/  @P1 LOP3.LUT R6, R6, 0x800000, RZ, 0xfc, !PT ;  /* 0x0080000006061812 */ /* 0x000fe400078efcff */
[----:B------:R-:W-:Y:S01]  /*74620*/  ISETP.GE.AND P1, PT, R9, UR45, PT ;  /* 0x0000002d09007c0c */ /* 0x000fe2000bf26270 */
[----:B------:R-:W-:Y:S01]  /*74630*/  VIADD R8, R2, 0xad ;  /* 0x000000ad02087836 */ /* 0x000fe20000000000 */
[----:B------:R-:W-:Y:S01]  /*74640*/  LOP3.LUT R6, R6, 0xffbfffff, RZ, 0xc0, !PT ;  /* 0xffbfffff06067812 */ /* 0x000fe200078ec0ff */
[----:B------:R-:W0:Y:S01]  /*74650*/  LDCU.64 UR44, c[0x0][0x398] ;  /* 0x00007300ff2c77ac */ /* 0x000e220008000a00 */
[----:B-1----:R-:W-:Y:S02]  /*74660*/  ISETP.LT.AND P2, PT, R0, UR38, !P1 ;  /* 0x0000002600007c0c */ /* 0x002fe4000cf41270 */
[----:B------:R-:W-:-:S11]  /*74670*/  ISETP.LT.AND P1, PT, R3, UR8, !P1 ;  /* 0x0000000803007c0c */ /* 0x000fd6000cf21270 */
[----:B------:R-:W-:-:S04]  /*74680*/  @P2 LOP3.LUT R6, R6, 0x400000, RZ, 0xfc, !PT ;  /* 0x0040000006062812 */ /* 0x000fc800078efcff */
[----:B------:R-:W-:-:S04]  /*74690*/  LOP3.LUT R6, R6, 0xffdfffff, RZ, 0xc0, !PT ;  /* 0xffdfffff06067812 */ /* 0x000fc800078ec0ff */
[----:B------:R-:W-:Y:S02]  /*746a0*/  @P1 LOP3.LUT R6, R6, 0x200000, RZ, 0xfc, !PT ;  /* 0x0020000006061812 */ /* 0x000fe400078efcff */
[----:B------:R-:W-:Y:S02]  /*746b0*/  ISETP.GE.AND P1, PT, R8, UR47, PT ;  /* 0x0000002f08007c0c */ /* 0x000fe4000bf26270 */
[----:B------:R-:W-:Y:S01]  /*746c0*/  LOP3.LUT R6, R6, 0xffefffff, RZ, 0xc0, !PT ;  /* 0xffefffff06067812 */ /* 0x000fe200078ec0ff */
[----:B------:R-:W-:Y:S01]  /*746d0*/  VIADD R9, R2, 0xac ;  /* 0x000000ac02097836 */ /* 0x000fe20000000000 */
[----:B0-----:R-:W-:Y:S01]  /*746e0*/  ISETP.LT.AND P2, PT, R0, UR42, !P1 ;  /* 0x0000002a00007c0c */ /* 0x001fe2000cf41270 */
[----:B------:R-:W-:Y:S01]  /*746f0*/  VIADD R8, R2, 0xab ;  /* 0x000000ab02087836 */ /* 0x000fe20000000000 */
[----:B------:R-:W-:Y:S01]  /*74700*/  ISETP.LT.AND P1, PT, R3, UR16, !P1 ;  /* 0x0000001003007c0c */ /* 0x000fe2000cf21270 */
[----:B------:R-:W0:Y:S10]  /*74710*/  LDCU.64 UR46, c[0x0][0x398] ;  /* 0x00007300ff2e77ac */ /* 0x000e340008000a00 */
[----:B------:R-:W-:-:S04]  /*74720*/  @P2 LOP3.LUT R6, R6, 0x100000, RZ, 0xfc, !PT ;  /* 0x0010000006062812 */ /* 0x000fc800078efcff */
[----:B------:R-:W-:-:S04]  /*74730*/  LOP3.LUT R6, R6, 0xfff7ffff, RZ, 0xc0, !PT ;  /* 0xfff7ffff06067812 */ /* 0x000fc800078ec0ff */
[----:B------:R-:W-:Y:S02]  /*74740*/  @P1 LOP3.LUT R6, R6, 0x80000, RZ, 0xfc, !PT ;  /* 0x0008000006061812 */ /* 0x000fe400078efcff */
[----:B------:R-:W-:Y:S02]  /*74750*/  ISETP.GE.AND P1, PT, R9, UR41, PT ;  /* 0x0000002909007c0c */ /* 0x000fe4000bf26270 */
[----:B------:R-:W-:Y:S02]  /*74760*/  LOP3.LUT R6, R6, 0xfffbffff, RZ, 0xc0, !PT ;  /* 0xfffbffff06067812 */ /* 0x000fe400078ec0ff */
[----:B------:R-:W-:Y:S01]  /*74770*/  SHF.R.U32.HI R16, RZ, 0x8, R11 ;  /* 0x00000008ff107819 */ /* 0x000fe2000001160b */
[----:B------:R-:W-:Y:S01]  /*74780*/  VIADD R9, R2, 0xaa ;  /* 0x000000aa02097836 */ /* 0x000fe20000000000 */
[----:B------:R-:W-:Y:S01]  /*74790*/  ISETP.LT.AND P2, PT, R0, UR44, !P1 ;  /* 0x0000002c00007c0c */ /* 0x000fe2000cf41270 */
[----:B------:R-:W1:Y:S01]  /*747a0*/  LDCU.64 UR40, c[0x0][0x398] ;  /* 0x00007300ff2877ac */ /* 0x000e620008000a00 */
[----:B------:R-:W-:Y:S01]  /*747b0*/  ISETP.LT.AND P1, PT, R3, UR10, !P1 ;  /* 0x0000000a03007c0c */ /* 0x000fe2000cf21270 */
[----:B------:R-:W0:Y:S10]  /*747c0*/  LDCU.64 UR10, c[0x0][0x398] ;  /* 0x00007300ff0a77ac */ /* 0x000e340008000a00 */
[----:B------:R-:W-:-:S04]  /*747d0*/  @P2 LOP3.LUT R6, R6, 0x40000, RZ, 0xfc, !PT ;  /* 0x0004000006062812 */ /* 0x000fc800078efcff */
[----:B------:R-:W-:-:S04]  /*747e0*/  LOP3.LUT R6, R6, 0xfffdffff, RZ, 0xc0, !PT ;  /* 0xfffdffff06067812 */ /* 0x000fc800078ec0ff */
[----:B------:R-:W-:Y:S02]  /*747f0*/  @P1 LOP3.LUT R6, R6, 0x20000, RZ, 0xfc, !PT ;  /* 0x0002000006061812 */ /* 0x000fe400078efcff */
[----:B------:R-:W-:Y:S01]  /*74800*/  ISETP.GE.AND P1, PT, R8, UR49, PT ;  /* 0x0000003108007c0c */ /* 0x000fe2000bf26270 */
[----:B------:R-:W1:Y:S01]  /*74810*/  LDCU UR49, c[0x0][0x398] ;  /* 0x00007300ff3177ac */ /* 0x000e620008000800 */
[--C-:B------:R-:W-:Y:S02]  /*74820*/  PRMT R8, R11, 0x3340, R10.reuse ;  /* 0x000033400b087816 */ /* 0x100fe4000000000a */
[----:B------:R-:W-:Y:S02]  /*74830*/  SHF.R.U32.HI R10, RZ, 0x8, R10 ;  /* 0x00000008ff0a7819 */ /* 0x000fe4000001160a */
[----:B------:R-:W-:Y:S02]  /*74840*/  LOP3.LUT R11, R16, 0xffff, RZ, 0xc0, !PT ;  /* 0x0000ffff100b7812 */ /* 0x000fe400078ec0ff */
[----:B------:R-:W-:-:S04]  /*74850*/  LOP3.LUT R10, R10, 0xffff, RZ, 0xc0, !PT ;  /* 0x0000ffff0a0a7812 */ /* 0x000fc800078ec0ff */
[----:B------:R-:W-:Y:S01]  /*74860*/  PRMT R10, R11, 0x3340, R10 ;  /* 0x000033400b0a7816 */ /* 0x000fe2000000000a */
[----:B------:R1:W-:Y:S04]  /*74870*/  STL [R1+0xf4], R8 ;  /* 0x0000f40801007387 */ /* 0x0003e80000100800 */
[----:B------:R3:W-:Y:S01]  /*74880*/  STL [R1+0xb0], R10 ;  /* 0x0000b00a01007387 */ /* 0x0007e20000100800 */
[----:B0-----:R-:W-:Y:S02]  /*74890*/  ISETP.LT.AND P2, PT, R0, UR46, !P1 ;  /* 0x0000002e00007c0c */ /* 0x001fe4000cf41270 */
        /* <DEDUP_REMOVED lines=8> */
[----:B-1----:R-:W-:Y:S01]  /*74920*/  VIADD R8, R2, 0xa9 ;  /* 0x000000a902087836 */ /* 0x002fe20000000000 */
[----:B------:R-:W-:Y:S01]  /*74930*/  ISETP.LT.AND P2, PT, R0, UR10, !P1 ;  /* 0x0000000a00007c0c */ /* 0x000fe2000cf41270 */
[----:B------:R-:W-:Y:S01]  /*74940*/  VIADD R9, R2, 0xa8 ;  /* 0x000000a802097836 */ /* 0x000fe20000000000 */
[----:B------:R-:W-:Y:S01]  /*74950*/  ISETP.LT.AND P1, PT, R3, UR14, !P1 ;  /* 0x0000000e03007c0c */ /* 0x000fe2000cf21270 */
[----:B------:R-:W1:Y:S01]  /*74960*/  LDCU.64 UR14, c[0x0][0x398] ;  /* 0x00007300ff0e77ac */ /* 0x000e620008000a00 */
[----:B------:R-:W0:Y:S09]  /*74970*/  LDCU.64 UR36, c[0x0][0x398] ;  /* 0x00007300ff2477ac */ /* 0x000e320008000a00 */
[----:B------:R-:W-:-:S04]  /*74980*/  @P2 LOP3.LUT R6, R6, 0x4000, RZ, 0xfc, !PT ;  /* 0x0000400006062812 */ /* 0x000fc800078efcff */
[----:B------:R-:W-:-:S04]  /*74990*/  LOP3.LUT R6, R6, 0xffffdfff, RZ, 0xc0, !PT ;  /* 0xffffdfff06067812 */ /* 0x000fc800078ec0ff */
[----:B------:R-:W-:Y:S02]  /*749a0*/  @P1 LOP3.LUT R6, R6, 0x2000, RZ, 0xfc, !PT ;  /* 0x0000200006061812 */ /* 0x000fe400078efcff */
[----:B------:R-:W-:Y:S01]  /*749b0*/  ISETP.GE.AND P1, PT, R8, UR35, PT ;  /* 0x0000002308007c0c */ /* 0x000fe2000bf26270 */
[----:B------:R-:W0:Y:S03]  /*749c0*/  LDCU.64 UR34, c[0x0][0x398] ;  /* 0x00007300ff2277ac */ /* 0x000e260008000a00 */
[----:B------:R-:W-:Y:S02]  /*749d0*/  ISETP.LT.AND P2, PT, R0, UR40, !P1 ;  /* 0x0000002800007c0c */ /* 0x000fe4000cf41270 */
[----:B--2---:R-:W-:Y:S02]  /*749e0*/  LOP3.LUT R11, R5, 0xffff, RZ, 0xc0, !PT ;  /* 0x0000ffff050b7812 */ /* 0x004fe400078ec0ff */
[----:B------:R-:W2:Y:S01]  /*749f0*/  LDL.LU R5, [R1+0x1128] ;  /* 0x0011280001057983 */ /* 0x000ea20000300800 */
[----:B---3--:R-:W-:-:S03]  /*74a00*/  LOP3.LUT R10, R24, 0xffff, RZ, 0xc0, !PT ;  /* 0x0000ffff180a7812 */ /* 0x008fc600078ec0ff */
[----:B------:R-:W3:Y:S01]  /*74a10*/  LDL.LU R24, [R1+0xa30] ;  /* 0x000a300001187983 */ /* 0x000ee20000300800 */
[----:B------:R-:W-:Y:S02]  /*74a20*/  ISETP.LT.AND P1, PT, R3, UR31, !P1 ;  /* 0x0000001f03007c0c */ /* 0x000fe4000cf21270 */
[----:B------:R-:W-:-:S04]  /*74a30*/  LOP3.LUT R6, R6, 0xffffefff, RZ, 0xc0, !PT ;  /* 0xffffefff06067812 */ /* 0x000fc800078ec0ff */
[----:B------:R-:W-:-:S04]  /*74a40*/  @P2 LOP3.LUT R6, R6, 0x1000, RZ, 0xfc, !PT ;  /* 0x0000100006062812 */ /* 0x000fc800078efcff */
[----:B------:R-:W-:-:S04]  /*74a50*/  LOP3.LUT R6, R6, 0xfffff7ff, RZ, 0xc0, !PT ;  /* 0xfffff7ff06067812 */ /* 0x000fc800078ec0ff */
[----:B------:R-:W-:Y:S02]  /*74a60*/  @P1 LOP3.LUT R6, R6, 0x800, RZ, 0xfc, !PT ;  /* 0x0000080006061812 */ /* 0x000fe400078efcff */
[----:B------:R-:W-:Y:S02]  /*74a70*/  ISETP.GE.AND P1, PT, R9, UR39, PT ;  /* 0x0000002709007c0c */ /* 0x000fe4000bf26270 */
[----:B------:R-:W-:Y:S01]  /*74a80*/  LOP3.LUT R6, R6, 0xfffffbff, RZ, 0xc0, !PT ;  /* 0xfffffbff06067812 */ /* 0x000fe200078ec0ff */
[----:B------:R-:W-:Y:S01]  /*74a90*/  VIADD R8, R2, 0xa7 ;  /* 0x000000a702087836 */ /* 0x000fe20000000000 */
[----:B-1----:R-:W-:Y:S01]  /*74aa0*/  ISETP.LT.AND P2, PT, R0, UR14, !P1 ;  /* 0x0000000e00007c0c */ /* 0x002fe2000cf41270 */
[----:B------:R-:W-:Y:S01]  /*74ab0*/  VIADD R9, R2, 0xa6 ;  /* 0x000000a602097836 */ /* 0x000fe20000000000 */
[----:B------:R-:W-:Y:S01]  /*74ac0*/  ISETP.LT.AND P1, PT, R3, UR52, !P1 ;  /* 0x0000003403007c0c */ /* 0x000fe2000cf21270 */
[----:B------:R-:W1:Y:S01]  /*74ad0*/  LDCU.64 UR38, c[0x0][0x398] ;  /* 0x00007300ff2677ac */ /* 0x000e620008000a00 */
[----:B------:R-:W-:-:S02]  /*74ae0*/  SHF.R.U32.HI R16, RZ, 0x8, R11 ;  /* 0x00000008ff107819 */ /* 0x000fc4000001160b */
        /* <DEDUP_REMOVED lines=9> */
[----:B------:R-:W-:-:S09]  /*74b80*/  LOP3.LUT R6, R6, 0xfffffeff, RZ, 0xc0, !PT ;  /* 0xfffffeff06067812 */ /* 0x000fd200078ec0ff */
[----:B------:R-:W-:-:S04]  /*74b90*/  @P2 LOP3.LUT R6, R6, 0x100, RZ, 0xfc, !PT ;  /* 0x0000010006062812 */ /* 0x000fc800078efcff */
[----:B------:R-:W-:-:S04]  /*74ba0*/  LOP3.LUT R6, R6, 0xffffff7f, RZ, 0xc0, !PT ;  /* 0xffffff7f06067812 */ /* 0x000fc800078ec0ff */
[----:B------:R-:W-:Y:S02]  /*74bb0*/  @P1 LOP3.LUT R6, R6, 0x80, RZ, 0xfc, !PT ;  /* 0x0000008006061812 */ /* 0x000fe400078efcff */
[----:B------:R-:W-:Y:S02]  /*74bc0*/  ISETP.GE.AND P1, PT, R9, UR45, PT ;  /* 0x0000002d09007c0c */ /* 0x000fe4000bf26270 */
[----:B------:R-:W-:Y:S02]  /*74bd0*/  LOP3.LUT R6, R6, 0xffffffbf, RZ, 0xc0, !PT ;  /* 0xffffffbf06067812 */ /* 0x000fe400078ec0ff */
[----:B------:R-:W-:Y:S01]  /*74be0*/  PRMT R8, R11, 0x3340, R10 ;  /* 0x000033400b087816 */ /* 0x000fe2000000000a */
[----:B------:R-:W-:Y:S01]  /*74bf0*/  VIADD R9, R2, 0xa4 ;  /* 0x000000a402097836 */ /* 0x000fe20000000000 */
[----:B------:R-:W-:Y:S01]  /*74c00*/  ISETP.LT.AND P2, PT, R0, UR36, !P1 ;  /* 0x0000002400007c0c */ /* 0x000fe2000cf41270 */
[----:B------:R-:W0:Y:S01]  /*74c10*/  LDCU.64 UR44, c[0x0][0x398] ;  /* 0x00007300ff2c77ac */ /* 0x000e220008000a00 */
[----:B------:R-:W-:Y:S01]  /*74c20*/  ISETP.LT.AND P1, PT, R3, UR30, !P1 ;  /* 0x0000001e03007c0c */ /* 0x000fe2000cf21270 */
[----:B------:R1:W-:Y:S01]  /*74c30*/  STL [R1+0xf8], R8 ;  /* 0x0000f80801007387 */ /* 0x0003e20000100800 */
[----:B------:R-:W0:Y:S09]  /*74c40*/  LDCU.64 UR30, c[0x0][0x398] ;  /* 0x00007300ff1e77ac */ /* 0x000e320008000a00 */
[----:B------:R-:W-:Y:S01]  /*74c50*/  @P2 LOP3.LUT R6, R6, 0x40, RZ, 0xfc, !PT ;  /* 0x0000004006062812 */ /* 0x000fe200078efcff */
[----:B-1----:R-:W-:-:S03]  /*74c60*/  VIADD R8, R2, 0xa5 ;  /* 0x000000a502087836 */ /* 0x002fc60000000000 */
[----:B------:R-:W-:-:S04]  /*74c70*/  LOP3.LUT R6, R6, 0xffffffdf, RZ, 0xc0, !PT ;  /* 0xffffffdf06067812 */ /* 0x000fc800078ec0ff */
[----:B------:R-:W-:Y:S02]  /*74c80*/  @P1 LOP3.LUT R6, R6, 0x20, RZ, 0xfc, !PT ;  /* 0x0000002006061812 */ /* 0x000fe400078efcff */
[----:B------:R-:W-:Y:S02]  /*74c90*/  ISETP.GE.AND P1, PT, R8, UR47, PT ;  /* 0x0000002f08007c0c */ /* 0x000fe4000bf26270 */
[----:B------:R-:W-:Y:S01]  /*74ca0*/  LOP3.LUT R6, R6, 0xffffffef, RZ, 0xc0, !PT ;  /* 0xffffffef06067812 */ /* 0x000fe200078ec0ff */
[----:B------:R-:W-:Y:S01]  /*74cb0*/  VIADD R8, R2, 0xa3 ;  /* 0x000000a302087836 */ /* 0x000fe20000000000 */
[----:B------:R-:W-:Y:S01]  /*74cc0*/  ISETP.LT.AND P2, PT, R0, UR38, !P1 ;  /* 0x0000002600007c0c */ /* 0x000fe2000cf41270 */
[----:B------:R-:W1:Y:S01]  /*74cd0*/  LDCU.64 UR46, c[0x0][0x398] ;  /* 0x00007300ff2e77ac */ /* 0x000e620008000a00 */
[----:B------:R-:W-:-:S11]  /*74ce0*/  ISETP.LT.AND P1, PT, R3, UR27, !P1 ;  /* 0x0000001b03007c0c */ /* 0x000fd6000cf21270 */
[----:B------:R-:W-:-:S04]  /*74cf0*/  @P2 LOP3.LUT R6, R6, 0x10, RZ, 0xfc, !PT ;  /* 0x0000001006062812 */ /* 0x000fc800078efcff */
[----:B------:R-:W-:-:S04]  /*74d00*/  LOP3.LUT R6, R6, 0xfffffff7, RZ, 0xc0, !PT ;  /* 0xfffffff706067812 */ /* 0x000fc800078ec0ff */
[----:B------:R-:W-:Y:S02]  /*74d10*/  @P1 LOP3.LUT R6, R6, 0x8, RZ, 0xfc, !PT ;  /* 0x0000000806061812 */ /* 0x000fe400078efcff */
[----:B------:R-:W-:Y:S01]  /*74d20*/  ISETP.GE.AND P1, PT, R9, UR11, PT ;  /* 0x0000000b09007c0c */ /* 0x000fe2000bf26270 */
[----:B------:R-:W1:Y:S03]  /*74d30*/  LDCU.64 UR10, c[0x0][0x398] ;  /* 0x00007300ff0a77ac */ /* 0x000e660008000a00 */
[----:B0-----:R-:W-:Y:S02]  /*74d40*/  ISETP.LT.AND P2, PT, R0, UR30, !P1 ;  /* 0x0000001e00007c0c */ /* 0x001fe4000cf41270 */
[----:B------:R-:W-:Y:S02]  /*74d50*/  LOP3.LUT R6, R6, 0xfffffffb, RZ, 0xc0, !PT ;  /* 0xfffffffb06067812 */ /* 0x000fe400078ec0ff */
[----:B------:R-:W-:-:S02]  /*74d60*/  SHF.R.U32.HI R10, RZ, 0x8, R10 ;  /* 0x00000008ff0a7819 */ /* 0x000fc4000001160a */
[----:B------:R-:W-:Y:S01]  /*74d70*/  LOP3.LUT R11, R16, 0xffff, RZ, 0xc0, !PT ;  /* 0x0000ffff100b7812 */ /* 0x000fe200078ec0ff */
[----:B------:R-:W-:Y:S01]  /*74d80*/  VIADD R9, R2, 0xa2 ;  /* 0x000000a202097836 */ /* 0x000fe20000000000 */
[----:B------:R-:W-:Y:S01]  /*74d90*/  ISETP.LT.AND P1, PT, R3, UR28, !P1 ;  /* 0x0000001c03007c0c */ /* 0x000fe2000cf21270 */
[----:B------:R-:W0:Y:S04]  /*74da0*/  LDCU.64 UR28, c[0x0][0x398] ;  /* 0x00007300ff1c77ac */ /* 0x000e280008000a00 */
[----:B------:R-:W-:Y:S01]  /*74db0*/  @P2 LOP3.LUT R6, R6, 0x4, RZ, 0xfc, !PT ;  /* 0x0000000406062812 */ /* 0x000fe200078efcff */
[----:B------:R-:W0:Y:S03]  /*74dc0*/  LDCU UR30, c[0x0][0x398] ;  /* 0x00007300ff1e77ac */ /* 0x000e260008000800 */
[----:B------:R-:W-:-:S04]  /*74dd0*/  LOP3.LUT R6, R6, 0xfffffffd, RZ, 0xc0, !PT ;  /* 0xfffffffd06067812 */ /* 0x000fc800078ec0ff */
[----:B------:R-:W-:Y:S02]  /*74de0*/  @P1 LOP3.LUT R6, R6, 0x2, RZ, 0xfc, !PT ;  /* 0x0000000206061812 */ /* 0x000fe400078efcff */
[----:B------:R-:W-:Y:S02]  /*74df0*/  ISETP.GE.AND P1, PT, R8, UR41, PT ;  /* 0x0000002908007c0c */ /* 0x000fe4000bf26270 */
[----:B------:R-:W-:Y:S02]  /*74e00*/  LOP3.LUT R10, R10, 0xffff, RZ, 0xc0, !PT ;  /* 0x0000ffff0a0a7812 */ /* 0x000fe400078ec0ff */
[----:B------:R-:W-:Y:S01]  /*74e10*/  LOP3.LUT R6, R6, 0xfffffffe, RZ, 0xc0, !PT ;  /* 0xfffffffe06067812 */ /* 0x000fe200078ec0ff */
[----:B------:R-:W-:Y:S01]  /*74e20*/  VIADD R8, R2, 0xa1 ;  /* 0x000000a102087836 */ /* 0x000fe20000000000 */
[----:B------:R-:W-:Y:S01]  /*74e30*/  ISETP.LT.AND P2, PT, R0, UR42, !P1 ;  /* 0x0000002a00007c0c */ /* 0x000fe2000cf41270 */
[----:B------:R-:W0:Y:S01]  /*74e40*/  LDCU.64 UR40, c[0x0][0x398] ;  /* 0x00007300ff2877ac */ /* 0x000e220008000a00 */
[----:B------:R-:W-:-:S05]  /*74e50*/  PRMT R10, R11, 0x3340, R10 ;  /* 0x000033400b0a7816 */ /* 0x000fca000000000a */
[----:B------:R3:W-:Y:S06]  /*74e60*/  STL [R1+0xd0], R10 ;  /* 0x0000d00a01007387 */ /* 0x0007ec0000100800 */
[----:B------:R-:W-:-:S05]  /*74e70*/  @P2 LOP3.LUT R6, R6, 0x1, RZ, 0xfc, !PT ;  /* 0x0000000106062812 */ /* 0x000fca00078efcff */
[----:B------:R0:W-:Y:S01]  /*74e80*/  STL [R1+0x1fd4], R6 ;  /* 0x001fd40601007387 */ /* 0x0001e20000100800 */
[----:B--2---:R-:W-:-:S03]  /*74e90*/  LOP3.LUT R11, R5, 0xffff, RZ, 0xc0, !PT ;  /* 0x0000ffff050b7812 */ /* 0x004fc600078ec0ff */
[----:B------:R-:W2:Y:S01]  /*74ea0*/  LDL.LU R5, [R1+0xd38] ;  /* 0x000d380001057983 */ /* 0x000ea20000300800 */
[----:B---3--:R-:W-:-:S03]  /*74eb0*/  LOP3.LUT R10, R24, 0xffff, RZ, 0xc0, !PT ;  /* 0x0000ffff180a7812 */ /* 0x008fc600078ec0ff */
[----:B------:R-:W3:Y:S01]  /*74ec0*/  LDL.LU R24, [R1+0x958] ;  /* 0x0009580001187983 */ /* 0x000ee20000300800 */
[----:B------:R-:W-:Y:S02]  /*74ed0*/  SHF.R.U32.HI R16, RZ, 0x8, R11 ;  /* 0x00000008ff107819 */ /* 0x000fe4000001160b */
[--C-:B0-----:R-:W-:Y:S02]  /*74ee0*/  PRMT R6, R11, 0x3340, R10.reuse ;  /* 0x000033400b067816 */ /* 0x101fe4000000000a */
[----:B------:R-:W-:Y:S02]  /*74ef0*/  SHF.R.U32.HI R10, RZ, 0x8, R10 ;  /* 0x00000008ff0a7819 */ /* 0x000fe4000001160a */
[----:B------:R-:W-:Y:S02]  /*74f00*/  LOP3.LUT R11, R16, 0xffff, RZ, 0xc0, !PT ;  /* 0x0000ffff100b7812 */ /* 0x000fe400078ec0ff */
[----:B------:R-:W-:Y:S01]  /*74f10*/  LOP3.LUT R10, R10, 0xffff, RZ, 0xc0, !PT ;  /* 0x0000ffff0a0a7812 */ /* 0x000fe200078ec0ff */
[----:B------:R0:W-:Y:S03]  /*74f20*/  STL [R1+0x10c], R6 ;  /* 0x00010c0601007387 */ /* 0x0001e60000100800 */
[----:B0-----:R-:W-:-:S05]  /*74f30*/  PRMT R6, R11, 0x3340, R10 ;  /* 0x000033400b067816 */ /* 0x001fca000000000a */
        /* <DEDUP_REMOVED lines=13> */
[----:B------:R-:W-:-:S13]  /*75010*/  ISETP.LT.AND P1, PT, R3, UR24, !P1 ;  /* 0x0000001803007c0c */ /* 0x000fda000cf21270 */
[----:B------:R-:W-:Y:S02]  /*75020*/  @P1 LOP3.LUT R7, R7, 0x80000000, RZ, 0xfc, !PT ;  /* 0x8000000007071812 */ /* 0x000fe400078efcff */
[----:B------:R-:W-:Y:S01]  /*75030*/  ISETP.GE.AND P1, PT, R9, UR15, PT ;  /* 0x0000000f09007c0c */ /* 0x000fe2000bf26270 */
[----:B------:R-:W0:Y:S03]  /*75040*/  LDCU.64 UR14, c[0x0][0x398] ;  /* 0x00007300ff0e77ac */ /* 0x000e260008000a00 */
[----:B-1----:R-:W-:Y:S02]  /*75050*/  ISETP.LT.AND P2, PT, R0, UR10, !P1 ;  /* 0x0000000a00007c0c */ /* 0x002fe4000cf41270 */
[----:B------:R-:W-:Y:S02]  /*75060*/  ISETP.LT.AND P1, PT, R3, UR26, !P1 ;  /* 0x0000001a03007c0c */ /* 0x000fe4000cf21270 */
[----:B------:R-:W-:Y:S01]  /*75070*/  LOP3.LUT R7, R7, 0xbfffffff, RZ, 0xc0, !PT ;  /* 0xbfffffff07077812 */ /* 0x000fe200078ec0ff */
[----:B------:R-:W-:Y:S01]  /*75080*/  VIADD R9, R2, 0xa0 ;  /* 0x000000a002097836 */ /* 0x000fe20000000000 */
[----:B------:R-:W1:Y:S07]  /*75090*/  LDCU.64 UR26, c[0x0][0x398] ;  /* 0x00007300ff1a77ac */ /* 0x000e6e0008000a00 */
[----:B------:R-:W-:-:S04]  /*750a0*/  @P2 LOP3.LUT R7, R7, 0x40000000, RZ, 0xfc, !PT ;  /* 0x4000000007072812 */ /* 0x000fc800078efcff */
[----:B------:R-:W-:-:S04]  /*750b0*/  LOP3.LUT R7, R7, 0xdfffffff, RZ, 0xc0, !PT ;  /* 0xdfffffff07077812 */ /* 0x000fc800078ec0ff */
[----:B------:R-:W-:Y:S02]  /*750c0*/  @P1 LOP3.LUT R7, R7, 0x20000000, RZ, 0xfc, !PT ;  /* 0x2000000007071812 */ /* 0x000fe400078efcff */
[----:B------:R-:W-:Y:S02]  /*750d0*/  ISETP.GE.AND P1, PT, R8, UR35, PT ;  /* 0x0000002308007c0c */ /* 0x000fe4000bf26270 */
[----:B--2---:R-:W-:Y:S02]  /*750e0*/  LOP3.LUT R11, R5, 0xffff, RZ, 0xc0, !PT ;  /* 0x0000ffff050b7812 */ /* 0x004fe400078ec0ff */
[----:B---3--:R-:W-:Y:S01]  /*750f0*/  LOP3.LUT R10, R24, 0xffff, RZ, 0xc0, !PT ;  /* 0x0000ffff180a7812 */ /* 0x008fe200078ec0ff */
[----:B------:R-:W2:Y:S01]  /*75100*/  LDL.LU R5, [R1+0xd18] ;  /* 0x000d180001057983 */ /* 0x000ea20000300800 */
[----:B------:R-:W-:Y:S01]  /*75110*/  LOP3.LUT R7, R7, 0xefffffff, RZ, 0xc0, !PT ;  /* 0xefffffff07077812 */ /* 0x000fe200078ec0ff */
[----:B------:R-:W-:Y:S01]  /*75120*/  VIADD R8, R2, 0x9f ;  /* 0x0000009f02087836 */ /* 0x000fe20000000000 */
[----:B------:R-:W3:Y:S01]  /*75130*/  LDCU.64 UR34, c[0x0][0x398] ;  /* 0x00007300ff2277ac */ /* 0x000ee20008000a00 */
[----:B------:R-:W3:Y:S01]  /*75140*/  LDL.LU R24, [R1+0x97c] ;  /* 0x00097c0001187983 */ /* 0x000ee20000300800 */
[----:B------:R-:W-:-:S02]  /*75150*/  ISETP.LT.AND P2, PT, R0, UR28, !P1 ;  /* 0x0000001c00007c0c */ /* 0x000fc4000cf41270 */
[----:B------:R-:W-:Y:S01]  /*75160*/  ISETP.LT.AND P1, PT, R3, UR18, !P1 ;  /* 0x0000001203007c0c */ /* 0x000fe2000cf21270 */
[----:B------:R-:W1:Y:S01]  /*75170*/  LDCU.64 UR18, c[0x0][0x398] ;  /* 0x00007300ff1277ac */ /* 0x000e620008000a00 */
[----:B0-----:R-:W-:Y:S02]  /*75180*/  PRMT R6, R11, 0x3340, R10 ;  /* 0x000033400b067816 */ /* 0x001fe4000000000a */
[----:B------:R-:W-:Y:S01]  /*75190*/  SHF.R.U32.HI R16, RZ, 0x8, R11 ;  /* 0x00000008ff107819 */ /* 0x000fe2000001160b */
[----:B------:R-:W0:Y:S06]  /*751a0*/  LDCU UR28, c[0x0][0x398] ;  /* 0x00007300ff1c77ac */ /* 0x000e2c0008000800 */
[----:B------:R-:W-:-:S04]  /*751b0*/  @P2 LOP3.LUT R7, R7, 0x10000000, RZ, 0xfc, !PT ;  /* 0x1000000007072812 */ /* 0x000fc800078efcff */
[----:B------:R-:W-:-:S04]  /*751c0*/  LOP3.LUT R7, R7, 0xf7ffffff, RZ, 0xc0, !PT ;  /* 0xf7ffffff07077812 */ /* 0x000fc800078ec0ff */
[----:B------:R-:W-:Y:S02]  /*751d0*/  @P1 LOP3.LUT R7, R7, 0x8000000, RZ, 0xfc, !PT ;  /* 0x0800000007071812 */ /* 0x000fe400078efcff */
[----:B------:R-:W-:Y:S02]  /*751e0*/  ISETP.GE.AND P1, PT, R9, UR37, PT ;  /* 0x0000002509007c0c */ /* 0x000fe4000bf26270 */
[----:B------:R-:W-:Y:S01]  /*751f0*/  LOP3.LUT R7, R7, 0xfbffffff, RZ, 0xc0, !PT ;  /* 0xfbffffff07077812 */ /* 0x000fe200078ec0ff */
[----:B------:R-:W-:Y:S01]  /*75200*/  VIADD R9, R2, 0x9e ;  /* 0x0000009e02097836 */ /* 0x000fe20000000000 */
[----:B------:R-:W-:Y:S02]  /*75210*/  ISETP.LT.AND P2, PT, R0, UR14, !P1 ;  /* 0x0000000e00007c0c */ /* 0x000fe4000cf41270 */
[----:B------:R-:W-:Y:S01]  /*75220*/  SHF.R.U32.HI R10, RZ, 0x8, R10 ;  /* 0x00000008ff0a7819 */ /* 0x000fe2000001160a */
[----:B------:R0:W-:Y:S01]  /*75230*/  STL [R1+0x140], R6 ;  /* 0x0001400601007387 */ /* 0x0001e20000100800 */
[----:B------:R-:W-:Y:S01]  /*75240*/  ISETP.LT.AND P1, PT, R3, UR25, !P1 ;  /* 0x0000001903007c0c */ /* 0x000fe2000cf21270 */
[----:B------:R-:W0:Y:S01]  /*75250*/  LDCU.64 UR24, c[0x0][0x398] ;  /* 0x00007300ff1877ac */ /* 0x000e220008000a00 */
[----:B------:R-:W-:Y:S01]  /*75260*/  LOP3.LUT R11, R16, 0xffff, RZ, 0xc0, !PT ;  /* 0x0000ffff100b7812 */ /* 0x000fe200078ec0ff */
[----:B------:R-:W0:Y:S06]  /*75270*/  LDCU.64 UR36, c[0x0][0x398] ;  /* 0x00007300ff2477ac */ /* 0x000e2c0008000a00 */
[----:B------:R-:W-:-:S04]  /*75280*/  @P2 LOP3.LUT R7, R7, 0x4000000, RZ, 0xfc, !PT ;  /* 0x0400000007072812 */ /* 0x000fc800078efcff */
[----:B------:R-:W-:-:S04]  /*75290*/  LOP3.LUT R7, R7, 0xfdffffff, RZ, 0xc0, !PT ;  /* 0xfdffffff07077812 */ /* 0x000fc800078ec0ff */
[----:B------:R-:W-:Y:S02]  /*752a0*/  @P1 LOP3.LUT R7, R7, 0x2000000, RZ, 0xfc, !PT ;  /* 0x0200000007071812 */ /* 0x000fe400078efcff */
[----:B------:R-:W-:Y:S02]  /*752b0*/  ISETP.GE.AND P1, PT, R8, UR39, PT ;  /* 0x0000002708007c0c */ /* 0x000fe4000bf26270 */
[----:B------:R-:W-:Y:S02]  /*752c0*/  LOP3.LUT R7, R7, 0xfeffffff, RZ, 0xc0, !PT ;  /* 0xfeffffff07077812 */ /* 0x000fe400078ec0ff */
[----:B------:R-:W-:Y:S01]  /*752d0*/  LOP3.LUT R10, R10, 0xffff, RZ, 0xc0, !PT ;  /* 0x0000ffff0a0a7812 */ /* 0x000fe200078ec0ff */
[----:B------:R-:W-:Y:S01]  /*752e0*/  VIADD R8, R2, 0x9d ;  /* 0x0000009d02087836 */ /* 0x000fe20000000000 */
[----:B-1----:R-:W-:Y:S01]  /*752f0*/  ISETP.LT.AND P2, PT, R0, UR18, !P1 ;  /* 0x0000001200007c0c */ /* 0x002fe2000cf41270 */
[----:B------:R-:W1:Y:S01]  /*75300*/  LDCU.64 UR38, c[0x0][0x398] ;  /* 0x00007300ff2677ac */ /* 0x000e620008000a00 */
[----:B------:R-:W-:-:S02]  /*75310*/  ISETP.LT.AND P1, PT, R3, UR6, !P1 ;  /* 0x0000000603007c0c */ /* 0x000fc4000cf21270 */
[----:B0-----:R-:W-:Y:S01]  /*75320*/  PRMT R6, R11, 0x3340, R10 ;  /* 0x000033400b067816 */ /* 0x001fe2000000000a */
[----:B------:R-:W0:Y:S08]  /*75330*/  LDCU UR6, c[0x0][0x398] ;  /* 0x00007300ff0677ac */ /* 0x000e300008000800 */
[----:B------:R-:W-:-:S04]  /*75340*/  @P2 LOP3.LUT R7, R7, 0x1000000, RZ, 0xfc, !PT ;  /* 0x0100000007072812 */ /* 0x000fc800078efcff */
[----:B------:R-:W-:-:S04]  /*75350*/  LOP3.LUT R7, R7, 0xff7fffff, RZ, 0xc0, !PT ;  /* 0xff7fffff07077812 */ /* 0x000fc800078ec0ff */
[----:B------:R-:W-:Y:S02]  /*75360*/  @P1 LOP3.LUT R7, R7, 0x800000, RZ, 0xfc, !PT ;  /* 0x0080000007071812 */ /* 0x000fe400078efcff */
[----:B------:R-:W-:Y:S01]  /*75370*/  ISETP.GE.AND P1, PT, R9, UR31, PT ;  /* 0x0000001f09007c0c */ /* 0x000fe2000bf26270 */
[----:B------:R0:W-:Y:S01]  /*75380*/  STL [R1+0x118], R6 ;  /* 0x0001180601007387 */ /* 0x0001e20000100800 */
[----:B------:R-:W-:Y:S01]  /*75390*/  LOP3.LUT R7, R7, 0xffbfffff, RZ, 0xc0, !PT ;  /* 0xffbfffff07077812 */ /* 0x000fe200078ec0ff */
[----:B------:R-:W-:Y:S01]  /*753a0*/  VIADD R9, R2, 0x9c ;  /* 0x0000009c02097836 */ /* 0x000fe20000000000 */
[----:B------:R-:W-:Y:S01]  /*753b0*/  ISETP.LT.AND P2, PT, R0, UR24, !P1 ;  /* 0x0000001800007c0c */ /* 0x000fe2000cf41270 */
[----:B------:R-:W0:Y:S01]  /*753c0*/  LDCU UR31, c[0x0][0x398] ;  /* 0x00007300ff1f77ac */ /* 0x000e220008000800 */
[----:B------:R-:W-:Y:S01]  /*753d0*/  ISETP.LT.AND P1, PT, R3, UR23, !P1 ;  /* 0x0000001703007c0c */ /* 0x000fe2000cf21270 */
[----:B------:R-:W0:Y:S10]  /*753e0*/  LDCU.64 UR22, c[0x0][0x398] ;  /* 0x00007300ff1677ac */ /* 0x000e340008000a00 */
        /* <DEDUP_REMOVED lines=9> */
[----:B------:R-:W0:Y:S01]  /*75480*/  LDCU.64 UR8, c[0x0][0x398] ;  /* 0x00007300ff0877ac */ /* 0x000e220008000a00 */
[----:B------:R-:W0:Y:S09]  /*75490*/  LDCU UR26, c[0x0][0x398] ;  /* 0x00007300ff1a77ac */ /* 0x000e320008000800 */
        /* <DEDUP_REMOVED lines=17> */
[----:B------:R-:W0:Y:S01]  /*755b0*/  LDCU UR29, c[0x0][0x398] ;  /* 0x00007300ff1d77ac */ /* 0x000e220008000800 */
[----:B------:R-:W-:Y:S01]  /*755c0*/  ISETP.LT.AND P1, PT, R3, UR12, !P1 ;  /* 0x0000000c03007c0c */ /* 0x000fe2000cf21270 */
[----:B------:R-:W0:Y:S10]  /*755d0*/  LDCU UR12, c[0x0][0x398] ;  /* 0x00007300ff0c77ac */ /* 0x000e340008000800 */
[----:B------:R-:W-:-:S04]  /*755e0*/  @P2 LOP3.LUT R7, R7, 0x10000, RZ, 0xfc, !PT ;  /* 0x0001000007072812 */ /* 0x000fc800078efcff */
[----:B------:R-:W-:-:S04]  /*755f0*/  LOP3.LUT R7, R7, 0xffff7fff, RZ, 0xc0, !PT ;  /* 0xffff7fff07077812 */ /* 0x000fc800078ec0ff */
[----:B------:R-:W-:Y:S02]  /*75600*/  @P1 LOP3.LUT R7, R7, 0x8000, RZ, 0xfc, !PT ;  /* 0x0000800007071812 */ /* 0x000fe400078efcff */
[----:B------:R-:W-:Y:S01]  /*75610*/  ISETP.GE.AND P1, PT, R9, UR15, PT ;  /* 0x0000000f09007c0c */ /* 0x000fe2000bf26270 */
[----:B------:R-:W0:Y:S03]  /*75620*/  LDCU.64 UR14, c[0x0][0x398] ;  /* 0x00007300ff0e77ac */ /* 0x000e260008000a00 */
[----:B-1----:R-:W-:Y:S02]  /*75630*/  ISETP.LT.AND P2, PT, R0, UR10, !P1 ;  /* 0x0000000a00007c0c */ /* 0x002fe4000cf41270 */
[----:B--2---:R-:W-:Y:S02]  /*75640*/  LOP3.LUT R11, R5, 0xffff, RZ, 0xc0, !PT ;  /* 0x0000ffff050b7812 */ /* 0x004fe400078ec0ff */
[----:B------:R-:W2:Y:S01]  /*75650*/  LDL.LU R5, [R1+0x10e8] ;  /* 0x0010e80001057983 */ /* 0x000ea20000300800 */
[----:B---3--:R-:W-:-:S03]  /*75660*/  LOP3.LUT R10, R24, 0xffff, RZ, 0xc0, !PT ;  /* 0x0000ffff180a7812 */ /* 0x008fc600078ec0ff */
[----:B------:R-:W3:Y:S01]  /*75670*/  LDL.LU R24, [R1+0xa44] ;  /* 0x000a440001187983 */ /* 0x000ee20000300800 */
[----:B------:R-:W-:Y:S02]  /*75680*/  ISETP.LT.AND P1, PT, R3, UR17, !P1 ;  /* 0x0000001103007c0c */ /* 0x000fe4000cf21270 */
[----:B------:R-:W-:Y:S01]  /*75690*/  LOP3.LUT R7, R7, 0xffffbfff, RZ, 0xc0, !PT ;  /* 0xffffbfff07077812 */ /* 0x000fe200078ec0ff */
[----:B------:R-:W-:Y:S01]  /*756a0*/  VIADD R9, R2, 0x98 ;  /* 0x0000009802097836 */ /* 0x000fe20000000000 */
[----:B------:R-:W1:Y:S02]  /*756b0*/  LDCU.64 UR16, c[0x0][0x398] ;  /* 0x00007300ff1077ac */ /* 0x000e640008000a00 */
        /* <DEDUP_REMOVED lines=8> */
[----:B------:R-:W-:Y:S02]  /*75740*/  ISETP.LT.AND P1, PT, R3, UR13, !P1 ;  /* 0x0000000d03007c0c */ /* 0x000fe4000cf21270 */
[----:B------:R-:W-:Y:S01]  /*75750*/  PRMT R6, R11, 0x3340, R10 ;  /* 0x000033400b067816 */ /* 0x000fe2000000000a */
[----:B------:R-:W0:Y:S08]  /*75760*/  LDCU UR13, c[0x0][0x398] ;  /* 0x00007300ff0d77ac */ /* 0x000e300008000800 */
        /* <DEDUP_REMOVED lines=9> */
[----:B------:R-:W-:-:S02]  /*75800*/  SHF.R.U32.HI R16, RZ, 0x8, R11 ;  /* 0x00000008ff107819 */ /* 0x000fc4000001160b */
[----:B------:R-:W-:Y:S01]  /*75810*/  SHF.R.U32.HI R10, RZ, 0x8, R10 ;  /* 0x00000008ff0a7819 */ /* 0x000fe2000001160a */
[----:B------:R0:W-:Y:S01]  /*75820*/  STL [R1+0x160], R6 ;  /* 0x0001600601007387 */ /* 0x0001e20000100800 */
[----:B------:R-:W0:Y:S05]  /*75830*/  LDCU UR14, c[0x0][0x398] ;  /* 0x00007300ff0e77ac */ /* 0x000e2a0008000800 */
[----:B------:R-:W-:Y:S01]  /*75840*/  @P2 LOP3.LUT R7, R7, 0x400, RZ, 0xfc, !PT ;  /* 0x0000040007072812 */ /* 0x000fe200078efcff */
[----:B------:R-:W0:Y:S03]  /*75850*/  LDCU UR54, c[0x0][0x398] ;  /* 0x00007300ff3677ac */ /* 0x000e260008000800 */
[----:B------:R-:W-:-:S04]  /*75860*/  LOP3.LUT R7, R7, 0xfffffdff, RZ, 0xc0, !PT ;  /* 0xfffffdff07077812 */ /* 0x000fc800078ec0ff */
[----:B------:R-:W-:Y:S02]  /*75870*/  @P1 LOP3.LUT R7, R7, 0x200, RZ, 0xfc, !PT ;  /* 0x0000020007071812 */ /* 0x000fe400078efcff */
[----:B------:R-:W-:Y:S02]  /*75880*/  ISETP.GE.AND P1, PT, R8, UR27, PT ;  /* 0x0000001b08007c0c */ /* 0x000fe4000bf26270 */
[----:B------:R-:W-:Y:S01]  /*75890*/  LOP3.LUT R7, R7, 0xfffffeff, RZ, 0xc0, !PT ;  /* 0xfffffeff07077812 */ /* 0x000fe200078ec0ff */
[----:B------:R-:W-:Y:S01]  /*758a0*/  VIADD R8, R2, 0x95 ;  /* 0x0000009502087836 */ /* 0x000fe20000000000 */
[----:B-1----:R-:W-:Y:S01]  /*758b0*/  ISETP.LT.AND P2, PT, R0, UR16, !P1 ;  /* 0x0000001000007c0c */ /* 0x002fe2000cf41270 */
[----:B------:R-:W1:Y:S01]  /*758c0*/  LDCU UR16, c[0x0][0x398] ;  /* 0x00007300ff1077ac */ /* 0x000e620008000800 */
[----:B------:R-:W-:Y:S02]  /*758d0*/  ISETP.LT.AND P1, PT, R3, UR33, !P1 ;  /* 0x0000002103007c0c */ /* 0x000fe4000cf21270 */
[----:B------:R-:W-:Y:S01]  /*758e0*/  LOP3.LUT R11, R16, 0xffff, RZ, 0xc0, !PT ;  /* 0x0000ffff100b7812 */ /* 0x000fe200078ec0ff */
[----:B------:R-:W0:Y:S08]  /*758f0*/  LDCU UR27, c[0x0][0x398] ;  /* 0x00007300ff1b77ac */ /* 0x000e300008000800 */
[----:B------:R-:W-:-:S04]  /*75900*/  @P2 LOP3.LUT R7, R7, 0x100, RZ, 0xfc, !PT ;  /* 0x0000010007072812 */ /* 0x000fc800078efcff */
[----:B------:R-:W-:-:S04]  /*75910*/  LOP3.LUT R7, R7, 0xffffff7f, RZ, 0xc0, !PT ;  /* 0xffffff7f07077812 */ /* 0x000fc800078ec0ff */
[----:B------:R-:W-:Y:S02]  /*75920*/  @P1 LOP3.LUT R7, R7, 0x80, RZ, 0xfc, !PT ;  /* 0x0000008007071812 */ /* 0x000fe400078efcff */
[----:B------:R-:W-:Y:S01]  /*75930*/  ISETP.GE.AND P1, PT, R9, UR23, PT ;  /* 0x0000001709007c0c */ /* 0x000fe2000bf26270 */
[----:B------:R-:W1:Y:S03]  /*75940*/  LDCU.64 UR22, c[0x0][0x398] ;  /* 0x00007300ff1677ac */ /* 0x000e660008000a00 */
[----:B0-----:R-:W-:Y:S02]  /*75950*/  ISETP.LT.AND P2, PT, R0, UR18, !P1 ;  /* 0x0000001200007c0c */ /* 0x001fe4000cf41270 */
[----:B------:R-:W-:Y:S01]  /*75960*/  LOP3.LUT R7, R7, 0xffffffbf, RZ, 0xc0, !PT ;  /* 0xffffffbf07077812 */ /* 0x000fe200078ec0ff */
[----:B------:R-:W-:Y:S01]  /*75970*/  VIADD R9, R2, 0x94 ;  /* 0x0000009402097836 */ /* 0x000fe20000000000 */
[----:B------:R-:W-:Y:S01]  /*75980*/  ISETP.LT.AND P1, PT, R3, UR32, !P1 ;  /* 0x0000002003007c0c */ /* 0x000fe2000cf21270 */
[----:B------:R-:W0:Y:S01]  /*75990*/  LDCU.64 UR32, c[0x0][0x398] ;  /* 0x00007300ff2077ac */ /* 0x000e220008000a00 */
[----:B------:R-:W-:Y:S01]  /*759a0*/  LOP3.LUT R10, R10, 0xffff, RZ, 0xc0, !PT ;  /* 0x0000ffff0a0a7812 */ /* 0x000fe200078ec0ff */
[----:B------:R-:W0:Y:S06]  /*759b0*/  LDCU UR18, c[0x0][0x398] ;  /* 0x00007300ff1277ac */ /* 0x000e2c0008000800 */
        /* <DEDUP_REMOVED lines=9> */
[----:B------:R-:W-:Y:S01]  /*75a50*/  PRMT R6, R11, 0x3340, R10 ;  /* 0x000033400b067816 */ /* 0x000fe2000000000a */
[----:B------:R-:W0:Y:S08]  /*75a60*/  LDCU UR51, c[0x0][0x398] ;  /* 0x00007300ff3377ac */ /* 0x000e300008000800 */
[----:B------:R-:W-:-:S04]  /*75a70*/  @P2 LOP3.LUT R7, R7, 0x10, RZ, 0xfc, !PT ;  /* 0x0000001007072812 */ /* 0x000fc800078efcff */
[----:B------:R-:W-:-:S04]  /*75a80*/  LOP3.LUT R7, R7, 0xfffffff7, RZ, 0xc0, !PT ;  /* 0xfffffff707077812 */ /* 0x000fc800078ec0ff */
[----:B------:R-:W-:Y:S02]  /*75a90*/  @P1 LOP3.LUT R7, R7, 0x8, RZ, 0xfc, !PT ;  /* 0x0000000807071812 */ /* 0x000fe400078efcff */
[----:B------:R-:W-:Y:S01]  /*75aa0*/  ISETP.GE.AND P1, PT, R9, UR11, PT ;  /* 0x0000000b09007c0c */ /* 0x000fe2000bf26270 */
[----:B------:R0:W-:Y:S01]  /*75ab0*/  STL [R1+0x11c], R6 ;  /* 0x00011c0601007387 */ /* 0x0001e20000100800 */
[----:B------:R-:W-:Y:S01]  /*75ac0*/  LOP3.LUT R7, R7, 0xfffffffb, RZ, 0xc0, !PT ;  /* 0xfffffffb07077812 */ /* 0x000fe200078ec0ff */
[----:B------:R-:W0:Y:S01]  /*75ad0*/  LDCU.64 UR10, c[0x0][0x398] ;  /* 0x00007300ff0a77ac */ /* 0x000e220008000a00 */
[----:B-1----:R-:W-:Y:S02]  /*75ae0*/  ISETP.LT.AND P2, PT, R0, UR22, !P1 ;  /* 0x0000001600007c0c */ /* 0x002fe4000cf41270 */
[----:B------:R-:W-:Y:S02]  /*75af0*/  ISETP.LT.AND P1, PT, R3, UR77, !P1 ;  /* 0x0000004d03007c0c */ /* 0x000fe4000cf21270 */
[----:B--2---:R-:W-:-:S02]  /*75b00*/  LOP3.LUT R11, R5, 0xffff, RZ, 0xc0, !PT ;  /* 0x0000ffff050b7812 */ /* 0x004fc400078ec0ff */
[----:B---3--:R-:W-:Y:S01]  /*75b10*/  LOP3.LUT R10, R24, 0xffff, RZ, 0xc0, !PT ;  /* 0x0000ffff180a7812 */ /* 0x008fe200078ec0ff */
[----:B------:R-:W-:-:S06]  /*75b20*/  VIADD R9, R2, 0x92 ;  /* 0x0000009202097836 */ /* 0x000fcc0000000000 */
[----:B------:R-:W-:Y:S01]  /*75b30*/  @P2 LOP3.LUT R7, R7, 0x4, RZ, 0xfc, !PT ;  /* 0x0000000407072812 */ /* 0x000fe200078efcff */
[----:B------:R-:W1:Y:S03]  /*75b40*/  LDCU UR77, c[0x0][0x398] ;  /* 0x00007300ff4d77ac */ /* 0x000e660008000800 */
[----:B------:R-:W-:Y:S01]  /*75b50*/  LOP3.LUT R7, R7, 0xfffffffd, RZ, 0xc0, !PT ;  /* 0xfffffffd07077812 */ /* 0x000fe200078ec0ff */
[----:B------:R-:W2:Y:S03]  /*75b60*/  LDCU UR22, c[0x0][0x398] ;  /* 0x00007300ff1677ac */ /* 0x000ea60008000800 */
[----:B------:R-:W-:Y:S02]  /*75b70*/  @P1 LOP3.LUT R7, R7, 0x2, RZ, 0xfc, !PT ;  /* 0x0000000207071812 */ /* 0x000fe400078efcff */
[----:B------:R-:W-:Y:S01]  /*75b80*/  ISETP.GE.AND P1, PT, R8, UR21, PT ;  /* 0x0000001508007c0c */ /* 0x000fe2000bf26270 */
[----:B------:R-:W3:Y:S03]  /*75b90*/  LDCU.64 UR20, c[0x0][0x398] ;  /* 0x00007300ff1477ac */ /* 0x000ee60008000a00 */
[----:B0-----:R-:W-:-:S02]  /*75ba0*/  ISETP.LT.AND P2, PT, R0, UR32, !P1 ;  /* 0x0000002000007c0c */ /* 0x001fc4000cf41270 */
[----:B------:R-:W-:-:S11]  /*75bb0*/  LOP3.LUT R7, R7, 0xfffffffe, RZ, 0xc0, !PT ;  /* 0xfffffffe07077812 */ /* 0x000fd600078ec0ff */
[----:B------:R-:W-:-:S05]  /*75bc0*/  @P2 LOP3.LUT R7, R7, 0x1, RZ, 0xfc, !PT ;  /* 0x0000000107072812 */ /* 0x000fca00078efcff */
[----:B------:R-:W-:Y:S04]  /*75bd0*/  STL [R1+0x1fd8], R7 ;  /* 0x001fd80701007387 */ /* 0x000fe80000100800 */
[----:B------:R-:W2:Y:S04]  /*75be0*/  LDL.LU R5, [R1+0xcf8] ;  /* 0x000cf80001057983 */ /* 0x000ea80000300800 */
[----:B------:R-:W3:Y:S01]  /*75bf0*/  LDL.LU R24, [R1+0x998] ;  /* 0x0009980001187983 */ /* 0x000ee20000300800 */
[----:B------:R-:W-:Y:S02]  /*75c00*/  PRMT R6, R11, 0x3340, R10 ;  /* 0x000033400b067816 */ /* 0x000fe4000000000a */
[----:B------:R-:W-:-:S02]  /*75c10*/  SHF.R.U32.HI R16, RZ, 0x8, R11 ;  /* 0x00000008ff107819 */ /* 0x000fc4000001160b */
        /* <DEDUP_REMOVED lines=18> */
[----:B------:R-:W-:Y:S01]  /*75d40*/  ISETP.LT.AND P1, PT, R3, UR76, !P1 ;  /* 0x0000004c03007c0c */ /* 0x000fe2000cf21270 */
[----:B------:R-:W-:Y:S01]  /*75d50*/  VIADD R8, R2, 0x91 ;  /* 0x0000009102087836 */ /* 0x000fe20000000000 */
[----:B------:R-:W-:Y:S02]  /*75d60*/  PRMT R25, R18, 0x5410, R25 ;  /* 0x0000541012197816 */ /* 0x000fe40000000019 */
[----:B------:R-:W-:Y:S01]  /*75d70*/  PRMT R26, R19, 0x5410, R26 ;  /* 0x00005410131a7816 */ /* 0x000fe2000000001a */
[----:B------:R-:W-:Y:S01]  /*75d80*/  VIADD R7, R2, 0x38 ;  /* 0x0000003802077836 */ /* 0x000fe20000000000 */
[----:B------:R-:W0:Y:S07]  /*75d90*/  LDCU UR76, c[0x0][0x398] ;  /* 0x00007300ff4c77ac */ /* 0x000e2e0008000800 */
[----:B------:R-:W-:-:S02]  /*75da0*/  @P1 LOP3.LUT R12, R12, 0x80000000, RZ, 0xfc, !PT ;  /* 0x800000000c0c1812 */ /* 0x000fc400078efcff */
        /* <DEDUP_REMOVED lines=16> */
[----:B------:R-:W3:Y:S01]  /*75eb0*/  LDCU UR17, c[0x0][0x398] ;  /* 0x00007300ff1177ac */ /* 0x000ee20008000800 */
[----:B------:R-:W3:Y:S01]  /*75ec0*/  LDL.LU R24, [R1+0x9a8] ;  /* 0x0009a80001187983 */ /* 0x000ee20000300800 */
[----:B------:R-:W-:-:S02]  /*75ed0*/  ISETP.LT.AND P2, PT, R0, UR20, !P1 ;  /* 0x0000001400007c0c */ /* 0x000fc4000cf41270 */
[----:B0-----:R-:W-:Y:S01]  /*75ee0*/  ISETP.LT.AND P1, PT, R3, UR51, !P1 ;  /* 0x0000003303007c0c */ /* 0x001fe2000cf21270 */
[----:B------:R-:W0:Y:S01]  /*75ef0*/  LDCU UR51, c[0x0][0x398] ;  /* 0x00007300ff3377ac */ /* 0x000e220008000800 */
[----:B------:R-:W-:Y:S02]  /*75f00*/  PRMT R6, R11, 0x3340, R10 ;  /* 0x000033400b067816 */ /* 0x000fe4000000000a */
        /* <DEDUP_REMOVED lines=11> */
[----:B0-----:R-:W-:Y:S01]  /*75fc0*/  ISETP.LT.AND P1, PT, R3, UR51, !P1 ;  /* 0x0000003303007c0c */ /* 0x001fe2000cf21270 */
        /* <DEDUP_REMOVED lines=8> */
[----:B------:R-:W-:Y:S02]  /*76050*/  ISETP.LT.AND P2, PT, R0, UR42, !P1 ;  /* 0x0000002a00007c0c */ /* 0x000fe4000cf41270 */
[----:B0-----:R-:W-:Y:S01]  /*76060*/  ISETP.LT.AND P1, PT, R3, UR51, !P1 ;  /* 0x0000003303007c0c */ /* 0x001fe2000cf21270 */
[----:B------:R-:W0:Y:S01]  /*76070*/  LDCU UR51, c[0x0][0x398] ;  /* 0x00007300ff3377ac */ /* 0x000e220008000800 */
[----:B------:R-:W-:-:S02]  /*76080*/  LOP3.LUT R12, R12, 0xfeffffff, RZ, 0xc0, !PT ;  /* 0xfeffffff0c0c7812 */ /* 0x000fc400078ec0ff */
[----:B------:R-:W-:-:S07]  /*76090*/  LOP3.LUT R10, R10, 0xffff, RZ, 0xc0, !PT ;  /* 0x0000ffff0a0a7812 */ /* 0x000fce00078ec0ff */
[----:B------:R-:W-:-:S04]  /*760a0*/  @P2 LOP3.LUT R12, R12, 0x1000000, RZ, 0xfc, !PT ;  /* 0x010000000c0c2812 */ /* 0x000fc800078efcff */
[----:B------:R-:W-:-:S04]  /*760b0*/  LOP3.LUT R12, R12, 0xff7fffff, RZ, 0xc0, !PT ;  /* 0xff7fffff0c0c7812 */ /* 0x000fc800078ec0ff */
[----:B------:R-:W-:Y:S02]  /*760c0*/  @P1 LOP3.LUT R12, R12, 0x800000, RZ, 0xfc, !PT ;  /* 0x008000000c0c1812 */ /* 0x000fe400078efcff */
[----:B------:R-:W-:Y:S02]  /*760d0*/  ISETP.GE.AND P1, PT, R9, UR23, PT ;  /* 0x0000001709007c0c */ /* 0x000fe4000bf26270 */
[----:B-1----:R-:W-:Y:S02]  /*760e0*/  PRMT R6, R11, 0x3340, R10 ;  /* 0x000033400b067816 */ /* 0x002fe4000000000a */
[----:B------:R-:W-:Y:S01]  /*760f0*/  LOP3.LUT R12, R12, 0xffbfffff, RZ, 0xc0, !PT ;  /* 0xffbfffff0c0c7812 */ /* 0x000fe200078ec0ff */
[----:B------:R-:W-:Y:S01]  /*76100*/  VIADD R8, R2, 0x8d ;  /* 0x0000008d02087836 */ /* 0x000fe20000000000 */
[----:B------:R-:W-:Y:S01]  /*76110*/  ISETP.LT.AND P2, PT, R0, UR44, !P1 ;  /* 0x0000002c00007c0c */ /* 0x000fe2000cf41270 */
[----:B------:R1:W-:Y:S01]  /*76120*/  STL [R1+0x1c0], R6 ;  /* 0x0001c00601007387 */ /* 0x0003e20000100800 */
[----:B0-----:R-:W-:Y:S01]  /*76130*/  ISETP.LT.AND P1, PT, R3, UR51, !P1 ;  /* 0x0000003303007c0c */ /* 0x001fe2000cf21270 */
[----:B------:R-:W0:Y:S01]  /*76140*/  LDCU UR51, c[0x0][0x398] ;  /* 0x00007300ff3377ac */ /* 0x000e220008000800 */
[----:B------:R-:W-:Y:S01]  /*76150*/  VIADD R9, R2, 0x8c ;  /* 0x0000008c02097836 */ /* 0x000fe20000000000 */
        /* <DEDUP_REMOVED lines=8> */
[----:B------:R-:W1:Y:S01]  /*761e0*/  LDCU.64 UR32, c[0x0][0x398] ;  /* 0x00007300ff2077ac */ /* 0x000e620008000a00 */
[----:B0-----:R-:W-:Y:S01]  /*761f0*/  ISETP.LT.AND P1, PT, R3, UR51, !P1 ;  /* 0x0000003303007c0c */ /* 0x001fe2000cf21270 */
[----:B------:R-:W0:Y:S01]  /*76200*/  LDCU UR51, c[0x0][0x398] ;  /* 0x00007300ff3377ac */ /* 0x000e220008000800 */
[----:B------:R-:W0:Y:S09]  /*76210*/  LDCU UR24, c[0x0][0x398] ;  /* 0x00007300ff1877ac */ /* 0x000e320008000800 */
        /* <DEDUP_REMOVED lines=9> */
[----:B------:R-:W0:Y:S10]  /*762b0*/  LDCU UR51, c[0x0][0x398] ;  /* 0x00007300ff3377ac */ /* 0x000e340008000800 */
[----:B------:R-:W-:-:S04]  /*762c0*/  @P2 LOP3.LUT R12, R12, 0x40000, RZ, 0xfc, !PT ;  /* 0x000400000c0c2812 */ /* 0x000fc800078efcff */
[----:B------:R-:W-:-:S04]  /*762d0*/  LOP3.LUT R12, R12, 0xfffdffff, RZ, 0xc0, !PT ;  /* 0xfffdffff0c0c7812 */ /* 0x000fc800078ec0ff */
[----:B------:R-:W-:Y:S02]  /*762e0*/  @P1 LOP3.LUT R12, R12, 0x20000, RZ, 0xfc, !PT ;  /* 0x000200000c0c1812 */ /* 0x000fe400078efcff */
[----:B------:R-:W-:Y:S02]  /*762f0*/  ISETP.GE.AND P1, PT, R8, UR21, PT ;  /* 0x0000001508007c0c */ /* 0x000fe4000bf26270 */
[----:B------:R-:W-:Y:S01]  /*76300*/  LOP3.LUT R12, R12, 0xfffeffff, RZ, 0xc0, !PT ;  /* 0xfffeffff0c0c7812 */ /* 0x000fe200078ec0ff */
[----:B------:R-:W-:Y:S01]  /*76310*/  VIADD R8, R2, 0x89 ;  /* 0x0000008902087836 */ /* 0x000fe20000000000 */
[----:B------:R-:W-:Y:S01]  /*76320*/  ISETP.LT.AND P2, PT, R0, UR34, !P1 ;  /* 0x0000002200007c0c */ /* 0x000fe2000cf41270 */
[----:B------:R-:W1:Y:S01]  /*76330*/  LDCU UR21, c[0x0][0x398] ;  /* 0x00007300ff1577ac */ /* 0x000e620008000800 */
[----:B0-----:R-:W-:Y:S01]  /*76340*/  ISETP.LT.AND P1, PT, R3, UR51, !P1 ;  /* 0x0000003303007c0c */ /* 0x001fe2000cf21270 */
        /* <DEDUP_REMOVED lines=13> */
[----:B0-----:R-:W-:Y:S01]  /*76420*/  ISETP.LT.AND P1, PT, R3, UR51, !P1 ;  /* 0x0000003303007c0c */ /* 0x001fe2000cf21270 */
[----:B------:R-:W0:Y:S10]  /*76430*/  LDCU UR51, c[0x0][0x398] ;  /* 0x00007300ff3377ac */ /* 0x000e340008000800 */
        /* <DEDUP_REMOVED lines=8> */
[----:B------:R-:W-:-:S09]  /*764c0*/  LOP3.LUT R12, R12, 0xffffefff, RZ, 0xc0, !PT ;  /* 0xffffefff0c0c7812 */ /* 0x000fd200078ec0ff */
        /* <DEDUP_REMOVED lines=8> */
[----:B------:R-:W-:Y:S01]  /*76550*/  ISETP.LT.AND P1, PT, R3, UR50, !P1 ;  /* 0x0000003203007c0c */ /* 0x000fe2000cf21270 */
[----:B------:R-:W-:Y:S01]  /*76560*/  VIADD R9, R2, 0x86 ;  /* 0x0000008602097836 */ /* 0x000fe20000000000 */
[----:B------:R-:W-:Y:S01]  /*76570*/  PRMT R6, R11, 0x3340, R10 ;  /* 0x000033400b067816 */ /* 0x000fe2000000000a */
[----:B------:R-:W1:Y:S01]  /*76580*/  LDCU UR50, c[0x0][0x398] ;  /* 0x00007300ff3277ac */ /* 0x000e620008000800 */
        /* <DEDUP_REMOVED lines=21> */
[----:B0-----:R-:W-:Y:S02]  /*766e0*/  ISETP.LT.AND P1, PT, R3, UR51, !P1 ;  /* 0x0000003303007c0c */ /* 0x001fe4000cf21270 */
[----:B------:R-:W-:Y:S01]  /*766f0*/  LOP3.LUT R12, R12, 0xffffffbf, RZ, 0xc0, !PT ;  /* 0xffffffbf0c0c7812 */ /* 0x000fe200078ec0ff */
[----:B------:R-:W-:Y:S01]  /*76700*/  VIADD R9, R2, 0x84 ;  /* 0x0000008402097836 */ /* 0x000fe20000000000 */
[----:B------:R-:W-:Y:S01]  /*76710*/  LOP3.LUT R10, R10, 0xffff, RZ, 0xc0, !PT ;  /* 0x0000ffff0a0a7812 */ /* 0x000fe200078ec0ff */
[----:B------:R-:W0:Y:S06]  /*76720*/  LDCU UR51, c[0x0][0x398] ;  /* 0x00007300ff3377ac */ /* 0x000e2c0008000800 */
[----:B------:R-:W-:-:S04]  /*76730*/  @P2 LOP3.LUT R12, R12, 0x40, RZ, 0xfc, !PT ;  /* 0x000000400c0c2812 */ /* 0x000fc800078efcff */
[----:B------:R-:W-:-:S04]  /*76740*/  LOP3.LUT R12, R12, 0xffffffdf, RZ, 0xc0, !PT ;  /* 0xffffffdf0c0c7812 */ /* 0x000fc800078ec0ff */
[----:B------:R-:W-:Y:S02]  /*76750*/  @P1 LOP3.LUT R12, R12, 0x20, RZ, 0xfc, !PT ;  /* 0x000000200c0c1812 */ /* 0x000fe400078efcff */
[----:B------:R-:W-:Y:S01]  /*76760*/  ISETP.GE.AND P1, PT, R8, UR35, PT ;  /* 0x0000002308007c0c */ /* 0x000fe2000bf26270 */
[----:B------:R-:W0:Y:S03]  /*76770*/  LDCU.64 UR34, c[0x0][0x398] ;  /* 0x00007300ff2277ac */ /* 0x000e260008000a00 */
[----:B------:R-:W-:Y:S02]  /*76780*/  ISETP.LT.AND P2, PT, R0, UR32, !P1 ;  /* 0x0000002000007c0c */ /* 0x000fe4000cf41270 */
[----:B------:R-:W-:Y:S02]  /*76790*/  ISETP.LT.AND P1, PT, R3, UR72, !P1 ;  /* 0x0000004803007c0c */ /* 0x000fe4000cf21270 */
[----:B------:R-:W-:Y:S01]  /*767a0*/  LOP3.LUT R12, R12, 0xffffffef, RZ, 0xc0, !PT ;  /* 0xffffffef0c0c7812 */ /* 0x000fe200078ec0ff */
[----:B------:R-:W-:Y:S01]  /*767b0*/  VIADD R8, R2, 0x83 ;  /* 0x0000008302087836 */ /* 0x000fe20000000000 */
[----:B-1----:R-:W-:Y:S01]  /*767c0*/  PRMT R6, R11, 0x3340, R10 ;  /* 0x000033400b067816 */ /* 0x002fe2000000000a */
[----:B------:R-:W1:Y:S06]  /*767d0*/  LDCU UR72, c[0x0][0x398] ;  /* 0x00007300ff4877ac */ /* 0x000e6c0008000800 */
[----:B------:R-:W-:-:S04]  /*767e0*/  @P2 LOP3.LUT R12, R12, 0x10, RZ, 0xfc, !PT ;  /* 0x000000100c0c2812 */ /* 0x000fc800078efcff */
[----:B------:R-:W-:-:S04]  /*767f0*/  LOP3.LUT R12, R12, 0xfffffff7, RZ, 0xc0, !PT ;  /* 0xfffffff70c0c7812 */ /* 0x000fc800078ec0ff */
[----:B------:R-:W-:Y:S02]  /*76800*/  @P1 LOP3.LUT R12, R12, 0x8, RZ, 0xfc, !PT ;  /* 0x000000080c0c1812 */ /* 0x000fe400078efcff */
[----:B------:R-:W-:Y:S01]  /*76810*/  ISETP.GE.AND P1, PT, R9, UR37, PT ;  /* 0x0000002509007c0c */ /* 0x000fe2000bf26270 */
[----:B------:R0:W-:Y:S01]  /*76820*/  STL [R1+0x1e0], R6 ;  /* 0x0001e00601007387 */ /* 0x0001e20000100800 */
[----:B------:R-:W-:Y:S01]  /*76830*/  LOP3.LUT R12, R12, 0xfffffffb, RZ, 0xc0, !PT ;  /* 0xfffffffb0c0c7812 */ /* 0x000fe200078ec0ff */
[----:B------:R-:W0:Y:S01]  /*76840*/  LDCU.64 UR36, c[0x0][0x398] ;  /* 0x00007300ff2477ac */ /* 0x000e220008000a00 */
[----:B------:R-:W-:Y:S02]  /*76850*/  ISETP.LT.AND P2, PT, R0, UR8, !P1 ;  /* 0x0000000800007c0c */ /* 0x000fe4000cf41270 */
[----:B------:R-:W-:Y:S02]  /*76860*/  ISETP.LT.AND P1, PT, R3, UR73, !P1 ;  /* 0x0000004903007c0c */ /* 0x000fe4000cf21270 */
[----:B--2---:R-:W-:-:S02]  /*76870*/  LOP3.LUT R11, R5, 0xffff, RZ, 0xc0, !PT ;  /* 0x0000ffff050b7812 */ /* 0x004fc400078ec0ff */
[----:B---3--:R-:W-:Y:S01]  /*76880*/  LOP3.LUT R10, R24, 0xffff, RZ, 0xc0, !PT ;  /* 0x0000ffff180a7812 */ /* 0x008fe200078ec0ff */
[----:B------:R-:W-:-:S06]  /*76890*/  VIADD R9, R2, 0x82 ;  /* 0x0000008202097836 */ /* 0x000fcc0000000000 */
[----:B------:R-:W-:Y:S01]  /*768a0*/  @P2 LOP3.LUT R12, R12, 0x4, RZ, 0xfc, !PT ;  /* 0x000000040c0c2812 */ /* 0x000fe200078efcff */
[----:B------:R-:W2:Y:S03]  /*768b0*/  LDCU UR73, c[0x0][0x398] ;  /* 0x00007300ff4977ac */ /* 0x000ea60008000800 */
[----:B------:R-:W-:-:S04]  /*768c0*/  LOP3.LUT R12, R12, 0xfffffffd, RZ, 0xc0, !PT ;  /* 0xfffffffd0c0c7812 */ /* 0x000fc800078ec0ff */
[----:B------:R-:W-:Y:S02]  /*768d0*/  @P1 LOP3.LUT R12, R12, 0x2, RZ, 0xfc, !PT ;  /* 0x000000020c0c1812 */ /* 0x000fe400078efcff */
[----:B------:R-:W-:Y:S01]  /*768e0*/  ISETP.GE.AND P1, PT, R8, UR39, PT ;  /* 0x0000002708007c0c */ /* 0x000fe2000bf26270 */
[----:B------:R-:W3:Y:S03]  /*768f0*/  LDCU.64 UR38, c[0x0][0x398] ;  /* 0x00007300ff2677ac */ /* 0x000ee60008000a00 */
[----:B0-----:R-:W-:Y:S02]  /*76900*/  ISETP.LT.AND P2, PT, R0, UR34, !P1 ;  /* 0x0000002200007c0c */ /* 0x001fe4000cf41270 */
        /* <DEDUP_REMOVED lines=26> */
[----:B------:R-:W0:-:S12]  /*76ab0*/  LDCU UR51, c[0x0][0x398] ;  /* 0x00007300ff3377ac */ /* 0x000e180008000800 */
[----:B------:R-:W-:Y:S02]  /*76ac0*/  @P1 LOP3.LUT R13, R13, 0x80000000, RZ, 0xfc, !PT ;  /* 0x800000000d0d1812 */ /* 0x000fe400078efcff */
[----:B------:R-:W-:Y:S02]  /*76ad0*/  ISETP.GE.AND P1, PT, R9, UR11, PT ;  /* 0x0000000b09007c0c */ /* 0x000fe4000bf26270 */
[----:B------:R-:W-:Y:S01]  /*76ae0*/  LOP3.LUT R13, R13, 0xbfffffff, RZ, 0xc0, !PT ;  /* 0xbfffffff0d0d7812 */ /* 0x000fe200078ec0ff */
[----:B------:R-:W-:Y:S01]  /*76af0*/  VIADD R8, R2, 0x81 ;  /* 0x0000008102087836 */ /* 0x000fe20000000000 */
[----:B------:R-:W-:Y:S01]  /*76b00*/  ISETP.LT.AND P2, PT, R0, UR36, !P1 ;  /* 0x0000002400007c0c */ /* 0x000fe2000cf41270 */
[----:B------:R-:W-:Y:S01]  /*76b10*/  VIADD R9, R2, 0x80 ;  /* 0x0000008002097836 */ /* 0x000fe20000000000 */
[----:B0-----:R-:W-:Y:S01]  /*76b20*/  ISETP.LT.AND P1, PT, R3, UR51, !P1 ;  /* 0x0000003303007c0c */ /* 0x001fe2000cf21270 */
[----:B------:R-:W0:Y:S01]  /*76b30*/  LDCU UR51, c[0x0][0x398] ;  /* 0x00007300ff3377ac */ /* 0x000e220008000800 */
[----:B------:R-:W0:Y:S09]  /*76b40*/  LDCU UR11, c[0x0][0x398] ;  /* 0x00007300ff0b77ac */ /* 0x000e320008000800 */
        /* <DEDUP_REMOVED lines=10> */
[----:B0-----:R-:W-:Y:S01]  /*76bf0*/  ISETP.LT.AND P1, PT, R3, UR51, !P1 ;  /* 0x0000003303007c0c */ /* 0x001fe2000cf21270 */
[----:B------:R-:W0:Y:S01]  /*76c00*/  LDCU UR51, c[0x0][0x398] ;  /* 0x00007300ff3377ac */ /* 0x000e220008000800 */
[----:B------:R-:W-:-:S04]  /*76c10*/  LOP3.LUT R13, R13, 0xefffffff, RZ, 0xc0, !PT ;  /* 0xefffffff0d0d7812 */ /* 0x000fc800078ec0ff */
        /* <DEDUP_REMOVED lines=8> */
[----:B0-----:R-:W-:Y:S01]  /*76ca0*/  ISETP.LT.AND P1, PT, R3, UR51, !P1 ;  /* 0x0000003303007c0c */ /* 0x001fe2000cf21270 */
[----:B------:R-:W0:Y:S10]  /*76cb0*/  LDCU UR51, c[0x0][0x398] ;  /* 0x00007300ff3377ac */ /* 0x000e340008000800 */
[----:B------:R-:W-:-:S04]  /*76cc0*/  @P2 LOP3.LUT R13, R13, 0x4000000, RZ, 0xfc, !PT ;  /* 0x040000000d0d2812 */ /* 0x000fc800078efcff */
[----:B------:R-:W-:-:S04]  /*76cd0*/  LOP3.LUT R13, R13, 0xfdffffff, RZ, 0xc0, !PT ;  /* 0xfdffffff0d0d7812 */ /* 0x000fc800078ec0ff */
[----:B------:R-:W-:Y:S02]  /*76ce0*/  @P1 LOP3.LUT R13, R13, 0x2000000, RZ, 0xfc, !PT ;  /* 0x020000000d0d1812 */ /* 0x000fe400078efcff */
[----:B------:R-:W-:Y:S02]  /*76cf0*/  ISETP.GE.AND P1, PT, R8, UR33, PT ;  /* 0x0000002108007c0c */ /* 0x000fe4000bf26270 */
[----:B------:R-:W-:Y:S01]  /*76d00*/  PRMT R6, R11, 0x3340, R10 ;  /* 0x000033400b067816 */ /* 0x000fe2000000000a */
[----:B------:R-:W-:Y:S01]  /*76d10*/  VIADD R9, R2, 0x7e ;  /* 0x0000007e02097836 */ /* 0x000fe20000000000 */
[----:B------:R-:W-:Y:S01]  /*76d20*/  ISETP.LT.AND P2, PT, R0, UR42, !P1 ;  /* 0x0000002a00007c0c */ /* 0x000fe2000cf41270 */
[----:B------:R-:W1:Y:S01]  /*76d30*/  LDCU.64 UR32, c[0x0][0x398] ;  /* 0x00007300ff2077ac */ /* 0x000e620008000a00 */
[----:B0-----:R-:W-:Y:S02]  /*76d40*/  ISETP.LT.AND P1, PT, R3, UR51, !P1 ;  /* 0x0000003303007c0c */ /* 0x001fe4000cf21270 */
[----:B------:R-:W-:Y:S01]  /*76d50*/  LOP3.LUT R13, R13, 0xfeffffff, RZ, 0xc0, !PT ;  /* 0xfeffffff0d0d7812 */ /* 0x000fe200078ec0ff */
[----:B------:R-:W0:Y:S01]  /*76d60*/  LDCU UR51, c[0x0][0x398] ;  /* 0x00007300ff3377ac */ /* 0x000e220008000800 */
[----:B------:R-:W-:-:S02]  /*76d70*/  SHF.R.U32.HI R16, RZ, 0x8, R11 ;  /* 0x00000008ff107819 */ /* 0x000fc4000001160b */
[----:B------:R-:W-:-:S05]  /*76d80*/  SHF.R.U32.HI R10, RZ, 0x8, R10 ;  /* 0x00000008ff0a7819 */ /* 0x000fca000001160a */
[----:B------:R-:W-:-:S04]  /*76d90*/  @P2 LOP3.LUT R13, R13, 0x1000000, RZ, 0xfc, !PT ;  /* 0x010000000d0d2812 */ /* 0x000fc800078efcff */
[----:B------:R-:W-:Y:S02]  /*76da0*/  LOP3.LUT R13, R13, 0xff7fffff, RZ, 0xc0, !PT ;  /* 0xff7fffff0d0d7812 */ /* 0x000fe400078ec0ff */
[----:B------:R-:W-:Y:S02]  /*76db0*/  LOP3.LUT R11, R16, 0xffff, RZ, 0xc0, !PT ;  /* 0x0000ffff100b7812 */ /* 0x000fe400078ec0ff */
[----:B------:R-:W-:Y:S02]  /*76dc0*/  LOP3.LUT R10, R10, 0xffff, RZ, 0xc0, !PT ;  /* 0x0000ffff0a0a7812 */ /* 0x000fe400078ec0ff */
[----:B------:R-:W-:Y:S01]  /*76dd0*/  @P1 LOP3.LUT R13, R13, 0x800000, RZ, 0xfc, !PT ;  /* 0x008000000d0d1812 */ /* 0x000fe200078efcff */
[----:B------:R0:W-:Y:S01]  /*76de0*/  STL [R1+0x244], R6 ;  /* 0x0002440601007387 */ /* 0x0001e20000100800 */
[----:B------:R-:W-:Y:S01]  /*76df0*/  ISETP.GE.AND P1, PT, R9, UR9, PT ;  /* 0x0000000909007c0c */ /* 0x000fe2000bf26270 */
[----:B------:R-:W-:Y:S01]  /*76e00*/  VIADD R8, R2, 0x7d ;  /* 0x0000007d02087836 */ /* 0x000fe20000000000 */
[----:B------:R-:W-:Y:S01]  /*76e10*/  LOP3.LUT R13, R13, 0xffbfffff, RZ, 0xc0, !PT ;  /* 0xffbfffff0d0d7812 */ /* 0x000fe200078ec0ff */
[----:B------:R-:W4:Y:S01]  /*76e20*/  LDCU.64 UR8, c[0x0][0x398] ;  /* 0x00007300ff0877ac */ /* 0x000f220008000a00 */
[----:B-1----:R-:W-:-:S02]  /*76e30*/  ISETP.LT.AND P2, PT, R0, UR44, !P1 ;  /* 0x0000002c00007c0c */ /* 0x002fc4000cf41270 */
[----:B0-----:R-:W-:-:S05]  /*76e40*/  PRMT R6, R11, 0x3340, R10 ;  /* 0x000033400b067816 */ /* 0x001fca000000000a */
[----:B------:R0:W-:Y:S01]  /*76e50*/  STL [R1+0x240], R6 ;  /* 0x0002400601007387 */ /* 0x0001e20000100800 */
[----:B------:R-:W-:Y:S01]  /*76e60*/  ISETP.LT.AND P1, PT, R3, UR51, !P1 ;  /* 0x0000003303007c0c */ /* 0x000fe2000cf21270 */
[----:B------:R-:W-:-:S04]  /*76e70*/  VIADD R9, R2, 0x7c ;  /* 0x0000007c02097836 */ /* 0x000fc80000000000 */
[----:B------:R-:W-:Y:S01]  /*76e80*/  @P2 LOP3.LUT R13, R13, 0x400000, RZ, 0xfc, !PT ;  /* 0x004000000d0d2812 */ /* 0x000fe200078efcff */
[----:B------:R-:W1:Y:S03]  /*76e90*/  LDCU UR51, c[0x0][0x398] ;  /* 0x00007300ff3377ac */ /* 0x000e660008000800 */
        /* <DEDUP_REMOVED lines=14> */
[----:B------:R-:W1:Y:S01]  /*76f80*/  LDCU.64 UR36, c[0x0][0x398] ;  /* 0x00007300ff2477ac */ /* 0x000e620008000a00 */
[----:B----4-:R-:W-:Y:S02]  /*76f90*/  ISETP.LT.AND P2, PT, R0, UR8, !P1 ;  /* 0x0000000800007c0c */ /* 0x010fe4000cf41270 */
[----:B0-----:R-:W-:Y:S01]  /*76fa0*/  ISETP.LT.AND P1, PT, R3, UR48, !P1 ;  /* 0x0000003003007c0c */ /* 0x001fe2000cf21270 */
[----:B------:R-:W0:Y:S01]  /*76fb0*/  LDCU UR48, c[0x0][0x398] ;  /* 0x00007300ff3077ac */ /* 0x000e220008000800 */
[----:B------:R-:W-:Y:S01]  /*76fc0*/  VIADD R9, R2, 0x7a ;  /* 0x0000007a02097836 */ /* 0x000fe20000000000 */
[----:B------:R-:W4:Y:S08]  /*76fd0*/  LDCU UR8, c[0x0][0x398] ;  /* 0x00007300ff0877ac */ /* 0x000f300008000800 */
        /* <DEDUP_REMOVED lines=19> */
[----:B------:R-:W4:Y:S01]  /*77110*/  LDL.LU R24, [R1+0xa80] ;  /* 0x000a800001187983 */ /* 0x000f220000300800 */
[----:B-1----:R-:W-:-:S02]  /*77120*/  ISETP.LT.AND P2, PT, R0, UR36, !P1 ;  /* 0x0000002400007c0c */ /* 0x002fc4000cf41270 */
[----:B0-----:R-:W-:Y:S01]  /*77130*/  ISETP.LT.AND P1, PT, R3, UR48, !P1 ;  /* 0x0000003003007c0c */ /* 0x001fe2000cf21270 */
[----:B------:R-:W0:Y:S10]  /*77140*/  LDCU UR48, c[0x0][0x398] ;  /* 0x00007300ff3077ac */ /* 0x000e340008000800 */
        /* <DEDUP_REMOVED lines=16> */
[----:B---3--:R-:W-:Y:S01]  /*77250*/  ISETP.LT.AND P2, PT, R0, UR40, !P1 ;  /* 0x0000002800007c0c */ /* 0x008fe2000cf41270 */
[----:B------:R-:W-:Y:S01]  /*77260*/  VIADD R9, R2, 0x76 ;  /* 0x0000007602097836 */ /* 0x000fe20000000000 */
[----:B0-----:R-:W-:Y:S01]  /*77270*/  ISETP.LT.AND P1, PT, R3, UR48, !P1 ;  /* 0x0000003003007c0c */ /* 0x001fe2000cf21270 */
[----:B------:R-:W0:Y:S01]  /*77280*/  LDCU.64 UR44, c[0x0][0x398] ;  /* 0x00007300ff2c77ac */ /* 0x000e220008000a00 */
[----:B------:R-:W-:-:S09]  /*77290*/  PRMT R6, R11, 0x3340, R10 ;  /* 0x000033400b067816 */ /* 0x000fd2000000000a */
[----:B------:R-:W-:Y:S01]  /*772a0*/  @P2 LOP3.LUT R13, R13, 0x400, RZ, 0xfc, !PT ;  /* 0x000004000d0d2812 */ /* 0x000fe200078efcff */
[----:B------:R-:W3:Y:S03]  /*772b0*/  LDCU UR48, c[0x0][0x398] ;  /* 0x00007300ff3077ac */ /* 0x000ee60008000800 */
[----:B------:R-:W-:-:S04]  /*772c0*/  LOP3.LUT R13, R13, 0xfffffdff, RZ, 0xc0, !PT ;  /* 0xfffffdff0d0d7812 */ /* 0x000fc800078ec0ff */
[----:B------:R-:W-:Y:S02]  /*772d0*/  @P1 LOP3.LUT R13, R13, 0x200, RZ, 0xfc, !PT ;  /* 0x000002000d0d1812 */ /* 0x000fe400078efcff */
[----:B------:R-:W-:Y:S02]  /*772e0*/  ISETP.GE.AND P1, PT, R8, UR33, PT ;  /* 0x0000002108007c0c */ /* 0x000fe4000bf26270 */
[----:B------:R-:W-:Y:S01]  /*772f0*/  LOP3.LUT R13, R13, 0xfffffeff, RZ, 0xc0, !PT ;  /* 0xfffffeff0d0d7812 */ /* 0x000fe200078ec0ff */
[----:B------:R-:W-:Y:S01]  /*77300*/  VIADD R8, R2, 0x75 ;  /* 0x0000007502087836 */ /* 0x000fe20000000000 */
[----:B-1----:R-:W-:Y:S01]  /*77310*/  ISETP.LT.AND P2, PT, R0, UR42, !P1 ;  /* 0x0000002a00007c0c */ /* 0x002fe2000cf41270 */
[----:B------:R-:W1:Y:S01]  /*77320*/  LDCU.64 UR32, c[0x0][0x398] ;  /* 0x00007300ff2077ac */ /* 0x000e620008000a00 */
        /* <DEDUP_REMOVED lines=8> */
[----:B------:R-:W-:Y:S02]  /*773b0*/  ISETP.LT.AND P2, PT, R0, UR46, !P1 ;  /* 0x0000002e00007c0c */ /* 0x000fe4000cf41270 */
[----:B------:R-:W-:Y:S02]  /*773c0*/  SHF.R.U32.HI R16, RZ, 0x8, R11 ;  /* 0x00000008ff107819 */ /* 0x000fe4000001160b */
[----:B------:R-:W-:Y:S01]  /*773d0*/  SHF.R.U32.HI R10, RZ, 0x8, R10 ;  /* 0x00000008ff0a7819 */ /* 0x000fe2000001160a */
[----:B------:R1:W-:Y:S01]  /*773e0*/  STL [R1+0x264], R6 ;  /* 0x0002640601007387 */ /* 0x0003e20000100800 */
[----:B0-----:R-:W-:Y:S01]  /*773f0*/  ISETP.LT.AND P1, PT, R3, UR77, !P1 ;  /* 0x0000004d03007c0c */ /* 0x001fe2000cf21270 */
[----:B------:R-:W0:Y:S01]  /*77400*/  LDCU UR77, c[0x0][0x398] ;  /* 0x00007300ff4d77ac */ /* 0x000e220008000800 */
[----:B------:R-:W0:Y:S05]  /*77410*/  LDCU UR9, c[0x0][0x398] ;  /* 0x00007300ff0977ac */ /* 0x000e2a0008000800 */
        /* <DEDUP_REMOVED lines=15> */
[----:B------:R-:W2:Y:S01]  /*77510*/  LDCU.64 UR36, c[0x0][0x398] ;  /* 0x00007300ff2477ac */ /* 0x000ea20008000a00 */
[----:B-1----:R-:W-:Y:S02]  /*77520*/  ISETP.LT.AND P2, PT, R0, UR32, !P1 ;  /* 0x0000002000007c0c */ /* 0x002fe4000cf41270 */
[----:B0-----:R-:W-:Y:S01]  /*77530*/  ISETP.LT.AND P1, PT, R3, UR77, !P1 ;  /* 0x0000004d03007c0c */ /* 0x001fe2000cf21270 */
[----:B------:R-:W0:Y:S10]  /*77540*/  LDCU UR77, c[0x0][0x398] ;  /* 0x00007300ff4d77ac */ /* 0x000e340008000800 */
[----:B------:R-:W-:-:S04]  /*77550*/  @P2 LOP3.LUT R13, R13, 0x4, RZ, 0xfc, !PT ;  /* 0x000000040d0d2812 */ /* 0x000fc800078efcff */
[----:B------:R-:W-:-:S04]  /*77560*/  LOP3.LUT R13, R13, 0xfffffffd, RZ, 0xc0, !PT ;  /* 0xfffffffd0d0d7812 */ /* 0x000fc800078ec0ff */
[----:B------:R-:W-:Y:S02]  /*77570*/  @P1 LOP3.LUT R13, R13, 0x2, RZ, 0xfc, !PT ;  /* 0x000000020d0d1812 */ /* 0x000fe400078efcff */
[----:B------:R-:W-:Y:S02]  /*77580*/  ISETP.GE.AND P1, PT, R8, UR39, PT ;  /* 0x0000002708007c0c */ /* 0x000fe4000bf26270 */
[----:B------:R-:W-:Y:S02]  /*77590*/  LOP3.LUT R11, R16, 0xffff, RZ, 0xc0, !PT ;  /* 0x0000ffff100b7812 */ /* 0x000fe400078ec0ff */
[----:B------:R-:W-:Y:S01]  /*775a0*/  LOP3.LUT R10, R10, 0xffff, RZ, 0xc0, !PT ;  /* 0x0000ffff0a0a7812 */ /* 0x000fe200078ec0ff */
[----:B------:R-:W-:Y:S01]  /*775b0*/  VIADD R9, R2, 0x72 ;  /* 0x0000007202097836 */ /* 0x000fe20000000000 */
[----:B------:R-:W-:Y:S01]  /*775c0*/  ISETP.LT.AND P2, PT, R0, UR34, !P1 ;  /* 0x0000002200007c0c */ /* 0x000fe2000cf41270 */
[----:B------:R-:W1:Y:S01]  /*775d0*/  LDCU.64 UR38, c[0x0][0x398] ;  /* 0x00007300ff2677ac */ /* 0x000e620008000a00 */
[----:B------:R-:W-:-:S02]  /*775e0*/  LOP3.LUT R13, R13, 0xfffffffe, RZ, 0xc0, !PT ;  /* 0xfffffffe0d0d7812 */ /* 0x000fc400078ec0ff */
[----:B------:R-:W-:-:S05]  /*775f0*/  PRMT R6, R11, 0x3340, R10 ;  /* 0x000033400b067816 */ /* 0x000fca000000000a */
[----:B------:R0:W-:Y:S04]  /*77600*/  STL [R1+0x260], R6 ;  /* 0x0002600601007387 */ /* 0x0001e80000100800 */
[----:B------:R-:W-:-:S05]  /*77610*/  @P2 LOP3.LUT R13, R13, 0x1, RZ, 0xfc, !PT ;  /* 0x000000010d0d2812 */ /* 0x000fca00078efcff */
[----:B------:R-:W-:Y:S01]  /*77620*/  STL [R1+0x1fe0], R13 ;  /* 0x001fe00d01007387 */ /* 0x000fe20000100800 */
[----:B--2---:R-:W-:-:S03]  /*77630*/  LOP3.LUT R11, R5, 0xffff, RZ, 0xc0, !PT ;  /* 0x0000ffff050b7812 */ /* 0x004fc600078ec0ff */
[----:B------:R-:W2:Y:S01]  /*77640*/  LDL.LU R5, [R1+0xc74] ;  /* 0x000c740001057983 */ /* 0x000ea20000300800 */
[----:B----4-:R-:W-:-:S03]  /*77650*/  LOP3.LUT R10, R24, 0xffff, RZ, 0xc0, !PT ;  /* 0x0000ffff180a7812 */ /* 0x010fc600078ec0ff */
[----:B------:R-:W4:Y:S01]  /*77660*/  LDL.LU R24, [R1+0x2f0] ;  /* 0x0002f00001187983 */ /* 0x000f220000300800 */
        /* <DEDUP_REMOVED lines=34> */
[----:B--2---:R-:W-:Y:S02]  /*77890*/  LOP3.LUT R11, R5, 0xffff, RZ, 0xc0, !PT ;  /* 0x0000ffff050b7812 */ /* 0x004fe400078ec0ff */
[----:B----4-:R-:W-:Y:S01]  /*778a0*/  LOP3.LUT R10, R24, 0xffff, RZ, 0xc0, !PT ;  /* 0x0000ffff180a7812 */ /* 0x010fe200078ec0ff */
[----:B------:R-:W2:Y:S01]  /*778b0*/  LDL.LU R5, [R1+0xc54] ;  /* 0x000c540001057983 */ /* 0x000ea20000300800 */
[----:B------:R-:W-:Y:S01]  /*778c0*/  LOP3.LUT R14, R14, 0xefffffff, RZ, 0xc0, !PT ;  /* 0xefffffff0e0e7812 */ /* 0x000fe200078ec0ff */
[----:B------:R-:W-:Y:S01]  /*778d0*/  VIADD R9, R2, 0x70 ;  /* 0x0000007002097836 */ /* 0x000fe20000000000 */
[----:B------:R-:W4:Y:S01]  /*778e0*/  LDCU.64 UR42, c[0x0][0x398] ;  /* 0x00007300ff2a77ac */ /* 0x000f220008000a00 */
[----:B------:R-:W3:Y:S01]  /*778f0*/  LDL.LU R24, [R1+0x2f4] ;  /* 0x0002f40001187983 */ /* 0x000ee20000300800 */
        /* <DEDUP_REMOVED lines=19> */
[----:B----4-:R-:W-:Y:S01]  /*77a30*/  ISETP.LT.AND P2, PT, R0, UR42, !P1 ;  /* 0x0000002a00007c0c */ /* 0x010fe2000cf41270 */
[----:B------:R-:W4:Y:S01]  /*77a40*/  LDCU.64 UR44, c[0x0][0x398] ;  /* 0x00007300ff2c77ac */ /* 0x000f220008000a00 */
[----:B0-----:R-:W-:Y:S02]  /*77a50*/  ISETP.LT.AND P1, PT, R3, UR77, !P1 ;  /* 0x0000004d03007c0c */ /* 0x001fe4000cf21270 */
[----:B------:R-:W-:-:S02]  /*77a60*/  LOP3.LUT R14, R14, 0xfeffffff, RZ, 0xc0, !PT ;  /* 0xfeffffff0e0e7812 */ /* 0x000fc400078ec0ff */
[----:B------:R-:W-:Y:S02]  /*77a70*/  SHF.R.U32.HI R16, RZ, 0x8, R11 ;  /* 0x00000008ff107819 */ /* 0x000fe4000001160b */
[----:B------:R-:W-:Y:S01]  /*77a80*/  SHF.R.U32.HI R10, RZ, 0x8, R10 ;  /* 0x00000008ff0a7819 */ /* 0x000fe2000001160a */
[----:B------:R0:W-:Y:S01]  /*77a90*/  STL [R1+0x2c4], R6 ;  /* 0x0002c40601007387 */ /* 0x0001e20000100800 */
[----:B------:R-:W-:Y:S01]  /*77aa0*/  VIADD R8, R2, 0x6d ;  /* 0x0000006d02087836 */ /* 0x000fe20000000000 */
[----:B------:R-:W1:Y:S02]  /*77ab0*/  LDCU UR77, c[0x0][0x398] ;  /* 0x00007300ff4d77ac */ /* 0x000e640008000800 */
[----:B------:R-:W-:-:S04]  /*77ac0*/  @P2 LOP3.LUT R14, R14, 0x1000000, RZ, 0xfc, !PT ;  /* 0x010000000e0e2812 */ /* 0x000fc800078efcff */
[----:B------:R-:W-:Y:S02]  /*77ad0*/  LOP3.LUT R14, R14, 0xff7fffff, RZ, 0xc0, !PT ;  /* 0xff7fffff0e0e7812 */ /* 0x000fe400078ec0ff */
[----:B------:R-:W-:Y:S02]  /*77ae0*/  LOP3.LUT R11, R16, 0xffff, RZ, 0xc0, !PT ;  /* 0x0000ffff100b7812 */ /* 0x000fe400078ec0ff */
[----:B------:R-:W-:Y:S02]  /*77af0*/  LOP3.LUT R10, R10, 0xffff, RZ, 0xc0, !PT ;  /* 0x0000ffff0a0a7812 */ /* 0x000fe400078ec0ff */
[----:B------:R-:W-:Y:S02]  /*77b00*/  @P1 LOP3.LUT R14, R14, 0x800000, RZ, 0xfc, !PT ;  /* 0x008000000e0e1812 */ /* 0x000fe400078efcff */
[----:B------:R-:W-:Y:S01]  /*77b10*/  ISETP.GE.AND P1, PT, R9, UR33, PT ;  /* 0x0000002109007c0c */ /* 0x000fe2000bf26270 */
[----:B------:R-:W4:Y:S01]  /*77b20*/  LDCU.64 UR32, c[0x0][0x398] ;  /* 0x00007300ff2077ac */ /* 0x000f220008000a00 */
[----:B0-----:R-:W-:-:S02]  /*77b30*/  PRMT R6, R11, 0x3340, R10 ;  /* 0x000033400b067816 */ /* 0x001fc4000000000a */
[----:B-1----:R-:W-:-:S03]  /*77b40*/  ISETP.LT.AND P2, PT, R0, UR46, !P1 ;  /* 0x0000002e00007c0c */ /* 0x002fc6000cf41270 */
[----:B------:R0:W-:Y:S01]  /*77b50*/  STL [R1+0x2c0], R6 ;  /* 0x0002c00601007387 */ /* 0x0001e20000100800 */
[----:B------:R-:W-:Y:S02]  /*77b60*/  ISETP.LT.AND P1, PT, R3, UR71, !P1 ;  /* 0x0000004703007c0c */ /* 0x000fe4000cf21270 */
[----:B------:R-:W-:Y:S01]  /*77b70*/  LOP3.LUT R14, R14, 0xffbfffff, RZ, 0xc0, !PT ;  /* 0xffbfffff0e0e7812 */ /* 0x000fe200078ec0ff */
[----:B------:R-:W-:Y:S01]  /*77b80*/  VIADD R9, R2, 0x6c ;  /* 0x0000006c02097836 */ /* 0x000fe20000000000 */
[----:B------:R-:W1:Y:S05]  /*77b90*/  LDCU UR71, c[0x0][0x398] ;  /* 0x00007300ff4777ac */ /* 0x000e6a0008000800 */
[----:B------:R-:W-:-:S04]  /*77ba0*/  @P2 LOP3.LUT R14, R14, 0x400000, RZ, 0xfc, !PT ;  /* 0x004000000e0e2812 */ /* 0x000fc800078efcff */
[----:B------:R-:W-:-:S04]  /*77bb0*/  LOP3.LUT R14, R14, 0xffdfffff, RZ, 0xc0, !PT ;  /* 0xffdfffff0e0e7812 */ /* 0x000fc800078ec0ff */
[----:B------:R-:W-:Y:S02]  /*77bc0*/  @P1 LOP3.LUT R14, R14, 0x200000, RZ, 0xfc, !PT ;  /* 0x002000000e0e1812 */ /* 0x000fe400078efcff */
[----:B------:R-:W-:Y:S01]  /*77bd0*/  ISETP.GE.AND P1, PT, R8, UR35, PT ;  /* 0x0000002308007c0c */ /* 0x000fe2000bf26270 */
[----:B------:R-:W0:Y:S03]  /*77be0*/  LDCU.64 UR34, c[0x0][0x398] ;  /* 0x00007300ff2277ac */ /* 0x000e260008000a00 */
[----:B----4-:R-:W-:Y:S02]  /*77bf0*/  ISETP.LT.AND P2, PT, R0, UR44, !P1 ;  /* 0x0000002c00007c0c */ /* 0x010fe4000cf41270 */
[----:B------:R-:W-:Y:S02]  /*77c00*/  ISETP.LT.AND P1, PT, R3, UR70, !P1 ;  /* 0x0000004603007c0c */ /* 0x000fe4000cf21270 */
[----:B------:R-:W-:Y:S01]  /*77c10*/  LOP3.LUT R14, R14, 0xffefffff, RZ, 0xc0, !PT ;  /* 0xffefffff0e0e7812 */ /* 0x000fe200078ec0ff */
[----:B------:R-:W-:Y:S01]  /*77c20*/  VIADD R8, R2, 0x6b ;  /* 0x0000006b02087836 */ /* 0x000fe20000000000 */
[----:B------:R-:W4:Y:S07]  /*77c30*/  LDCU UR70, c[0x0][0x398] ;  /* 0x00007300ff4677ac */ /* 0x000f2e0008000800 */
        /* <DEDUP_REMOVED lines=31> */
[----:B------:R-:W-:Y:S01]  /*77e30*/  LOP3.LUT R14, R14, 0xffffbfff, RZ, 0xc0, !PT ;  /* 0xffffbfff0e0e7812 */ /* 0x000fe200078ec0ff */
[----:B------:R-:W-:Y:S01]  /*77e40*/  VIADD R9, R2, 0x68 ;  /* 0x0000006802097836 */ /* 0x000fe20000000000 */
[----:B------:R-:W-:Y:S01]  /*77e50*/  PRMT R6, R11, 0x3340, R10 ;  /* 0x000033400b067816 */ /* 0x000fe2000000000a */
[----:B------:R-:W0:Y:S01]  /*77e60*/  LDCU UR67, c[0x0][0x398] ;  /* 0x00007300ff4377ac */ /* 0x000e220008000800 */
[----:B------:R-:W-:-:S04]  /*77e70*/  @P2 LOP3.LUT R14, R14, 0x4000, RZ, 0xfc, !PT ;  /* 0x000040000e0e2812 */ /* 0x000fc800078efcff */
[----:B------:R-:W-:-:S04]  /*77e80*/  LOP3.LUT R14, R14, 0xffffdfff, RZ, 0xc0, !PT ;  /* 0xffffdfff0e0e7812 */ /* 0x000fc800078ec0ff */
[----:B------:R-:W-:Y:S02]  /*77e90*/  @P1 LOP3.LUT R14, R14, 0x2000, RZ, 0xfc, !PT ;  /* 0x000020000e0e1812 */ /* 0x000fe400078efcff */
[----:B------:R-:W-:Y:S01]  /*77ea0*/  ISETP.GE.AND P1, PT, R8, UR43, PT ;  /* 0x0000002b08007c0c */ /* 0x000fe2000bf26270 */
[----:B------:R-:W0:Y:S03]  /*77eb0*/  LDCU.64 UR42, c[0x0][0x398] ;  /* 0x00007300ff2a77ac */ /* 0x000e260008000a00 */
[----:B-1----:R-:W-:Y:S02]  /*77ec0*/  ISETP.LT.AND P2, PT, R0, UR38, !P1 ;  /* 0x0000002600007c0c */ /* 0x002fe4000cf41270 */
[----:B------:R-:W-:Y:S02]  /*77ed0*/  ISETP.LT.AND P1, PT, R3, UR66, !P1 ;  /* 0x0000004203007c0c */ /* 0x000fe4000cf21270 */
[----:B------:R-:W-:Y:S01]  /*77ee0*/  LOP3.LUT R14, R14, 0xffffefff, RZ, 0xc0, !PT ;  /* 0xffffefff0e0e7812 */ /* 0x000fe200078ec0ff */
[----:B------:R-:W-:Y:S01]  /*77ef0*/  VIADD R8, R2, 0x67 ;  /* 0x0000006702087836 */ /* 0x000fe20000000000 */
[----:B------:R-:W-:-:S02]  /*77f00*/  SHF.R.U32.HI R16, RZ, 0x8, R11 ;  /* 0x00000008ff107819 */ /* 0x000fc4000001160b */
[----:B------:R-:W-:Y:S01]  /*77f10*/  SHF.R.U32.HI R10, RZ, 0x8, R10 ;  /* 0x00000008ff0a7819 */ /* 0x000fe2000001160a */
[----:B------:R1:W-:Y:S01]  /*77f20*/  STL [R1+0x308], R6 ;  /* 0x0003080601007387 */ /* 0x0003e20000100800 */
[----:B------:R-:W1:Y:S03]  /*77f30*/  LDCU UR66, c[0x0][0x398] ;  /* 0x00007300ff4277ac */ /* 0x000e660008000800 */
        /* <DEDUP_REMOVED lines=30> */
[C---:B------:R-:W-:Y:S01]  /*78120*/  VIADD R9, R2.reuse, 0x64 ;  /* 0x0000006402097836 */ /* 0x040fe20000000000 */
[----:B------:R-:W-:Y:S01]  /*78130*/  PRMT R6, R11, 0x3340, R10 ;  /* 0x000033400b067816 */ /* 0x000fe2000000000a */
[----:B------:R-:W-:Y:S01]  /*78140*/  VIADD R13, R2, 0x2a ;  /* 0x0000002a020d7836 */ /* 0x000fe20000000000 */
[----:B------:R-:W1:Y:S05]  /*78150*/  LDCU UR63, c[0x0][0x398] ;  /* 0x00007300ff3f77ac */ /* 0x000e6a0008000800 */
        /* <DEDUP_REMOVED lines=8> */
[C---:B------:R-:W-:Y:S01]  /*781e0*/  VIADD R8, R2.reuse, 0x63 ;  /* 0x0000006302087836 */ /* 0x040fe20000000000 */
[----:B------:R0:W-:Y:S01]  /*781f0*/  STL [R1+0x2e0], R6 ;  /* 0x0002e00601007387 */ /* 0x0001e20000100800 */
[----:B------:R-:W-:Y:S01]  /*78200*/  VIADD R12, R2, 0x29 ;  /* 0x00000029020c7836 */ /* 0x000fe20000000000 */
[----:B------:R-:W0:Y:S05]  /*78210*/  LDCU UR62, c[0x0][0x398] ;  /* 0x00007300ff3e77ac */ /* 0x000e2a0008000800 */
        /* <DEDUP_REMOVED lines=8> */
[----:B--2---:R-:W-:Y:S02]  /*782a0*/  LOP3.LUT R11, R5, 0xffff, RZ, 0xc0, !PT ;  /* 0x0000ffff050b7812 */ /* 0x004fe400078ec0ff */
[----:B---3--:R-:W-:Y:S01]  /*782b0*/  LOP3.LUT R10, R24, 0xffff, RZ, 0xc0, !PT ;  /* 0x0000ffff180a7812 */ /* 0x008fe200078ec0ff */
[----:B------:R-:W-:-:S04]  /*782c0*/  VIADD R9, R2, 0x62 ;  /* 0x0000006202097836 */ /* 0x000fc80000000000 */
[----:B------:R-:W-:Y:S01]  /*782d0*/  @P2 LOP3.LUT R14, R14, 0x4, RZ, 0xfc, !PT ;  /* 0x000000040e0e2812 */ /* 0x000fe200078efcff */
[----:B------:R-:W2:Y:S03]  /*782e0*/  LDCU UR61, c[0x0][0x398] ;  /* 0x00007300ff3d77ac */ /* 0x000ea60008000800 */
[----:B------:R-:W-:-:S04]  /*782f0*/  LOP3.LUT R14, R14, 0xfffffffd, RZ, 0xc0, !PT ;  /* 0xfffffffd0e0e7812 */ /* 0x000fc800078ec0ff */
[----:B------:R-:W-:Y:S02]  /*78300*/  @P1 LOP3.LUT R14, R14, 0x2, RZ, 0xfc, !PT ;  /* 0x000000020e0e1812 */ /* 0x000fe400078efcff */
[----:B------:R-:W-:Y:S01]  /*78310*/  ISETP.GE.AND P1, PT, R8, UR39, PT ;  /* 0x0000002708007c0c */ /* 0x000fe2000bf26270 */
[----:B------:R-:W3:Y:S03]  /*78320*/  LDCU.64 UR38, c[0x0][0x398] ;  /* 0x00007300ff2677ac */ /* 0x000ee60008000a00 */
[----:B-1----:R-:W-:Y:S02]  /*78330*/  ISETP.LT.AND P2, PT, R0, UR34, !P1 ;  /* 0x0000002200007c0c */ /* 0x002fe4000cf41270 */
[----:B------:R-:W-:-:S11]  /*78340*/  LOP3.LUT R14, R14, 0xfffffffe, RZ, 0xc0, !PT ;  /* 0xfffffffe0e0e7812 */ /* 0x000fd600078ec0ff */
[----:B------:R-:W-:-:S05]  /*78350*/  @P2 LOP3.LUT R14, R14, 0x1, RZ, 0xfc, !PT ;  /* 0x000000010e0e2812 */ /* 0x000fca00078efcff */
[----:B------:R-:W-:Y:S04]  /*78360*/  STL [R1+0x1fe4], R14 ;  /* 0x001fe40e01007387 */ /* 0x000fe80000100800 */
[----:B------:R-:W2:Y:S04]  /*78370*/  LDL.LU R5, [R1+0xc4c] ;  /* 0x000c4c0001057983 */ /* 0x000ea80000300800 */
[----:B------:R-:W3:Y:S01]  /*78380*/  LDL.LU R24, [R1+0x2f8] ;  /* 0x0002f80001187983 */ /* 0x000ee20000300800 */
[----:B0-----:R-:W-:Y:S02]  /*78390*/  PRMT R6, R11, 0x3340, R10 ;  /* 0x000033400b067816 */ /* 0x001fe4000000000a */
        /* <DEDUP_REMOVED lines=21> */
[----:B------:R-:W1:Y:S11]  /*784f0*/  LDCU UR60, c[0x0][0x398] ;  /* 0x00007300ff3c77ac */ /* 0x000e760008000800 */
[----:B------:R-:W-:-:S02]  /*78500*/  @P1 LOP3.LUT R15, R15, 0x80000000, RZ, 0xfc, !PT ;  /* 0x800000000f0f1812 */ /* 0x000fc400078efcff */
        /* <DEDUP_REMOVED lines=19> */
[C---:B------:R-:W-:Y:S01]  /*78640*/  VIADD R8, R2.reuse, 0x5f ;  /* 0x0000005f02087836 */ /* 0x040fe20000000000 */
[----:B0-----:R-:W-:Y:S01]  /*78650*/  PRMT R6, R11, 0x3340, R10 ;  /* 0x000033400b067816 */ /* 0x001fe2000000000a */
[----:B------:R-:W-:Y:S01]  /*78660*/  VIADD R14, R2, 0x2c ;  /* 0x0000002c020e7836 */ /* 0x000fe20000000000 */
[----:B------:R-:W-:Y:S01]  /*78670*/  @P2 LOP3.LUT R15, R15, 0x10000000, RZ, 0xfc, !PT ;  /* 0x100000000f0f2812 */ /* 0x000fe200078efcff */
[----:B------:R-:W0:Y:S03]  /*78680*/  LDCU UR58, c[0x0][0x398] ;  /* 0x00007300ff3a77ac */ /* 0x000e260008000800 */
        /* <DEDUP_REMOVED lines=8> */
[----:B------:R-:W-:-:S02]  /*78710*/  SHF.R.U32.HI R16, RZ, 0x8, R11 ;  /* 0x00000008ff107819 */ /* 0x000fc4000001160b */
[----:B------:R-:W-:Y:S01]  /*78720*/  SHF.R.U32.HI R10, RZ, 0x8, R10 ;  /* 0x00000008ff0a7819 */ /* 0x000fe2000001160a */
[----:B------:R0:W-:Y:S01]  /*78730*/  STL [R1+0x314], R6 ;  /* 0x0003140601007387 */ /* 0x0001e20000100800 */
[----:B------:R-:W0:Y:S03]  /*78740*/  LDCU UR57, c[0x0][0x398] ;  /* 0x00007300ff3977ac */ /* 0x000e260008000800 */
        /* <DEDUP_REMOVED lines=9> */
[----:B------:R-:W-:Y:S01]  /*787e0*/  LOP3.LUT R10, R10, 0xffff, RZ, 0xc0, !PT ;  /* 0x0000ffff0a0a7812 */ /* 0x000fe200078ec0ff */
[----:B------:R-:W-:Y:S01]  /*787f0*/  VIADD R8, R2, 0x5d ;  /* 0x0000005d02087836 */ /* 0x000fe20000000000 */
[----:B------:R-:W1:Y:S03]  /*78800*/  LDCU UR56, c[0x0][0x398] ;  /* 0x00007300ff3877ac */ /* 0x000e660008000800 */
[----:B------:R-:W-:-:S04]  /*78810*/  @P2 LOP3.LUT R15, R15, 0x1000000, RZ, 0xfc, !PT ;  /* 0x010000000f0f2812 */ /* 0x000fc800078efcff */
[----:B------:R-:W-:-:S04]  /*78820*/  LOP3.LUT R15, R15, 0xff7fffff, RZ, 0xc0, !PT ;  /* 0xff7fffff0f0f7812 */ /* 0x000fc800078ec0ff */
[----:B------:R-:W-:Y:S02]  /*78830*/  @P1 LOP3.LUT R15, R15, 0x800000, RZ, 0xfc, !PT ;  /* 0x008000000f0f1812 */ /* 0x000fe400078efcff */
[----:B------:R-:W-:Y:S01]  /*78840*/  ISETP.GE.AND P1, PT, R9, UR33, PT ;  /* 0x0000002109007c0c */ /* 0x000fe2000bf26270 */
[----:B------:R-:W1:Y:S01]  /*78850*/  LDCU.64 UR32, c[0x0][0x398] ;  /* 0x00007300ff2077ac */ /* 0x000e620008000a00 */
[----:B0-----:R-:W-:Y:S02]  /*78860*/  PRMT R6, R11, 0x3340, R10 ;  /* 0x000033400b067816 */ /* 0x001fe4000000000a */
[----:B------:R-:W-:Y:S02]  /*78870*/  ISETP.LT.AND P2, PT, R0, UR46, !P1 ;  /* 0x0000002e00007c0c */ /* 0x000fe4000cf41270 */
[----:B------:R-:W-:Y:S01]  /*78880*/  LOP3.LUT R15, R15, 0xffbfffff, RZ, 0xc0, !PT ;  /* 0xffbfffff0f0f7812 */ /* 0x000fe200078ec0ff */
[----:B------:R0:W-:Y:S01]  /*78890*/  STL [R1+0x2ec], R6 ;  /* 0x0002ec0601007387 */ /* 0x0001e20000100800 */
[----:B------:R-:W-:Y:S01]  /*788a0*/  ISETP.LT.AND P1, PT, R3, UR55, !P1 ;  /* 0x0000003703007c0c */ /* 0x000fe2000cf21270 */
[----:B------:R-:W-:Y:S01]  /*788b0*/  VIADD R9, R2, 0x5c ;  /* 0x0000005c02097836 */ /* 0x000fe20000000000 */
[----:B------:R-:W0:Y:S01]  /*788c0*/  LDCU UR46, c[0x0][0x398] ;  /* 0x00007300ff2e77ac */ /* 0x000e220008000800 */
        /* <DEDUP_REMOVED lines=19> */
[----:B------:R-:W0:Y:S09]  /*78a00*/  LDCU.64 UR36, c[0x0][0x398] ;  /* 0x00007300ff2477ac */ /* 0x000e320008000a00 */
        /* <DEDUP_REMOVED lines=8> */
[----:B------:R-:W-:-:S11]  /*78a90*/  ISETP.LT.AND P1, PT, R3, UR12, !P1 ;  /* 0x0000000c03007c0c */ /* 0x000fd6000cf21270 */
[----:B------:R-:W-:-:S04]  /*78aa0*/  @P2 LOP3.LUT R15, R15, 0x10000, RZ, 0xfc, !PT ;  /* 0x000100000f0f2812 */ /* 0x000fc800078efcff */
[----:B------:R-:W-:-:S04]  /*78ab0*/  LOP3.LUT R15, R15, 0xffff7fff, RZ, 0xc0, !PT ;  /* 0xffff7fff0f0f7812 */ /* 0x000fc800078ec0ff */
[----:B------:R-:W-:Y:S02]  /*78ac0*/  @P1 LOP3.LUT R15, R15, 0x8000, RZ, 0xfc, !PT ;  /* 0x000080000f0f1812 */ /* 0x000fe400078efcff */
[----:B------:R-:W-:Y:S02]  /*78ad0*/  ISETP.GE.AND P1, PT, R9, UR41, PT ;  /* 0x0000002909007c0c */ /* 0x000fe4000bf26270 */
[----:B------:R-:W-:Y:S02]  /*78ae0*/  LOP3.LUT R15, R15, 0xffffbfff, RZ, 0xc0, !PT ;  /* 0xffffbfff0f0f7812 */ /* 0x000fe400078ec0ff */
[----:B--2---:R-:W-:Y:S02]  /*78af0*/  LOP3.LUT R11, R5, 0xffff, RZ, 0xc0, !PT ;  /* 0x0000ffff050b7812 */ /* 0x004fe400078ec0ff */
[----:B---3--:R-:W-:Y:S01]  /*78b00*/  LOP3.LUT R10, R24, 0xffff, RZ, 0xc0, !PT ;  /* 0x0000ffff180a7812 */ /* 0x008fe200078ec0ff */
[----:B------:R-:W2:Y:S01]  /*78b10*/  LDL.LU R5, [R1+0xfe4] ;  /* 0x000fe40001057983 */ /* 0x000ea20000300800 */
[----:B------:R-:W-:Y:S01]  /*78b20*/  VIADD R9, R2, 0x58 ;  /* 0x0000005802097836 */ /* 0x000fe20000000000 */
[----:B------:R-:W3:Y:S02]  /*78b30*/  LDCU.64 UR40, c[0x0][0x398] ;  /* 0x00007300ff2877ac */ /* 0x000ee40008000a00 */
[----:B------:R-:W4:Y:S01]  /*78b40*/  LDL.LU R24, [R1+0xaa0] ;  /* 0x000aa00001187983 */ /* 0x000f220000300800 */
[----:B-1----:R-:W-:-:S02]  /*78b50*/  ISETP.LT.AND P2, PT, R0, UR6, !P1 ;  /* 0x0000000600007c0c */ /* 0x002fc4000cf41270 */
        /* <DEDUP_REMOVED lines=13> */
[----:B------:R-:W-:-:S04]  /*78c30*/  ISETP.GE.AND P1, PT, R9, UR47, PT ;  /* 0x0000002f09007c0c */ /* 0x000fc8000bf26270 */
[----:B0-----:R-:W-:Y:S02]  /*78c40*/  ISETP.LT.AND P2, PT, R0, UR38, !P1 ;  /* 0x0000002600007c0c */ /* 0x001fe4000cf41270 */
[----:B------:R-:W-:Y:S02]  /*78c50*/  ISETP.LT.AND P1, PT, R3, UR53, !P1 ;  /* 0x0000003503007c0c */ /* 0x000fe4000cf21270 */
[----:B------:R-:W-:Y:S01]  /*78c60*/  LOP3.LUT R15, R15, 0xfffffbff, RZ, 0xc0, !PT ;  /* 0xfffffbff0f0f7812 */ /* 0x000fe200078ec0ff */
[----:B------:R-:W-:Y:S01]  /*78c70*/  VIADD R9, R2, 0x56 ;  /* 0x0000005602097836 */ /* 0x000fe20000000000 */
[----:B------:R-:W-:Y:S01]  /*78c80*/  PRMT R6, R11, 0x3340, R10 ;  /* 0x000033400b067816 */ /* 0x000fe2000000000a */
[----:B------:R-:W0:Y:S06]  /*78c90*/  LDCU UR53, c[0x0][0x398] ;  /* 0x00007300ff3577ac */ /* 0x000e2c0008000800 */
[----:B------:R-:W-:-:S04]  /*78ca0*/  @P2 LOP3.LUT R15, R15, 0x400, RZ, 0xfc, !PT ;  /* 0x000004000f0f2812 */ /* 0x000fc800078efcff */
[----:B------:R-:W-:-:S04]  /*78cb0*/  LOP3.LUT R15, R15, 0xfffffdff, RZ, 0xc0, !PT ;  /* 0xfffffdff0f0f7812 */ /* 0x000fc800078ec0ff */
[----:B------:R-:W-:Y:S02]  /*78cc0*/  @P1 LOP3.LUT R15, R15, 0x200, RZ, 0xfc, !PT ;  /* 0x000002000f0f1812 */ /* 0x000fe400078efcff */
[----:B------:R-:W-:Y:S01]  /*78cd0*/  ISETP.GE.AND P1, PT, R8, UR45, PT ;  /* 0x0000002d08007c0c */ /* 0x000fe2000bf26270 */
[----:B------:R-:W0:Y:S03]  /*78ce0*/  LDCU.64 UR44, c[0x0][0x398] ;  /* 0x00007300ff2c77ac */ /* 0x000e260008000a00 */
[----:B---3--:R-:W-:Y:S02]  /*78cf0*/  ISETP.LT.AND P2, PT, R0, UR40, !P1 ;  /* 0x0000002800007c0c */ /* 0x008fe4000cf41270 */
[----:B------:R-:W-:Y:S02]  /*78d00*/  ISETP.LT.AND P1, PT, R3, UR54, !P1 ;  /* 0x0000003603007c0c */ /* 0x000fe4000cf21270 */
[----:B------:R-:W-:-:S09]  /*78d10*/  LOP3.LUT R15, R15, 0xfffffeff, RZ, 0xc0, !PT ;  /* 0xfffffeff0f0f7812 */ /* 0x000fd200078ec0ff */
[----:B------:R-:W-:-:S04]  /*78d20*/  @P2 LOP3.LUT R15, R15, 0x100, RZ, 0xfc, !PT ;  /* 0x000001000f0f2812 */ /* 0x000fc800078efcff */
[----:B------:R-:W-:-:S04]  /*78d30*/  LOP3.LUT R15, R15, 0xffffff7f, RZ, 0xc0, !PT ;  /* 0xffffff7f0f0f7812 */ /* 0x000fc800078ec0ff */
[----:B------:R-:W-:Y:S02]  /*78d40*/  @P1 LOP3.LUT R15, R15, 0x80, RZ, 0xfc, !PT ;  /* 0x000000800f0f1812 */ /* 0x000fe400078efcff */
[----:B------:R-:W-:Y:S01]  /*78d50*/  ISETP.GE.AND P1, PT, R9, UR33, PT ;  /* 0x0000002109007c0c */ /* 0x000fe2000bf26270 */
[----:B------:R-:W-:Y:S01]  /*78d60*/  VIADD R8, R2, 0x55 ;  /* 0x0000005502087836 */ /* 0x000fe20000000000 */
[----:B------:R-:W-:Y:S01]  /*78d70*/  LOP3.LUT R15, R15, 0xffffffbf, RZ, 0xc0, !PT ;  /* 0xffffffbf0f0f7812 */ /* 0x000fe200078ec0ff */
[----:B------:R-:W3:Y:S01]  /*78d80*/  LDCU.64 UR32, c[0x0][0x398] ;  /* 0x00007300ff2077ac */ /* 0x000ee20008000a00 */
[----:B-1----:R-:W-:Y:S02]  /*78d90*/  ISETP.LT.AND P2, PT, R0, UR42, !P1 ;  /* 0x0000002a00007c0c */ /* 0x002fe4000cf41270 */
[----:B------:R-:W-:-:S11]  /*78da0*/  ISETP.LT.AND P1, PT, R3, UR16, !P1 ;  /* 0x0000001003007c0c */ /* 0x000fd6000cf21270 */
[----:B------:R-:W-:-:S04]  /*78db0*/  @P2 LOP3.LUT R15, R15, 0x40, RZ, 0xfc, !PT ;  /* 0x000000400f0f2812 */ /* 0x000fc800078efcff */
[----:B------:R-:W-:-:S04]  /*78dc0*/  LOP3.LUT R15, R15, 0xffffffdf, RZ, 0xc0, !PT ;  /* 0xffffffdf0f0f7812 */ /* 0x000fc800078ec0ff */
[----:B------:R-:W-:Y:S02]  /*78dd0*/  @P1 LOP3.LUT R15, R15, 0x20, RZ, 0xfc, !PT ;  /* 0x000000200f0f1812 */ /* 0x000fe400078efcff */
[----:B------:R-:W-:Y:S01]  /*78de0*/  ISETP.GE.AND P1, PT, R8, UR35, PT ;  /* 0x0000002308007c0c */ /* 0x000fe2000bf26270 */
[----:B------:R-:W-:Y:S01]  /*78df0*/  VIADD R9, R2, 0x54 ;  /* 0x0000005402097836 */ /* 0x000fe20000000000 */
[----:B------:R-:W-:Y:S01]  /*78e00*/  LOP3.LUT R15, R15, 0xffffffef, RZ, 0xc0, !PT ;  /* 0xffffffef0f0f7812 */ /* 0x000fe200078ec0ff */
[----:B------:R-:W1:Y:S01]  /*78e10*/  LDCU.64 UR34, c[0x0][0x398] ;  /* 0x00007300ff2277ac */ /* 0x000e620008000a00 */
[----:B0-----:R-:W-:Y:S02]  /*78e20*/  ISETP.LT.AND P2, PT, R0, UR44, !P1 ;  /* 0x0000002c00007c0c */ /* 0x001fe4000cf41270 */
[----:B------:R-:W-:-:S11]  /*78e30*/  ISETP.LT.AND P1, PT, R3, UR31, !P1 ;  /* 0x0000001f03007c0c */ /* 0x000fd6000cf21270 */
[----:B------:R-:W-:-:S04]  /*78e40*/  @P2 LOP3.LUT R15, R15, 0x10, RZ, 0xfc, !PT ;  /* 0x000000100f0f2812 */ /* 0x000fc800078efcff */
[----:B------:R-:W-:-:S04]  /*78e50*/  LOP3.LUT R15, R15, 0xfffffff7, RZ, 0xc0, !PT ;  /* 0xfffffff70f0f7812 */ /* 0x000fc800078ec0ff */
[----:B------:R-:W-:Y:S02]  /*78e60*/  @P1 LOP3.LUT R15, R15, 0x8, RZ, 0xfc, !PT ;  /* 0x000000080f0f1812 */ /* 0x000fe400078efcff */
[----:B------:R-:W-:Y:S01]  /*78e70*/  ISETP.GE.AND P1, PT, R9, UR7, PT ;  /* 0x0000000709007c0c */ /* 0x000fe2000bf26270 */
[----:B------:R-:W-:Y:S01]  /*78e80*/  VIADD R8, R2, 0x53 ;  /* 0x0000005302087836 */ /* 0x000fe20000000000 */
[----:B------:R-:W-:Y:S02]  /*78e90*/  LOP3.LUT R15, R15, 0xfffffffb, RZ, 0xc0, !PT ;  /* 0xfffffffb0f0f7812 */ /* 0x000fe400078ec0ff */
[----:B------:R-:W-:Y:S02]  /*78ea0*/  SHF.R.U32.HI R16, RZ, 0x8, R11 ;  /* 0x00000008ff107819 */ /* 0x000fe4000001160b */
[----:B------:R-:W-:Y:S01]  /*78eb0*/  SHF.R.U32.HI R10, RZ, 0x8, R10 ;  /* 0x00000008ff0a7819 */ /* 0x000fe2000001160a */
[----:B------:R0:W-:Y:S01]  /*78ec0*/  STL [R1+0x318], R6 ;  /* 0x0003180601007387 */ /* 0x0001e20000100800 */
[----:B---3--:R-:W-:Y:S01]  /*78ed0*/  ISETP.LT.AND P2, PT, R0, UR32, !P1 ;  /* 0x0000002000007c0c */ /* 0x008fe2000cf41270 */
[----:B------:R-:W3:Y:S01]  /*78ee0*/  LDCU.64 UR6, c[0x0][0x398] ;  /* 0x00007300ff0677ac */ /* 0x000ee20008000a00 */
[----:B------:R-:W-:-:S02]  /*78ef0*/  ISETP.LT.AND P1, PT, R3, UR30, !P1 ;  /* 0x0000001e03007c0c */ /* 0x000fc4000cf21270 */
[----:B------:R-:W-:Y:S01]  /*78f00*/  LOP3.LUT R11, R16, 0xffff, RZ, 0xc0, !PT ;  /* 0x0000ffff100b7812 */ /* 0x000fe200078ec0ff */
[----:B------:R-:W-:Y:S01]  /*78f10*/  VIADD R9, R2, 0x52 ;  /* 0x0000005202097836 */ /* 0x000fe20000000000 */
[----:B------:R-:W-:Y:S01]  /*78f20*/  LOP3.LUT R10, R10, 0xffff, RZ, 0xc0, !PT ;  /* 0x0000ffff0a0a7812 */ /* 0x000fe200078ec0ff */
[----:B------:R-:W0:Y:S06]  /*78f30*/  LDCU.64 UR30, c[0x0][0x398] ;  /* 0x00007300ff1e77ac */ /* 0x000e2c0008000a00 */
[----:B------:R-:W-:-:S04]  /*78f40*/  @P2 LOP3.LUT R15, R15, 0x4, RZ, 0xfc, !PT ;  /* 0x000000040f0f2812 */ /* 0x000fc800078efcff */
[----:B------:R-:W-:-:S04]  /*78f50*/  LOP3.LUT R15, R15, 0xfffffffd, RZ, 0xc0, !PT ;  /* 0xfffffffd0f0f7812 */ /* 0x000fc800078ec0ff */
[----:B------:R-:W-:Y:S02]  /*78f60*/  @P1 LOP3.LUT R15, R15, 0x2, RZ, 0xfc, !PT ;  /* 0x000000020f0f1812 */ /* 0x000fe400078efcff */
[----:B------:R-:W-:Y:S02]  /*78f70*/  ISETP.GE.AND P1, PT, R8, UR37, PT ;  /* 0x0000002508007c0c */ /* 0x000fe4000bf26270 */
[----:B------:R-:W-:Y:S02]  /*78f80*/  LOP3.LUT R15, R15, 0xfffffffe, RZ, 0xc0, !PT ;  /* 0xfffffffe0f0f7812 */ /* 0x000fe400078ec0ff */
[----:B0-----:R-:W-:Y:S01]  /*78f90*/  PRMT R6, R11, 0x3340, R10 ;  /* 0x000033400b067816 */ /* 0x001fe2000000000a */
[----:B------:R-:W-:Y:S01]  /*78fa0*/  VIADD R8, R2, 0x51 ;  /* 0x0000005102087836 */ /* 0x000fe20000000000 */
[----:B-1----:R-:W-:Y:S01]  /*78fb0*/  ISETP.LT.AND P2, PT, R0, UR34, !P1 ;  /* 0x0000002200007c0c */ /* 0x002fe2000cf41270 */
[----:B------:R-:W0:Y:S02]  /*78fc0*/  LDCU.64 UR36, c[0x0][0x398] ;  /* 0x00007300ff2477ac */ /* 0x000e240008000a00 */
[----:B------:R1:W-:Y:S10]  /*78fd0*/  STL [R1+0x2f0], R6 ;  /* 0x0002f00601007387 */ /* 0x0003f40000100800 */
[----:B------:R-:W-:-:S05]  /*78fe0*/  @P2 LOP3.LUT R15, R15, 0x1, RZ, 0xfc, !PT ;  /* 0x000000010f0f2812 */ /* 0x000fca00078efcff */
[----:B------:R-:W-:Y:S01]  /*78ff0*/  STL [R1+0x1fe8], R15 ;  /* 0x001fe80f01007387 */ /* 0x000fe20000100800 */
[----:B--2---:R-:W-:-:S03]  /*79000*/  LOP3.LUT R11, R5, 0xffff, RZ, 0xc0, !PT ;  /* 0x0000ffff050b7812 */ /* 0x004fc600078ec0ff */
[----:B------:R-:W2:Y:S01]  /*79010*/  LDL.LU R5, [R1+0xc7c] ;  /* 0x000c7c0001057983 */ /* 0x000ea20000300800 */
[----:B----4-:R-:W-:-:S03]  /*79020*/  LOP3.LUT R10, R24, 0xffff, RZ, 0xc0, !PT ;  /* 0x0000ffff180a7812 */ /* 0x010fc600078ec0ff */
[----:B------:R-:W4:Y:S01]  /*79030*/  LDL.LU R24, [R1+0x9ec] ;  /* 0x0009ec0001187983 */ /* 0x000f220000300800 */
[----:B------:R-:W-:Y:S02]  /*79040*/  SHF.R.U32.HI R16, RZ, 0x8, R11 ;  /* 0x00000008ff107819 */ /* 0x000fe4000001160b */
[--C-:B-1----:R-:W-:Y:S02]  /*79050*/  PRMT R6, R11, 0x3340, R10.reuse ;  /* 0x000033400b067816 */ /* 0x102fe4000000000a */
[----:B------:R-:W-:Y:S02]  /*79060*/  SHF.R.U32.HI R10, RZ, 0x8, R10 ;  /* 0x00000008ff0a7819 */ /* 0x000fe4000001160a */
[----:B------:R-:W-:Y:S02]  /*79070*/  LOP3.LUT R11, R16, 0xffff, RZ, 0xc0, !PT ;  /* 0x0000ffff100b7812 */ /* 0x000fe400078ec0ff */
[----:B------:R-:W-:Y:S01]  /*79080*/  LOP3.LUT R10, R10, 0xffff, RZ, 0xc0, !PT ;  /* 0x0000ffff0a0a7812 */ /* 0x000fe200078ec0ff */
[----:B------:R1:W-:Y:S03]  /*79090*/  STL [R1+0x31c], R6 ;  /* 0x00031c0601007387 */ /* 0x0003e60000100800 */
[----:B-1----:R-:W-:-:S05]  /*790a0*/  PRMT R6, R11, 0x3340, R10 ;  /* 0x000033400b067816 */ /* 0x002fca000000000a */
[----:B------:R1:W-:Y:S01]  /*790b0*/  STL [R1+0x2f4], R6 ;  /* 0x0002f40601007387 */ /* 0x0003e20000100800 */
        /* <DEDUP_REMOVED lines=12> */
[----:B------:R-:W-:-:S13]  /*79180*/  ISETP.LT.AND P1, PT, R3, UR29, !P1 ;  /* 0x0000001d03007c0c */ /* 0x000fda000cf21270 */
[----:B------:R-:W-:Y:S02]  /*79190*/  @P1 LOP3.LUT R17, R17, 0x80000000, RZ, 0xfc, !PT ;  /* 0x8000000011111812 */ /* 0x000fe400078efcff */
[----:B------:R-:W-:Y:S02]  /*791a0*/  ISETP.GE.AND P1, PT, R9, UR39, PT ;  /* 0x0000002709007c0c */ /* 0x000fe4000bf26270 */
[----:B------:R-:W-:Y:S01]  /*791b0*/  LOP3.LUT R17, R17, 0xbfffffff, RZ, 0xc0, !PT ;  /* 0xbfffffff11117812 */ /* 0x000fe200078ec0ff */
[----:B------:R-:W-:Y:S01]  /*791c0*/  VIADD R9, R2, 0x50 ;  /* 0x0000005002097836 */ /* 0x000fe20000000000 */
[----:B---3--:R-:W-:Y:S01]  /*791d0*/  ISETP.LT.AND P2, PT, R0, UR6, !P1 ;  /* 0x0000000600007c0c */ /* 0x008fe2000cf41270 */
[----:B------:R-:W3:Y:S01]  /*791e0*/  LDCU.64 UR38, c[0x0][0x398] ;  /* 0x00007300ff2677ac */ /* 0x000ee20008000a00 */
[----:B------:R-:W-:Y:S01]  /*791f0*/  ISETP.LT.AND P1, PT, R3, UR28, !P1 ;  /* 0x0000001c03007c0c */ /* 0x000fe2000cf21270 */
[----:B------:R-:W0:Y:S01]  /*79200*/  LDCU.64 UR28, c[0x0][0x398] ;  /* 0x00007300ff1c77ac */ /* 0x000e220008000a00 */
        /* <DEDUP_REMOVED lines=20> */
[----:B------:R-:W0:Y:S10]  /*79350*/  LDCU.64 UR26, c[0x0][0x398] ;  /* 0x00007300ff1a77ac */ /* 0x000e340008000a00 */
        /* <DEDUP_REMOVED lines=10> */
[----:B------:R-:W2:Y:S01]  /*79400*/  LDL.LU R24, [R1+0x30] ;  /* 0x0000300001187983 */ /* 0x000ea20000300800 */
[----:B------:R-:W-:-:S02]  /*79410*/  ISETP.LT.AND P2, PT, R0, UR36, !P1 ;  /* 0x0000002400007c0c */ /* 0x000fc4000cf41270 */
[----:B------:R-:W-:-:S11]  /*79420*/  ISETP.LT.AND P1, PT, R3, UR24, !P1 ;  /* 0x0000001803007c0c */ /* 0x000fd6000cf21270 */
        /* <DEDUP_REMOVED lines=16> */
[----:B------:R-:W-:Y:S01]  /*79530*/  ISETP.LT.AND P1, PT, R3, UR22, !P1 ;  /* 0x0000001603007c0c */ /* 0x000fe2000cf21270 */
[----:B------:R-:W0:Y:S01]  /*79540*/  LDCU.64 UR22, c[0x0][0x398] ;  /* 0x00007300ff1677ac */ /* 0x000e220008000a00 */
[----:B------:R-:W-:-:S02]  /*79550*/  SHF.R.U32.HI R16, RZ, 0x8, R11 ;  /* 0x00000008ff107819 */ /* 0x000fc4000001160b */
[----:B-1----:R-:W-:Y:S01]  /*79560*/  PRMT R6, R11, 0x3340, R10 ;  /* 0x000033400b067816 */ /* 0x002fe2000000000a */
[----:B------:R-:W1:Y:S06]  /*79570*/  LDCU.64 UR34, c[0x0][0x398] ;  /* 0x00007300ff2277ac */ /* 0x000e6c0008000a00 */
        /* <DEDUP_REMOVED lines=10> */
[----:B------:R-:W0:Y:S08]  /*79620*/  LDCU UR7, c[0x0][0x398] ;  /* 0x00007300ff0777ac */ /* 0x000e300008000800 */
[----:B------:R-:W-:-:S04]  /*79630*/  @P2 LOP3.LUT R17, R17, 0x40000, RZ, 0xfc, !PT ;  /* 0x0004000011112812 */ /* 0x000fc800078efcff */
[----:B------:R-:W-:-:S04]  /*79640*/  LOP3.LUT R17, R17, 0xfffdffff, RZ, 0xc0, !PT ;  /* 0xfffdffff11117812 */ /* 0x000fc800078ec0ff */
[----:B------:R-:W-:Y:S02]  /*79650*/  @P1 LOP3.LUT R17, R17, 0x20000, RZ, 0xfc, !PT ;  /* 0x0002000011111812 */ /* 0x000fe400078efcff */
[----:B------:R-:W-:Y:S02]  /*79660*/  ISETP.GE.AND P1, PT, R8, UR31, PT ;  /* 0x0000001f08007c0c */ /* 0x000fe4000bf26270 */
[----:B------:R-:W-:Y:S02]  /*79670*/  LOP3.LUT R17, R17, 0xfffeffff, RZ, 0xc0, !PT ;  /* 0xfffeffff11117812 */ /* 0x000fe400078ec0ff */
        /* <DEDUP_REMOVED lines=9> */
[----:B------:R-:W-:Y:S01]  /*79710*/  ISETP.GE.AND P1, PT, R9, UR29, PT ;  /* 0x0000001d09007c0c */ /* 0x000fe2000bf26270 */
[----:B------:R-:W0:Y:S01]  /*79720*/  LDCU.64 UR28, c[0x0][0x398] ;  /* 0x00007300ff1c77ac */ /* 0x000e220008000a00 */
[----:B------:R-:W-:-:S04]  /*79730*/  LOP3.LUT R9, R11, 0xffff, RZ, 0xc0, !PT ;  /* 0x0000ffff0b097812 */ /* 0x000fc800078ec0ff */
[----:B---3--:R-:W-:Y:S02]  /*79740*/  PRMT R6, R10, 0x3340, R9 ;  /* 0x000033400a067816 */ /* 0x008fe40000000009 */
[----:B-1----:R-:W-:Y:S02]  /*79750*/  ISETP.LT.AND P2, PT, R0, UR34, !P1 ;  /* 0x0000002200007c0c */ /* 0x002fe4000cf41270 */
[----:B------:R-:W-:Y:S01]  /*79760*/  ISETP.LT.AND P1, PT, R3, UR17, !P1 ;  /* 0x0000001103007c0c */ /* 0x000fe2000cf21270 */
[----:B------:R-:W1:Y:S01]  /*79770*/  LDCU.64 UR16, c[0x0][0x398] ;  /* 0x00007300ff1077ac */ /* 0x000e620008000a00 */
[----:B------:R-:W-:-:S09]  /*79780*/  LOP3.LUT R17, R17, 0xffffbfff, RZ, 0xc0, !PT ;  /* 0xffffbfff11117812 */ /* 0x000fd200078ec0ff */
[----:B------:R-:W-:-:S04]  /*79790*/  @P2 LOP3.LUT R17, R17, 0x4000, RZ, 0xfc, !PT ;  /* 0x0000400011112812 */ /* 0x000fc800078efcff */
[----:B------:R-:W-:-:S04]  /*797a0*/  LOP3.LUT R17, R17, 0xffffdfff, RZ, 0xc0, !PT ;  /* 0xffffdfff11117812 */ /* 0x000fc800078ec0ff */
[----:B------:R-:W-:Y:S02]  /*797b0*/  @P1 LOP3.LUT R17, R17, 0x2000, RZ, 0xfc, !PT ;  /* 0x0000200011111812 */ /* 0x000fe400078efcff */
[----:B--2---:R-:W-:-:S05]  /*797c0*/  PRMT R24, R24, 0x5410, R5 ;  /* 0x0000541018187816 */ /* 0x004fca0000000005 */
[----:B------:R-:W-:Y:S04]  /*797d0*/  STL [R1+0x1fec], R24 ;  /* 0x001fec1801007387 */ /* 0x000fe80000100800 */
[----:B------:R-:W-:Y:S04]  /*797e0*/  STL [R1+0x2fc], R6 ;  /* 0x0002fc0601007387 */ /* 0x000fe80000100800 */
[----:B------:R-:W2:Y:S01]  /*797f0*/  LDL.LU R18, [R1+0x2024] ;  /* 0x0020240001127983 */ /* 0x000ea20000300800 */
[----:B------:R-:W-:Y:S02]  /*79800*/  ISETP.GE.AND P1, PT, R8, UR37, PT ;  /* 0x0000002508007c0c */ /* 0x000fe4000bf26270 */
[----:B------:R-:W-:Y:S01]  /*79810*/  LOP3.LUT R17, R17, 0xffffefff, RZ, 0xc0, !PT ;  /* 0xffffefff11117812 */ /* 0x000fe200078ec0ff */
[----:B------:R-:W-:Y:S01]  /*79820*/  VIADD R8, R2, 0x48 ;  /* 0x0000004802087836 */ /* 0x000fe20000000000 */
[----:B0-----:R-:W-:Y:S01]  /*79830*/  ISETP.LT.AND P2, PT, R0, UR20, !P1 ;  /* 0x0000001400007c0c */ /* 0x001fe2000cf41270 */
[C---:B------:R-:W-:Y:S01]  /*79840*/  VIADD R10, R2.reuse, 0x46 ;  /* 0x00000046020a7836 */ /* 0x040fe20000000000 */
[----:B------:R-:W-:Y:S01]  /*79850*/  ISETP.LT.AND P1, PT, R3, UR25, !P1 ;  /* 0x0000001903007c0c */ /* 0x000fe2000cf21270 */
[----:B------:R-:W0:Y:S01]  /*79860*/  LDCU.64 UR24, c[0x0][0x398] ;  /* 0x00007300ff1877ac */ /* 0x000e220008000a00 */
[----:B------:R-:W-:Y:S01]  /*79870*/  VIADD R16, R2, 0x45 ;  /* 0x0000004502107836 */ /* 0x000fe20000000000 */
[----:B------:R-:W-:-:S02]  /*79880*/  PRMT R11, R4, 0x5410, R22 ;  /* 0x00005410040b7816 */ /* 0x000fc40000000016 */
[----:B------:R-:W-:Y:S01]  /*79890*/  PRMT R9, R28, 0x5410, R27 ;  /* 0x000054101c097816 */ /* 0x000fe2000000001b */
[----:B------:R-:W-:Y:S01]  /*798a0*/  STL [R1+0x1ff0], R25 ;  /* 0x001ff01901007387 */ /* 0x000fe20000100800 */
[C---:B------:R-:W-:Y:S01]  /*798b0*/  VIADD R5, R2.reuse, 0x3a ;  /* 0x0000003a02057836 */ /* 0x040fe20000000000 */
[----:B------:R-:W3:Y:S03]  /*798c0*/  LDCU.64 UR36, c[0x0][0x398] ;  /* 0x00007300ff2477ac */ /* 0x000ee60008000a00 */
[----:B------:R-:W-:Y:S01]  /*798d0*/  @P2 LOP3.LUT R17, R17, 0x1000, RZ, 0xfc, !PT ;  /* 0x0000100011112812 */ /* 0x000fe200078efcff */
[----:B------:R-:W-:Y:S01]  /*798e0*/  VIADD R4, R2, 0x43 ;  /* 0x0000004302047836 */ /* 0x000fe20000000000 */
[----:B------:R-:W3:Y:S02]  /*798f0*/  LDL.LU R19, [R1+0x2020] ;  /* 0x0020200001137983 */ /* 0x000ee40000300800 */
        /* <DEDUP_REMOVED lines=8> */
[----:B------:R-:W0:Y:S10]  /*79980*/  LDCU.64 UR18, c[0x0][0x398] ;  /* 0x00007300ff1277ac */ /* 0x000e340008000a00 */
[----:B------:R-:W-:-:S04]  /*79990*/  @P2 LOP3.LUT R17, R17, 0x400, RZ, 0xfc, !PT ;  /* 0x0000040011112812 */ /* 0x000fc800078efcff */
[----:B------:R-:W-:-:S04]  /*799a0*/  LOP3.LUT R17, R17, 0xfffffdff, RZ, 0xc0, !PT ;  /* 0xfffffdff11117812 */ /* 0x000fc800078ec0ff */
[----:B------:R-:W-:Y:S02]  /*799b0*/  @P1 LOP3.LUT R17, R17, 0x200, RZ, 0xfc, !PT ;  /* 0x0000020011111812 */ /* 0x000fe400078efcff */
[----:B------:R-:W-:Y:S01]  /*799c0*/  ISETP.GE.AND P1, PT, R8, UR39, PT ;  /* 0x0000002708007c0c */ /* 0x000fe2000bf26270 */
[C---:B------:R-:W-:Y:S01]  /*799d0*/  VIADD R27, R2.reuse, 0x42 ;  /* 0x00000042021b7836 */ /* 0x040fe20000000000 */
[----:B------:R-:W-:Y:S01]  /*799e0*/  LOP3.LUT R17, R17, 0xfffffeff, RZ, 0xc0, !PT ;  /* 0xfffffeff11117812 */ /* 0x000fe200078ec0ff */
[----:B------:R-:W-:Y:S01]  /*799f0*/  VIADD R22, R2, 0x40 ;  /* 0x0000004002167836 */ /* 0x000fe20000000000 */
[----:B0-----:R-:W-:Y:S01]  /*79a00*/  ISETP.LT.AND P2, PT, R0, UR24, !P1 ;  /* 0x0000001800007c0c */ /* 0x001fe2000cf41270 */
[----:B------:R-:W-:Y:S01]  /*79a10*/  STL [R1+0x1ff4], R26 ;  /* 0x001ff41a01007387 */ /* 0x000fe20000100800 */
[----:B------:R-:W-:Y:S01]  /*79a20*/  ISETP.LT.AND P1, PT, R3, UR15, !P1 ;  /* 0x0000000f03007c0c */ /* 0x000fe2000cf21270 */
[----:B------:R-:W0:Y:S01]  /*79a30*/  LDCU.64 UR14, c[0x0][0x398] ;  /* 0x00007300ff0e77ac */ /* 0x000e220008000a00 */
[----:B------:R-:W-:-:S02]  /*79a40*/  PRMT R8, R29, 0x5410, R20 ;  /* 0x000054101d087816 */ /* 0x000fc40000000014 */
[----:B------:R-:W3:Y:S01]  /*79a50*/  LDL.LU R20, [R1+0x201c] ;  /* 0x00201c0001147983 */ /* 0x000ee20000300800 */
[----:B------:R-:W0:Y:S06]  /*79a60*/  LDCU.64 UR38, c[0x0][0x398] ;  /* 0x00007300ff2677ac */ /* 0x000e2c0008000a00 */
[----:B------:R-:W-:-:S04]  /*79a70*/  @P2 LOP3.LUT R17, R17, 0x100, RZ, 0xfc, !PT ;  /* 0x0000010011112812 */ /* 0x000fc800078efcff */
[----:B------:R-:W-:-:S04]  /*79a80*/  LOP3.LUT R17, R17, 0xffffff7f, RZ, 0xc0, !PT ;  /* 0xffffff7f11117812 */ /* 0x000fc800078ec0ff */
[----:B------:R-:W-:Y:S02]  /*79a90*/  @P1 LOP3.LUT R17, R17, 0x80, RZ, 0xfc, !PT ;  /* 0x0000008011111812 */ /* 0x000fe400078efcff */
[----:B------:R-:W-:Y:S01]  /*79aa0*/  ISETP.GE.AND P1, PT, R10, UR33, PT ;  /* 0x000000210a007c0c */ /* 0x000fe2000bf26270 */
[----:B------:R-:W0:Y:S03]  /*79ab0*/  LDCU.64 UR32, c[0x0][0x398] ;  /* 0x00007300ff2077ac */ /* 0x000e260008000a00 */
[----:B------:R-:W-:Y:S02]  /*79ac0*/  ISETP.LT.AND P2, PT, R0, UR18, !P1 ;  /* 0x0000001200007c0c */ /* 0x000fe4000cf41270 */
[----:B------:R-:W-:Y:S01]  /*79ad0*/  ISETP.LT.AND P1, PT, R3, UR13, !P1 ;  /* 0x0000000d03007c0c */ /* 0x000fe2000cf21270 */
[----:B------:R0:W-:Y:S01]  /*79ae0*/  STL [R1+0x1ffc], R8 ;  /* 0x001ffc0801007387 */ /* 0x0001e20000100800 */
[----:B------:R-:W-:Y:S01]  /*79af0*/  LOP3.LUT R17, R17, 0xffffffbf, RZ, 0xc0, !PT ;  /* 0xffffffbf11117812 */ /* 0x000fe200078ec0ff */
[----:B------:R-:W0:Y:S08]  /*79b00*/  LDCU.64 UR12, c[0x0][0x398] ;  /* 0x00007300ff0c77ac */ /* 0x000e300008000a00 */
        /* <DEDUP_REMOVED lines=13> */
[----:B------:R-:W-:Y:S02]  /*79be0*/  LOP3.LUT R17, R17, 0xfffffffb, RZ, 0xc0, !PT ;  /* 0xfffffffb11117812 */ /* 0x000fe400078ec0ff */
[----:B------:R-:W-:Y:S01]  /*79bf0*/  PRMT R10, R21, 0x5410, R23 ;  /* 0x00005410150a7816 */ /* 0x000fe20000000017 */
[----:B------:R-:W-:Y:S01]  /*79c00*/  VIADD R16, R2, 0x3f ;  /* 0x0000003f02107836 */ /* 0x000fe20000000000 */
[----:B-1----:R-:W-:Y:S01]  /*79c10*/  ISETP.LT.AND P2, PT, R0, UR26, !P1 ;  /* 0x0000001a00007c0c */ /* 0x002fe2000cf41270 */
[----:B------:R1:W-:Y:S01]  /*79c20*/  STL [R1+0x2000], R9 ;  /* 0x0020000901007387 */ /* 0x0003e20000100800 */
[----:B------:R-:W-:-:S02]  /*79c30*/  ISETP.LT.AND P1, PT, R3, UR52, !P1 ;  /* 0x0000003403007c0c */ /* 0x000fc4000cf21270 */
[----:B--2---:R-:W-:Y:S01]  /*79c40*/  LOP3.LUT R18, R18, 0x7fffffff, RZ, 0xc0, !PT ;  /* 0x7fffffff12127812 */ /* 0x004fe200078ec0ff */
[----:B0-----:R-:W-:-:S08]  /*79c50*/  VIADD R8, R2, 0x3b ;  /* 0x0000003b02087836 */ /* 0x001fd00000000000 */
[----:B------:R-:W-:Y:S01]  /*79c60*/  @P2 LOP3.LUT R17, R17, 0x4, RZ, 0xfc, !PT ;  /* 0x0000000411112812 */ /* 0x000fe200078efcff */
[----:B------:R-:W0:Y:S03]  /*79c70*/  LDCU.64 UR34, c[0x0][0x398] ;  /* 0x00007300ff2277ac */ /* 0x000e260008000a00 */
[----:B------:R-:W-:-:S04]  /*79c80*/  LOP3.LUT R17, R17, 0xfffffffd, RZ, 0xc0, !PT ;  /* 0xfffffffd11117812 */ /* 0x000fc800078ec0ff */
[----:B------:R-:W-:Y:S02]  /*79c90*/  @P1 LOP3.LUT R17, R17, 0x2, RZ, 0xfc, !PT ;  /* 0x0000000211111812 */ /* 0x000fe400078efcff */
[----:B------:R-:W-:Y:S01]  /*79ca0*/  ISETP.GE.AND P1, PT, R4, UR21, PT ;  /* 0x0000001504007c0c */ /* 0x000fe2000bf26270 */
[----:B------:R-:W-:Y:S01]  /*79cb0*/  VIADD R23, R2, 0x41 ;  /* 0x0000004102177836 */ /* 0x000fe20000000000 */
[----:B------:R-:W-:Y:S01]  /*79cc0*/  LOP3.LUT R17, R17, 0xfffffffe, RZ, 0xc0, !PT ;  /* 0xfffffffe11117812 */ /* 0x000fe200078ec0ff */
[----:B------:R-:W2:Y:S01]  /*79cd0*/  LDCU.64 UR20, c[0x0][0x398] ;  /* 0x00007300ff1477ac */ /* 0x000ea20008000a00 */
[----:B------:R-:W-:Y:S02]  /*79ce0*/  ISETP.LT.AND P2, PT, R0, UR30, !P1 ;  /* 0x0000001e00007c0c */ /* 0x000fe4000cf41270 */
[----:B------:R-:W-:Y:S01]  /*79cf0*/  ISETP.LT.AND P1, PT, R3, UR46, !P1 ;  /* 0x0000002e03007c0c */ /* 0x000fe2000cf21270 */
[----:B------:R-:W0:-:S12]  /*79d00*/  LDCU UR46, c[0x0][0x398] ;  /* 0x00007300ff2e77ac */ /* 0x000e180008000800 */
[----:B------:R-:W-:Y:S02]  /*79d10*/  @P1 LOP3.LUT R18, R18, 0x80000000, RZ, 0xfc, !PT ;  /* 0x8000000012121812 */ /* 0x000fe400078efcff */
[----:B------:R-:W-:Y:S01]  /*79d20*/  ISETP.GE.AND P1, PT, R27, UR17, PT ;  /* 0x000000111b007c0c */ /* 0x000fe2000bf26270 */
[----:B------:R2:W-:Y:S01]  /*79d30*/  STL [R1+0x2004], R10 ;  /* 0x0020040a01007387 */ /* 0x0005e20000100800 */
[----:B------:R-:W-:Y:S01]  /*79d40*/  @P2 LOP3.LUT R17, R17, 0x1, RZ, 0xfc, !PT ;  /* 0x0000000111112812 */ /* 0x000fe200078efcff */
[----:B-1----:R-:W-:Y:S01]  /*79d50*/  VIADD R9, R2, 0x3c ;  /* 0x0000003c02097836 */ /* 0x002fe20000000000 */
[----:B----4-:R-:W-:Y:S01]  /*79d60*/  ISETP.LT.AND P3, PT, R0, UR44, !P1 ;  /* 0x0000002c00007c0c */ /* 0x010fe2000cf61270 */
[----:B------:R-:W1:Y:S01]  /*79d70*/  LDCU.64 UR16, c[0x0][0x398] ;  /* 0x00007300ff1077ac */ /* 0x000e620008000a00 */
[----:B0-----:R-:W-:Y:S02]  /*79d80*/  ISETP.LT.AND P2, PT, R3, UR46, !P1 ;  /* 0x0000002e03007c0c */ /* 0x001fe4000cf41270 */
[----:B------:R-:W-:Y:S01]  /*79d90*/  LOP3.LUT R18, R18, 0xbfffffff, RZ, 0xc0, !PT ;  /* 0xbfffffff12127812 */ /* 0x000fe200078ec0ff */
[----:B------:R-:W0:Y:S01]  /*79da0*/  LDCU UR46, c[0x0][0x398] ;  /* 0x00007300ff2e77ac */ /* 0x000e220008000800 */
[----:B------:R-:W-:-:S07]  /*79db0*/  ISETP.GE.AND P1, PT, R23, UR25, PT ;  /* 0x0000001917007c0c */ /* 0x000fce000bf26270 */
[----:B------:R-:W-:Y:S01]  /*79dc0*/  @P3 LOP3.LUT R18, R18, 0x40000000, RZ, 0xfc, !PT ;  /* 0x4000000012123812 */ /* 0x000fe200078efcff */
[----:B------:R4:W-:Y:S01]  /*79dd0*/  STL [R1+0x2008], R11 ;  /* 0x0020080b01007387 */ /* 0x0009e20000100800 */
[----:B--2---:R-:W-:Y:S01]  /*79de0*/  VIADD R10, R2, 0x3d ;  /* 0x0000003d020a7836 */ /* 0x004fe20000000000 */
[----:B------:R-:W2:Y:S01]  /*79df0*/  LDCU.64 UR24, c[0x0][0x398] ;  /* 0x00007300ff1877ac */ /* 0x000ea20008000a00 */
[----:B------:R-:W-:-:S04]  /*79e00*/  LOP3.LUT R18, R18, 0xdfffffff, RZ, 0xc0, !PT ;  /* 0xdfffffff12127812 */ /* 0x000fc800078ec0ff */
[----:B------:R-:W-:Y:S02]  /*79e10*/  @P2 LOP3.LUT R18, R18, 0x20000000, RZ, 0xfc, !PT ;  /* 0x2000000012122812 */ /* 0x000fe400078efcff */
        /* <DEDUP_REMOVED lines=8> */
[----:B----4-:R-:W-:Y:S01]  /*79ea0*/  VIADD R11, R2, 0x3e ;  /* 0x0000003e020b7836 */ /* 0x010fe20000000000 */
[----:B------:R-:W-:Y:S01]  /*79eb0*/  ISETP.LT.AND P3, PT, R0, UR20, !P1 ;  /* 0x0000001400007c0c */ /* 0x000fe2000cf61270 */
[----:B------:R-:W-:Y:S01]  /*79ec0*/  VIADD R4, R2, 0x39 ;  /* 0x0000003902047836 */ /* 0x000fe20000000000 */
[----:B0-----:R-:W-:Y:S01]  /*79ed0*/  ISETP.LT.AND P2, PT, R3, UR46, !P1 ;  /* 0x0000002e03007c0c */ /* 0x001fe2000cf41270 */
[----:B------:R-:W0:Y:S01]  /*79ee0*/  LDCU UR46, c[0x0][0x398] ;  /* 0x00007300ff2e77ac */ /* 0x000e220008000800 */
[----:B------:R-:W-:Y:S01]  /*79ef0*/  ISETP.GE.AND P1, PT, R16, UR29, PT ;  /* 0x0000001d10007c0c */ /* 0x000fe2000bf26270 */
[----:B------:R-:W-:-:S02]  /*79f00*/  VIADD R6, R2, 0x37 ;  /* 0x0000003702067836 */ /* 0x000fc40000000000 */
[C---:B------:R-:W-:Y:S01]  /*79f10*/  VIADD R27, R2.reuse, 0x36 ;  /* 0x00000036021b7836 */ /* 0x040fe20000000000 */
[----:B------:R-:W4:Y:S01]  /*79f20*/  LDCU.64 UR28, c[0x0][0x398] ;  /* 0x00007300ff1c77ac */ /* 0x000f220008000a00 */
[C---:B------:R-:W-:Y:S02]  /*79f30*/  VIADD R23, R2.reuse, 0x35 ;  /* 0x0000003502177836 */ /* 0x040fe40000000000 */
[C---:B------:R-:W-:Y:S01]  /*79f40*/  VIADD R22, R2.reuse, 0x34 ;  /* 0x0000003402167836 */ /* 0x040fe20000000000 */
[----:B---3--:R-:W-:Y:S01]  /*79f50*/  LOP3.LUT R19, R19, 0x7fffffff, RZ, 0xc0, !PT ;  /* 0x7fffffff13137812 */ /* 0x008fe200078ec0ff */
[----:B------:R-:W-:Y:S01]  /*79f60*/  VIADD R21, R2, 0x32 ;  /* 0x0000003202157836 */ /* 0x000fe20000000000 */
[----:B------:R-:W-:Y:S01]  /*79f70*/  @P3 LOP3.LUT R18, R18, 0x4000000, RZ, 0xfc, !PT ;  /* 0x0400000012123812 */ /* 0x000fe200078efcff */
[----:B------:R3:W-:Y:S01]  /*79f80*/  STL [R1+0x200c], R17 ;  /* 0x00200c1101007387 */ /* 0x0007e20000100800 */
[----:B------:R-:W0:Y:S02]  /*79f90*/  LDCU.64 UR18, c[0x0][0x398] ;  /* 0x00007300ff1277ac */ /* 0x000e240008000a00 */
[----:B------:R-:W-:-:S04]  /*79fa0*/  LOP3.LUT R18, R18, 0xfdffffff, RZ, 0xc0, !PT ;  /* 0xfdffffff12127812 */ /* 0x000fc800078ec0ff */
[----:B------:R-:W-:Y:S02]  /*79fb0*/  @P2 LOP3.LUT R18, R18, 0x2000000, RZ, 0xfc, !PT ;  /* 0x0200000012122812 */ /* 0x000fe400078efcff */
[----:B------:R-:W-:Y:S02]  /*79fc0*/  ISETP.LT.AND P2, PT, R0, UR22, !P1 ;  /* 0x0000001600007c0c */ /* 0x000fe4000cf41270 */
[----:B------:R-:W-:Y:S01]  /*79fd0*/  ISETP.LT.AND P1, PT, R3, UR50, !P1 ;  /* 0x0000003203007c0c */ /* 0x000fe2000cf21270 */
[----:B------:R-:W-:Y:S01]  /*79fe0*/  VIADD R16, R2, 0x33 ;  /* 0x0000003302107836 */ /* 0x000fe20000000000 */
[----:B------:R-:W-:Y:S01]  /*79ff0*/  LOP3.LUT R18, R18, 0xfeffffff, RZ, 0xc0, !PT ;  /* 0xfeffffff12127812 */ /* 0x000fe200078ec0ff */
[----:B---3--:R-:W-:Y:S01]  /*7a000*/  VIADD R17, R2, 0x31 ;  /* 0x0000003102117836 */ /* 0x008fe20000000000 */
[----:B------:R-:W3:Y:S07]  /*7a010*/  LDCU.64 UR50, c[0x0][0x398] ;  /* 0x00007300ff3277ac */ /* 0x000eee0008000a00 */
        /* <DEDUP_REMOVED lines=9> */
[----:B------:R-:W-:Y:S01]  /*7a0b0*/  ISETP.GE.AND P1, PT, R10, UR31, PT ;  /* 0x0000001f0a007c0c */ /* 0x000fe2000bf26270 */
[----:B------:R-:W0:Y:S06]  /*7a0c0*/  LDCU.64 UR30, c[0x0][0x398] ;  /* 0x00007300ff1e77ac */ /* 0x000e2c0008000a00 */
[----:B------:R-:W-:-:S04]  /*7a0d0*/  @P3 LOP3.LUT R18, R18, 0x400000, RZ, 0xfc, !PT ;  /* 0x0040000012123812 */ /* 0x000fc800078efcff */
        /* <DEDUP_REMOVED lines=15> */
[----:B------:R-:W-:Y:S01]  /*7a1d0*/  ISETP.GE.AND P1, PT, R8, UR33, PT ;  /* 0x0000002108007c0c */ /* 0x000fe2000bf26270 */
[----:B------:R-:W0:Y:S01]  /*7a1e0*/  LDCU.64 UR32, c[0x0][0x398] ;  /* 0x00007300ff2077ac */ /* 0x000e220008000a00 */
[----:B------:R-:W-:Y:S01]  /*7a1f0*/  VIADD R9, R2, 0x28 ;  /* 0x0000002802097836 */ /* 0x000fe20000000000 */
[----:B------:R-:W0:Y:S06]  /*7a200*/  LDCU.64 UR44, c[0x0][0x398] ;  /* 0x00007300ff2c77ac */ /* 0x000e2c0008000a00 */
[----:B------:R-:W-:-:S04]  /*7a210*/  @P3 LOP3.LUT R18, R18, 0x40000, RZ, 0xfc, !PT ;  /* 0x0004000012123812 */ /* 0x000fc800078efcff */
[----:B------:R-:W-:-:S04]  /*7a220*/  LOP3.LUT R18, R18, 0xfffdffff, RZ, 0xc0, !PT ;  /* 0xfffdffff12127812 */ /* 0x000fc800078ec0ff */
[----:B------:R-:W-:Y:S02]  /*7a230*/  @P2 LOP3.LUT R18, R18, 0x20000, RZ, 0xfc, !PT ;  /* 0x0002000012122812 */ /* 0x000fe400078efcff */
[----:B-1----:R-:W-:Y:S02]  /*7a240*/  ISETP.LT.AND P2, PT, R0, UR16, !P1 ;  /* 0x0000001000007c0c */ /* 0x002fe4000cf41270 */
[----:B------:R-:W-:Y:S01]  /*7a250*/  ISETP.LT.AND P1, PT, R3, UR48, !P1 ;  /* 0x0000003003007c0c */ /* 0x000fe2000cf21270 */
[----:B------:R-:W1:Y:S01]  /*7a260*/  LDCU.64 UR48, c[0x0][0x398] ;  /* 0x00007300ff3077ac */ /* 0x000e620008000a00 */
[----:B------:R-:W-:-:S09]  /*7a270*/  LOP3.LUT R18, R18, 0xfffeffff, RZ, 0xc0, !PT ;  /* 0xfffeffff12127812 */ /* 0x000fd200078ec0ff */
        /* <DEDUP_REMOVED lines=30> */
[----:B------:R-:W0:Y:S07]  /*7a460*/  LDCU.64 UR42, c[0x0][0x398] ;  /* 0x00007300ff2a77ac */ /* 0x000e2e0008000a00 */
[----:B------:R-:W-:-:S04]  /*7a470*/  @P3 LOP3.LUT R18, R18, 0x400, RZ, 0xfc, !PT ;  /* 0x0000040012123812 */ /* 0x000fc800078efcff */
        /* <DEDUP_REMOVED lines=21> */
[----:B------:R-:W-:Y:S01]  /*7a5d0*/  ISETP.LT.AND P1, PT, R3, UR10, !P1 ;  /* 0x0000000a03007c0c */ /* 0x000fe2000cf21270 */
[----:B------:R-:W-:Y:S01]  /*7a5e0*/  VIADD R7, R2, 0x26 ;  /* 0x0000002602077836 */ /* 0x000fe20000000000 */
[----:B------:R-:W-:Y:S01]  /*7a5f0*/  LOP3.LUT R18, R18, 0xffffffef, RZ, 0xc0, !PT ;  /* 0xffffffef12127812 */ /* 0x000fe200078ec0ff */
[----:B------:R-:W-:Y:S01]  /*7a600*/  VIADD R6, R2, 0x25 ;  /* 0x0000002502067836 */ /* 0x000fe20000000000 */
[----:B------:R-:W-:Y:S01]  /*7a610*/  LOP3.LUT R20, R20, 0x7fffffff, RZ, 0xc0, !PT ;  /* 0x7fffffff14147812 */ /* 0x000fe200078ec0ff */
[----:B------:R-:W-:Y:S01]  /*7a620*/  VIADD R27, R2, 0x24 ;  /* 0x00000024021b7836 */ /* 0x000fe20000000000 */
[----:B------:R-:W0:Y:S05]  /*7a630*/  LDCU.64 UR10, c[0x0][0x398] ;  /* 0x00007300ff0a77ac */ /* 0x000e2a0008000a00 */
[----:B------:R-:W-:-:S04]  /*7a640*/  @P2 LOP3.LUT R18, R18, 0x10, RZ, 0xfc, !PT ;  /* 0x0000001012122812 */ /* 0x000fc800078efcff */
[----:B------:R-:W-:-:S04]  /*7a650*/  LOP3.LUT R18, R18, 0xfffffff7, RZ, 0xc0, !PT ;  /* 0xfffffff712127812 */ /* 0x000fc800078ec0ff */
[----:B------:R-:W-:Y:S02]  /*7a660*/  @P1 LOP3.LUT R18, R18, 0x8, RZ, 0xfc, !PT ;  /* 0x0000000812121812 */ /* 0x000fe400078efcff */
[----:B------:R-:W-:Y:S01]  /*7a670*/  ISETP.GE.AND P1, PT, R22, UR41, PT ;  /* 0x0000002916007c0c */ /* 0x000fe2000bf26270 */
[----:B------:R-:W1:Y:S03]  /*7a680*/  LDCU.64 UR40, c[0x0][0x398] ;  /* 0x00007300ff2877ac */ /* 0x000e660008000a00 */
[----:B----4-:R-:W-:Y:S02]  /*7a690*/  ISETP.LT.AND P2, PT, R0, UR28, !P1 ;  /* 0x0000001c00007c0c */ /* 0x010fe4000cf41270 */
[----:B0-----:R-:W-:Y:S01]  /*7a6a0*/  ISETP.LT.AND P1, PT, R3, UR46, !P1 ;  /* 0x0000002e03007c0c */ /* 0x001fe2000cf21270 */
[----:B------:R-:W0:Y:S01]  /*7a6b0*/  LDCU UR46, c[0x0][0x398] ;  /* 0x00007300ff2e77ac */ /* 0x000e220008000800 */
[----:B------:R-:W-:-:S09]  /*7a6c0*/  LOP3.LUT R18, R18, 0xfffffffb, RZ, 0xc0, !PT ;  /* 0xfffffffb12127812 */ /* 0x000fd200078ec0ff */
[----:B------:R-:W-:-:S04]  /*7a6d0*/  @P2 LOP3.LUT R18, R18, 0x4, RZ, 0xfc, !PT ;  /* 0x0000000412122812 */ /* 0x000fc800078efcff */
[----:B------:R-:W-:-:S04]  /*7a6e0*/  LOP3.LUT R18, R18, 0xfffffffd, RZ, 0xc0, !PT ;  /* 0xfffffffd12127812 */ /* 0x000fc800078ec0ff */
[----:B------:R-:W-:Y:S02]  /*7a6f0*/  @P1 LOP3.LUT R18, R18, 0x2, RZ, 0xfc, !PT ;  /* 0x0000000212121812 */ /* 0x000fe400078efcff */
[----:B------:R-:W-:Y:S01]  /*7a700*/  ISETP.GE.AND P1, PT, R16, UR39, PT ;  /* 0x0000002710007c0c */ /* 0x000fe2000bf26270 */
[----:B------:R-:W4:Y:S03]  /*7a710*/  LDCU.64 UR38, c[0x0][0x398] ;  /* 0x00007300ff2677ac */ /* 0x000f260008000a00 */
[----:B------:R-:W-:Y:S02]  /*7a720*/  ISETP.LT.AND P2, PT, R0, UR26, !P1 ;  /* 0x0000001a00007c0c */ /* 0x000fe4000cf41270 */
[----:B0-----:R-:W-:Y:S01]  /*7a730*/  ISETP.LT.AND P1, PT, R3, UR46, !P1 ;  /* 0x0000002e03007c0c */ /* 0x001fe2000cf21270 */
[----:B------:R-:W0:Y:S01]  /*7a740*/  LDCU.64 UR46, c[0x0][0x398] ;  /* 0x00007300ff2e77ac */ /* 0x000e220008000a00 */
[----:B------:R-:W-:-:S11]  /*7a750*/  LOP3.LUT R18, R18, 0xfffffffe, RZ, 0xc0, !PT ;  /* 0xfffffffe12127812 */ /* 0x000fd600078ec0ff */
[----:B------:R-:W-:Y:S02]  /*7a760*/  @P1 LOP3.LUT R19, R19, 0x80000000, RZ, 0xfc, !PT ;  /* 0x8000000013131812 */ /* 0x000fe400078efcff */
[----:B------:R-:W-:Y:S01]  /*7a770*/  ISETP.GE.AND P1, PT, R21, UR37, PT ;  /* 0x0000002515007c0c */ /* 0x000fe2000bf26270 */
[----:B------:R-:W0:Y:S03]  /*7a780*/  LDCU.64 UR36, c[0x0][0x398] ;  /* 0x00007300ff2477ac */ /* 0x000e260008000a00 */
[----:B--2---:R-:W-:Y:S02]  /*7a790*/  ISETP.LT.AND P3, PT, R0, UR24, !P1 ;  /* 0x0000001800007c0c */ /* 0x004fe4000cf61270 */
[----:B------:R-:W-:Y:S02]  /*7a7a0*/  @P2 LOP3.LUT R18, R18, 0x1, RZ, 0xfc, !PT ;  /* 0x0000000112122812 */ /* 0x000fe400078efcff */
[----:B------:R-:W-:Y:S01]  /*7a7b0*/  ISETP.LT.AND P2, PT, R3, UR53, !P1 ;  /* 0x0000003503007c0c */ /* 0x000fe2000cf41270 */
[C---:B------:R-:W-:Y:S01]  /*7a7c0*/  VIADD R23, R2.reuse, 0x23 ;  /* 0x0000002302177836 */ /* 0x040fe20000000000 */
[----:B------:R-:W-:Y:S01]  /*7a7d0*/  LOP3.LUT R19, R19, 0xbfffffff, RZ, 0xc0, !PT ;  /* 0xbfffffff13137812 */ /* 0x000fe200078ec0ff */
[C---:B------:R-:W-:Y:S01]  /*7a7e0*/  VIADD R22, R2.reuse, 0x22 ;  /* 0x0000002202167836 */ /* 0x040fe20000000000 */
[----:B------:R-:W-:Y:S01]  /*7a7f0*/  ISETP.GE.AND P1, PT, R17, UR35, PT ;  /* 0x0000002311007c0c */ /* 0x000fe2000bf26270 */
[----:B------:R-:W2:Y:S04]  /*7a800*/  LDCU.64 UR34, c[0x0][0x398] ;  /* 0x00007300ff2277ac */ /* 0x000ea80008000a00 */
[----:B------:R-:W-:Y:S01]  /*7a810*/  @P3 LOP3.LUT R19, R19, 0x40000000, RZ, 0xfc, !PT ;  /* 0x4000000013133812 */ /* 0x000fe200078efcff */
[----:B------:R-:W-:Y:S01]  /*7a820*/  VIADD R16, R2, 0x21 ;  /* 0x0000002102107836 */ /* 0x000fe20000000000 */
[----:B------:R-:W0:Y:S02]  /*7a830*/  LDCU UR53, c[0x0][0x398] ;  /* 0x00007300ff3577ac */ /* 0x000e240008000800 */
        /* <DEDUP_REMOVED lines=9> */
[----:B------:R-:W0:Y:S03]  /*7a8d0*/  LDCU.64 UR30, c[0x0][0x398] ;  /* 0x00007300ff1e77ac */ /* 0x000e260008000a00 */
[----:B-1----:R-:W-:Y:S02]  /*7a8e0*/  ISETP.LT.AND P3, PT, R0, UR20, !P1 ;  /* 0x0000001400007c0c */ /* 0x002fe4000cf61270 */
[----:B------:R-:W-:Y:S01]  /*7a8f0*/  ISETP.LT.AND P2, PT, R3, UR70, !P1 ;  /* 0x0000004603007c0c */ /* 0x000fe2000cf41270 */
[C---:B------:R-:W-:Y:S01]  /*7a900*/  VIADD R28, R2.reuse, 0x20 ;  /* 0x00000020021c7836 */ /* 0x040fe20000000000 */
[----:B------:R-:W-:Y:S01]  /*7a910*/  LOP3.LUT R19, R19, 0xfbffffff, RZ, 0xc0, !PT ;  /* 0xfbffffff13137812 */ /* 0x000fe200078ec0ff */
[----:B------:R1:W-:Y:S01]  /*7a920*/  STL [R1+0x2010], R18 ;  /* 0x0020101201007387 */ /* 0x0003e20000100800 */
[----:B------:R-:W-:Y:S01]  /*7a930*/  ISETP.GE.AND P1, PT, R5, UR33, PT ;  /* 0x0000002105007c0c */ /* 0x000fe2000bf26270 */
[----:B------:R-:W0:Y:S01]  /*7a940*/  LDCU.64 UR32, c[0x0][0x398] ;  /* 0x00007300ff2077ac */ /* 0x000e220008000a00 */
[----:B------:R-:W-:Y:S01]  /*7a950*/  VIADD R17, R2, 0x1c ;  /* 0x0000001c02117836 */ /* 0x000fe20000000000 */
[----:B------:R-:W0:Y:S04]  /*7a960*/  LDCU.64 UR70, c[0x0][0x398] ;  /* 0x00007300ff4677ac */ /* 0x000e280008000a00 */
        /* <DEDUP_REMOVED lines=15> */
[----:B------:R-:W-:Y:S01]  /*7aa60*/  ISETP.GE.AND P1, PT, R4, UR27, PT ;  /* 0x0000001b04007c0c */ /* 0x000fe2000bf26270 */
[----:B------:R-:W0:Y:S01]  /*7aa70*/  LDCU.64 UR26, c[0x0][0x398] ;  /* 0x00007300ff1a77ac */ /* 0x000e220008000a00 */
[----:B-1----:R-:W-:-:S02]  /*7aa80*/  VIADD R18, R2, 0x15 ;  /* 0x0000001502127836 */ /* 0x002fc40000000000 */
[----:B------:R-:W-:Y:S01]  /*7aa90*/  VIADD R10, R2, 0x1b ;  /* 0x0000001b020a7836 */ /* 0x000fe20000000000 */
[----:B------:R-:W1:Y:S02]  /*7aaa0*/  LDCU.64 UR68, c[0x0][0x398] ;  /* 0x00007300ff4477ac */ /* 0x000e640008000a00 */
        /* <DEDUP_REMOVED lines=10> */
[----:B------:R0:W-:Y:S01]  /*7ab50*/  STL [R1+0x2014], R18 ;  /* 0x0020141201007387 */ /* 0x0001e20000100800 */
[----:B------:R-:W-:Y:S01]  /*7ab60*/  LOP3.LUT R19, R19, 0xfffbffff, RZ, 0xc0, !PT ;  /* 0xfffbffff13137812 */ /* 0x000fe200078ec0ff */
[----:B------:R-:W1:Y:S01]  /*7ab70*/  LDCU.64 UR24, c[0x0][0x398] ;  /* 0x00007300ff1877ac */ /* 0x000e620008000a00 */
[----:B------:R-:W-:Y:S02]  /*7ab80*/  ISETP.LT.AND P3, PT, R0, UR16, !P1 ;  /* 0x0000001000007c0c */ /* 0x000fe4000cf61270 */
[----:B------:R-:W-:Y:S01]  /*7ab90*/  ISETP.LT.AND P2, PT, R3, UR66, !P1 ;  /* 0x0000004203007c0c */ /* 0x000fe2000cf41270 */
[C---:B------:R-:W-:Y:S01]  /*7aba0*/  VIADD R4, R2.reuse, 0x1d ;  /* 0x0000001d02047836 */ /* 0x040fe20000000000 */
[----:B------:R-:W-:Y:S01]  /*7abb0*/  ISETP.GE.AND P1, PT, R11, UR23, PT ;  /* 0x000000170b007c0c */ /* 0x000fe2000bf26270 */
[----:B------:R-:W1:Y:S08]  /*7abc0*/  LDCU.64 UR22, c[0x0][0x398] ;  /* 0x00007300ff1677ac */ /* 0x000e700008000a00 */
[----:B------:R-:W-:Y:S01]  /*7abd0*/  @P3 LOP3.LUT R19, R19, 0x40000, RZ, 0xfc, !PT ;  /* 0x0004000013133812 */ /* 0x000fe200078efcff */
[----:B0-----:R-:W-:Y:S01]  /*7abe0*/  VIADD R18, R2, 0x1e ;  /* 0x0000001e02127836 */ /* 0x001fe20000000000 */
[----:B------:R-:W0:Y:S02]  /*7abf0*/  LDCU.64 UR66, c[0x0][0x398] ;  /* 0x00007300ff4277ac */ /* 0x000e240008000a00 */
        /* <DEDUP_REMOVED lines=10> */
[----:B---3--:R-:W-:Y:S02]  /*7aca0*/  ISETP.LT.AND P3, PT, R0, UR50, !P1 ;  /* 0x0000003200007c0c */ /* 0x008fe4000cf61270 */
[----:B------:R-:W-:Y:S01]  /*7acb0*/  ISETP.LT.AND P2, PT, R3, UR64, !P1 ;  /* 0x0000004003007c0c */ /* 0x000fe2000cf41270 */
[C---:B------:R-:W-:Y:S01]  /*7acc0*/  VIADD R11, R2.reuse, 0x1a ;  /* 0x0000001a020b7836 */ /* 0x040fe20000000000 */
[----:B------:R-:W-:Y:S01]  /*7acd0*/  LOP3.LUT R19, R19, 0xffffbfff, RZ, 0xc0, !PT ;  /* 0xffffbfff13137812 */ /* 0x000fe200078ec0ff */
[----:B------:R-:W-:Y:S01]  /*7ace0*/  VIADD R21, R2, 0x12 ;  /* 0x0000001202157836 */ /* 0x000fe20000000000 */
[----:B------:R-:W-:Y:S01]  /*7acf0*/  ISETP.GE.AND P1, PT, R12, UR9, PT ;  /* 0x000000090c007c0c */ /* 0x000fe2000bf26270 */
[----:B------:R-:W3:Y:S01]  /*7ad00*/  LDCU.64 UR8, c[0x0][0x398] ;  /* 0x00007300ff0877ac */ /* 0x000ee20008000a00 */
[----:B------:R-:W0:Y:S05]  /*7ad10*/  LDCU.64 UR64, c[0x0][0x398] ;  /* 0x00007300ff4077ac */ /* 0x000e2a0008000a00 */
[----:B------:R-:W-:-:S04]  /*7ad20*/  @P3 LOP3.LUT R19, R19, 0x4000, RZ, 0xfc, !PT ;  /* 0x0000400013133812 */ /* 0x000fc800078efcff */
[----:B------:R-:W-:-:S04]  /*7ad30*/  LOP3.LUT R19, R19, 0xffffdfff, RZ, 0xc0, !PT ;  /* 0xffffdfff13137812 */ /* 0x000fc800078ec0ff */
[----:B------:R-:W-:Y:S02]  /*7ad40*/  @P2 LOP3.LUT R19, R19, 0x2000, RZ, 0xfc, !PT ;  /* 0x0000200013132812 */ /* 0x000fe400078efcff */
[----:B------:R-:W-:Y:S01]  /*7ad50*/  ISETP.LT.AND P2, PT, R0, UR48, !P1 ;  /* 0x0000003000007c0c */ /* 0x000fe2000cf41270 */
[----:B------:R-:W0:Y:S01]  /*7ad60*/  LDCU UR48, c[0x0][0x398] ;  /* 0x00007300ff3077ac */ /* 0x000e220008000800 */
        /* <DEDUP_REMOVED lines=10> */
[----:B------:R-:W-:Y:S02]  /*7ae10*/  ISETP.LT.AND P2, PT, R3, UR62, !P1 ;  /* 0x0000003e03007c0c */ /* 0x000fe4000cf41270 */
[----:B------:R-:W-:Y:S01]  /*7ae20*/  ISETP.GE.AND P1, PT, R8, UR13, PT ;  /* 0x0000000d08007c0c */ /* 0x000fe2000bf26270 */
[----:B------:R0:W-:Y:S01]  /*7ae30*/  STL [R1+0x2018], R9 ;  /* 0x0020180901007387 */ /* 0x0001e20000100800 */
[----:B------:R-:W0:Y:S01]  /*7ae40*/  LDCU.64 UR12, c[0x0][0x398] ;  /* 0x00007300ff0c77ac */ /* 0x000e220008000a00 */
[----:B------:R-:W0:Y:S06]  /*7ae50*/  LDCU.64 UR14, c[0x0][0x398] ;  /* 0x00007300ff0e77ac */ /* 0x000e2c0008000a00 */
[----:B------:R-:W-:Y:S01]  /*7ae60*/  @P3 LOP3.LUT R19, R19, 0x400, RZ, 0xfc, !PT ;  /* 0x0000040013133812 */ /* 0x000fe200078efcff */
[----:B------:R-:W-:Y:S01]  /*7ae70*/  VIADD R26, R2, 0x11 ;  /* 0x00000011021a7836 */ /* 0x000fe20000000000 */
        /* <DEDUP_REMOVED lines=10> */
[----:B0-----:R-:W-:Y:S01]  /*7af20*/  VIADD R9, R2, 0x19 ;  /* 0x0000001902097836 */ /* 0x001fe20000000000 */
[----:B------:R-:W-:Y:S01]  /*7af30*/  LOP3.LUT R19, R19, 0xffffffbf, RZ, 0xc0, !PT ;  /* 0xffffffbf13137812 */ /* 0x000fe200078ec0ff */
[----:B------:R-:W0:Y:S01]  /*7af40*/  LDCU.64 UR16, c[0x0][0x398] ;  /* 0x00007300ff1077ac */ /* 0x000e220008000a00 */
[----:B------:R-:W-:Y:S02]  /*7af50*/  ISETP.LT.AND P3, PT, R0, UR42, !P1 ;  /* 0x0000002a00007c0c */ /* 0x000fe4000cf61270 */
[----:B------:R-:W-:Y:S01]  /*7af60*/  ISETP.LT.AND P2, PT, R3, UR60, !P1 ;  /* 0x0000003c03007c0c */ /* 0x000fe2000cf41270 */
[----:B------:R-:W0:Y:S01]  /*7af70*/  LDCU UR42, c[0x0][0x398] ;  /* 0x00007300ff2a77ac */ /* 0x000e220008000800 */
[----:B------:R-:W-:Y:S01]  /*7af80*/  ISETP.GE.AND P1, PT, R6, UR19, PT ;  /* 0x0000001306007c0c */ /* 0x000fe2000bf26270 */
[----:B------:R-:W0:Y:S01]  /*7af90*/  LDCU.64 UR18, c[0x0][0x398] ;  /* 0x00007300ff1277ac */ /* 0x000e220008000a00 */
[----:B------:R-:W-:-:S02]  /*7afa0*/  VIADD R8, R2, 0x13 ;  /* 0x0000001302087836 */ /* 0x000fc40000000000 */
[----:B------:R-:W-:Y:S01]  /*7afb0*/  VIADD R25, R2, 0x10 ;  /* 0x0000001002197836 */ /* 0x000fe20000000000 */
[----:B------:R-:W0:Y:S04]  /*7afc0*/  LDCU.64 UR60, c[0x0][0x398] ;  /* 0x00007300ff3c77ac */ /* 0x000e280008000a00 */
        /* <DEDUP_REMOVED lines=10> */
[----:B------:R-:W-:Y:S01]  /*7b070*/  ISETP.GE.AND P1, PT, R27, UR51, PT ;  /* 0x000000331b007c0c */ /* 0x000fe2000bf26270 */
[C---:B------:R-:W-:Y:S01]  /*7b080*/  VIADD R24, R2.reuse, 0xf ;  /* 0x0000000f02187836 */ /* 0x040fe20000000000 */
[----:B------:R-:W-:Y:S01]  /*7b090*/  LOP3.LUT R19, R19, 0xfffffffb, RZ, 0xc0, !PT ;  /* 0xfffffffb13137812 */ /* 0x000fe200078ec0ff */
[----:B------:R-:W-:Y:S01]  /*7b0a0*/  VIADD R15, R2, 0xe ;  /* 0x0000000e020f7836 */ /* 0x000fe20000000000 */
[----:B----4-:R-:W-:Y:S01]  /*7b0b0*/  ISETP.LT.AND P3, PT, R0, UR38, !P1 ;  /* 0x0000002600007c0c */ /* 0x010fe2000cf61270 */
[C---:B------:R-:W-:Y:S01]  /*7b0c0*/  VIADD R14, R2.reuse, 0xd ;  /* 0x0000000d020e7836 */ /* 0x040fe20000000000 */
[----:B------:R-:W-:Y:S01]  /*7b0d0*/  ISETP.LT.AND P2, PT, R3, UR58, !P1 ;  /* 0x0000003a03007c0c */ /* 0x000fe2000cf41270 */
[----:B------:R-:W4:Y:S01]  /*7b0e0*/  LDCU.64 UR58, c[0x0][0x398] ;  /* 0x00007300ff3a77ac */ /* 0x000f220008000a00 */
[----:B------:R-:W-:Y:S01]  /*7b0f0*/  ISETP.GE.AND P1, PT, R23, UR49, PT ;  /* 0x0000003117007c0c */ /* 0x000fe2000bf26270 */
[----:B------:R-:W-:-:S02]  /*7b100*/  VIADD R13, R2, 0xc ;  /* 0x0000000c020d7836 */ /* 0x000fc40000000000 */
[----:B------:R-:W-:Y:S01]  /*7b110*/  VIADD R12, R2, 0xb ;  /* 0x0000000b020c7836 */ /* 0x000fe20000000000 */
[----:B------:R-:W0:Y:S05]  /*7b120*/  LDCU.64 UR50, c[0x0][0x398] ;  /* 0x00007300ff3277ac */ /* 0x000e2a0008000a00 */
[----:B------:R-:W-:-:S04]  /*7b130*/  @P3 LOP3.LUT R19, R19, 0x4, RZ, 0xfc, !PT ;  /* 0x0000000413133812 */ /* 0x000fc800078efcff */
[----:B------:R-:W-:-:S04]  /*7b140*/  LOP3.LUT R19, R19, 0xfffffffd, RZ, 0xc0, !PT ;  /* 0xfffffffd13137812 */ /* 0x000fc800078ec0ff */
[----:B------:R-:W-:Y:S02]  /*7b150*/  @P2 LOP3.LUT R19, R19, 0x2, RZ, 0xfc, !PT ;  /* 0x0000000213132812 */ /* 0x000fe400078efcff */
[----:B------:R-:W-:Y:S01]  /*7b160*/  ISETP.LT.AND P2, PT, R0, UR36, !P1 ;  /* 0x0000002400007c0c */ /* 0x000fe2000cf41270 */
[----:B------:R-:W0:Y:S01]  /*7b170*/  LDCU UR36, c[0x0][0x398] ;  /* 0x00007300ff2477ac */ /* 0x000e220008000800 */
[----:B------:R-:W-:Y:S02]  /*7b180*/  ISETP.LT.AND P1, PT, R3, UR57, !P1 ;  /* 0x0000003903007c0c */ /* 0x000fe4000cf21270 */
[----:B------:R-:W-:-:S11]  /*7b190*/  LOP3.LUT R19, R19, 0xfffffffe, RZ, 0xc0, !PT ;  /* 0xfffffffe13137812 */ /* 0x000fd600078ec0ff */
[----:B------:R-:W-:Y:S02]  /*7b1a0*/  @P1 LOP3.LUT R20, R20, 0x80000000, RZ, 0xfc, !PT ;  /* 0x8000000014141812 */ /* 0x000fe400078efcff */
[----:B------:R-:W-:-:S04]  /*7b1b0*/  ISETP.GE.AND P1, PT, R22, UR47, PT ;  /* 0x0000002f16007c0c */ /* 0x000fc8000bf26270 */
[----:B--2---:R-:W-:Y:S01]  /*7b1c0*/  ISETP.LT.AND P3, PT, R0, UR34, !P1 ;  /* 0x0000002200007c0c */ /* 0x004fe2000cf61270 */
[----:B------:R-:W2:Y:S01]  /*7b1d0*/  LDCU UR34, c[0x0][0x398] ;  /* 0x00007300ff2277ac */ /* 0x000ea20008000800 */
[----:B------:R-:W-:Y:S02]  /*7b1e0*/  @P2 LOP3.LUT R19, R19, 0x1, RZ, 0xfc, !PT ;  /* 0x0000000113132812 */ /* 0x000fe400078efcff */
[----:B------:R-:W-:Y:S01]  /*7b1f0*/  ISETP.LT.AND P2, PT, R3, UR56, !P1 ;  /* 0x0000003803007c0c */ /* 0x000fe2000cf41270 */
[----:B------:R-:W0:Y:S01]  /*7b200*/  LDCU.64 UR56, c[0x0][0x398] ;  /* 0x00007300ff3877ac */ /* 0x000e220008000a00 */
[----:B------:R-:W-:Y:S02]  /*7b210*/  LOP3.LUT R20, R20, 0xbfffffff, RZ, 0xc0, !PT ;  /* 0xbfffffff14147812 */ /* 0x000fe400078ec0ff */
[----:B------:R-:W-:Y:S01]  /*7b220*/  ISETP.GE.AND P1, PT, R16, UR45, PT ;  /* 0x0000002d10007c0c */ /* 0x000fe2000bf26270 */
[----:B------:R-:W-:Y:S01]  /*7b230*/  VIADD R7, R2, 0xa ;  /* 0x0000000a02077836 */ /* 0x000fe20000000000 */
[----:B------:R-:W0:Y:S03]  /*7b240*/  LDCU.64 UR44, c[0x0][0x398] ;  /* 0x00007300ff2c77ac */ /* 0x000e260008000a00 */
        /* <DEDUP_REMOVED lines=11> */
[----:B------:R-:W-:Y:S01]  /*7b300*/  ISETP.LT.AND P2, PT, R0, UR30, !P1 ;  /* 0x0000001e00007c0c */ /* 0x000fe2000cf41270 */
[----:B------:R-:W0:Y:S01]  /*7b310*/  LDCU UR30, c[0x0][0x398] ;  /* 0x00007300ff1e77ac */ /* 0x000e220008000800 */
[----:B------:R-:W-:Y:S02]  /*7b320*/  ISETP.LT.AND P1, PT, R3, UR53, !P1 ;  /* 0x0000003503007c0c */ /* 0x000fe4000cf21270 */
[----:B------:R-:W-:Y:S01]  /*7b330*/  LOP3.LUT R20, R20, 0xfbffffff, RZ, 0xc0, !PT ;  /* 0xfbffffff14147812 */ /* 0x000fe200078ec0ff */
[----:B------:R-:W0:Y:S08]  /*7b340*/  LDCU UR53, c[0x0][0x398] ;  /* 0x00007300ff3577ac */ /* 0x000e300008000800 */
[----:B------:R-:W-:-:S04]  /*7b350*/  @P2 LOP3.LUT R20, R20, 0x4000000, RZ, 0xfc, !PT ;  /* 0x0400000014142812 */ /* 0x000fc800078efcff */
[----:B------:R-:W-:-:S04]  /*7b360*/  LOP3.LUT R20, R20, 0xfdffffff, RZ, 0xc0, !PT ;  /* 0xfdffffff14147812 */ /* 0x000fc800078ec0ff */
[----:B------:R-:W-:Y:S02]  /*7b370*/  @P1 LOP3.LUT R20, R20, 0x2000000, RZ, 0xfc, !PT ;  /* 0x0200000014141812 */ /* 0x000fe400078efcff */
[----:B------:R-:W-:-:S04]  /*7b380*/  ISETP.GE.AND P1, PT, R5, UR41, PT ;  /* 0x0000002905007c0c */ /* 0x000fc8000bf26270 */
[----:B------:R-:W-:Y:S01]  /*7b390*/  ISETP.LT.AND P2, PT, R0, UR28, !P1 ;  /* 0x0000001c00007c0c */ /* 0x000fe2000cf41270 */
[----:B------:R-:W1:Y:S01]  /*7b3a0*/  LDCU UR28, c[0x0][0x398] ;  /* 0x00007300ff1c77ac */ /* 0x000e620008000800 */
[----:B0-----:R-:W-:Y:S02]  /*7b3b0*/  ISETP.LT.AND P1, PT, R3, UR53, !P1 ;  /* 0x0000003503007c0c */ /* 0x001fe4000cf21270 */
[----:B------:R-:W-:Y:S01]  /*7b3c0*/  LOP3.LUT R20, R20, 0xfeffffff, RZ, 0xc0, !PT ;  /* 0xfeffffff14147812 */ /* 0x000fe200078ec0ff */
[----:B------:R-:W0:Y:S08]  /*7b3d0*/  LDCU.64 UR52, c[0x0][0x398] ;  /* 0x00007300ff3477ac */ /* 0x000e300008000a00 */
        /* <DEDUP_REMOVED lines=8> */
[C---:B------:R-:W-:Y:S01]  /*7b460*/  VIADD R29, R2.reuse, 0x7 ;  /* 0x00000007021d7836 */ /* 0x040fe20000000000 */
[----:B------:R-:W-:Y:S01]  /*7b470*/  ISETP.LT.AND P1, PT, R3, UR48, !P1 ;  /* 0x0000003003007c0c */ /* 0x000fe2000cf21270 */
[----:B------:R-:W0:Y:S01]  /*7b480*/  LDCU.64 UR48, c[0x0][0x398] ;  /* 0x00007300ff3077ac */ /* 0x000e220008000a00 */
[----:B------:R-:W-:Y:S01]  /*7b490*/  VIADD R28, R2, 0x6 ;  /* 0x00000006021c7836 */ /* 0x000fe20000000000 */
[----:B------:R-:W0:Y:S08]  /*7b4a0*/  LDCU.64 UR38, c[0x0][0x398] ;  /* 0x00007300ff2677ac */ /* 0x000e300008000a00 */
[----:B------:R-:W-:-:S04]  /*7b4b0*/  @P2 LOP3.LUT R20, R20, 0x400000, RZ, 0xfc, !PT ;  /* 0x0040000014142812 */ /* 0x000fc800078efcff */
[----:B------:R-:W-:-:S04]  /*7b4c0*/  LOP3.LUT R20, R20, 0xffdfffff, RZ, 0xc0, !PT ;  /* 0xffdfffff14147812 */ /* 0x000fc800078ec0ff */
[----:B------:R-:W-:Y:S02]  /*7b4d0*/  @P1 LOP3.LUT R20, R20, 0x200000, RZ, 0xfc, !PT ;  /* 0x0020000014141812 */ /* 0x000fe400078efcff */
[----:B------:R-:W-:-:S04]  /*7b4e0*/  ISETP.GE.AND P1, PT, R4, UR37, PT ;  /* 0x0000002504007c0c */ /* 0x000fc8000bf26270 */
[----:B-1----:R-:W-:Y:S01]  /*7b4f0*/  ISETP.LT.AND P2, PT, R0, UR24, !P1 ;  /* 0x0000001800007c0c */ /* 0x002fe2000cf41270 */
[----:B------:R-:W1:Y:S01]  /*7b500*/  LDCU UR24, c[0x0][0x398] ;  /* 0x00007300ff1877ac */ /* 0x000e620008000800 */
[----:B------:R-:W-:Y:S02]  /*7b510*/  ISETP.LT.AND P1, PT, R3, UR46, !P1 ;  /* 0x0000002e03007c0c */ /* 0x000fe4000cf21270 */
[----:B------:R-:W-:Y:S01]  /*7b520*/  LOP3.LUT R20, R20, 0xffefffff, RZ, 0xc0, !PT ;  /* 0xffefffff14147812 */ /* 0x000fe200078ec0ff */
[----:B------:R-:W0:Y:S08]  /*7b530*/  LDCU.64 UR46, c[0x0][0x398] ;  /* 0x00007300ff2e77ac */ /* 0x000e300008000a00 */
        /* <DEDUP_REMOVED lines=8> */
[----:B------:R-:W0:Y:S08]  /*7b5c0*/  LDCU.64 UR42, c[0x0][0x398] ;  /* 0x00007300ff2a77ac */ /* 0x000e300008000a00 */
[----:B------:R-:W-:-:S04]  /*7b5d0*/  @P2 LOP3.LUT R20, R20, 0x40000, RZ, 0xfc, !PT ;  /* 0x0004000014142812 */ /* 0x000fc800078efcff */
[----:B------:R-:W-:-:S04]  /*7b5e0*/  LOP3.LUT R20, R20, 0xfffdffff, RZ, 0xc0, !PT ;  /* 0xfffdffff14147812 */ /* 0x000fc800078ec0ff */
[----:B------:R-:W-:Y:S02]  /*7b5f0*/  @P1 LOP3.LUT R20, R20, 0x20000, RZ, 0xfc, !PT ;  /* 0x0002000014141812 */ /* 0x000fe400078efcff */
[----:B------:R-:W-:Y:S01]  /*7b600*/  ISETP.GE.AND P1, PT, R10, UR33, PT ;  /* 0x000000210a007c0c */ /* 0x000fe2000bf26270 */
[----:B------:R-:W-:Y:S01]  /*7b610*/  VIADD R4, R2, 0x5 ;  /* 0x0000000502047836 */ /* 0x000fe20000000000 */
[----:B------:R-:W4:Y:S01]  /*7b620*/  LDL.LU R10, [R1+0xfb8] ;  /* 0x000fb800010a7983 */ /* 0x000f220000300800 */
[----:B------:R-:W-:Y:S01]  /*7b630*/  LOP3.LUT R20, R20, 0xfffeffff, RZ, 0xc0, !PT ;  /* 0xfffeffff14147812 */ /* 0x000fe200078ec0ff */
[----:B------:R-:W0:Y:S02]  /*7b640*/  LDCU.64 UR32, c[0x0][0x398] ;  /* 0x00007300ff2077ac */ /* 0x000e240008000a00 */
[----:B------:R-:W4:Y:S01]  /*7b650*/  LDL.LU R18, [R1+0xcc8] ;  /* 0x000cc80001127983 */ /* 0x000f220000300800 */
[----:B------:R-:W-:Y:S02]  /*7b660*/  ISETP.LT.AND P2, PT, R0, UR20, !P1 ;  /* 0x0000001400007c0c */ /* 0x000fe4000cf41270 */
[----:B------:R-:W-:Y:S01]  /*7b670*/  ISETP.LT.AND P1, PT, R3, UR40, !P1 ;  /* 0x0000002803007c0c */ /* 0x000fe2000cf21270 */
[----:B------:R-:W4:Y:S01]  /*7b680*/  LDL.LU R17, [R1+0xa38] ;  /* 0x000a380001117983 */ /* 0x000f220000300800 */
[----:B------:R-:W0:Y:S09]  /*7b690*/  LDCU.64 UR40, c[0x0][0x398] ;  /* 0x00007300ff2877ac */ /* 0x000e320008000a00 */
[----:B------:R-:W-:-:S04]  /*7b6a0*/  @P2 LOP3.LUT R20, R20, 0x10000, RZ, 0xfc, !PT ;  /* 0x0001000014142812 */ /* 0x000fc800078efcff */
[----:B------:R-:W-:-:S04]  /*7b6b0*/  LOP3.LUT R20, R20, 0xffff7fff, RZ, 0xc0, !PT ;  /* 0xffff7fff14147812 */ /* 0x000fc800078ec0ff */
[----:B------:R-:W-:Y:S02]  /*7b6c0*/  @P1 LOP3.LUT R20, R20, 0x8000, RZ, 0xfc, !PT ;  /* 0x0000800014141812 */ /* 0x000fe400078efcff */
[----:B------:R-:W-:Y:S02]  /*7b6d0*/  ISETP.GE.AND P1, PT, R11, UR31, PT ;  /* 0x0000001f0b007c0c */ /* 0x000fe4000bf26270 */
[----:B------:R-:W4:Y:S02]  /*7b6e0*/  LDL.LU R11, [R1+0xbf4] ;  /* 0x000bf400010b7983 */ /* 0x000f240000300800 */
        /* <DEDUP_REMOVED lines=8> */
[----:B------:R-:W-:-:S04]  /*7b770*/  ISETP.GE.AND P1, PT, R9, UR29, PT ;  /* 0x0000001d09007c0c */ /* 0x000fc8000bf26270 */
[----:B---3--:R-:W-:Y:S01]  /*7b780*/  ISETP.LT.AND P2, PT, R0, UR8, !P1 ;  /* 0x0000000800007c0c */ /* 0x008fe2000cf41270 */
[----:B------:R-:W3:Y:S01]  /*7b790*/  LDCU UR8, c[0x0][0x398] ;  /* 0x00007300ff0877ac */ /* 0x000ee20008000800 */
[----:B--2---:R-:W-:Y:S02]  /*7b7a0*/  ISETP.LT.AND P1, PT, R3, UR34, !P1 ;  /* 0x0000002203007c0c */ /* 0x004fe4000cf21270 */
[----:B------:R-:W-:Y:S01]  /*7b7b0*/  LOP3.LUT R20, R20, 0xffffefff, RZ, 0xc0, !PT ;  /* 0xffffefff14147812 */ /* 0x000fe200078ec0ff */
[----:B------:R-:W2:Y:S08]  /*7b7c0*/  LDCU.64 UR34, c[0x0][0x398] ;  /* 0x00007300ff2277ac */ /* 0x000eb00008000a00 */
[----:B------:R-:W-:-:S04]  /*7b7d0*/  @P2 LOP3.LUT R20, R20, 0x1000, RZ, 0xfc, !PT ;  /* 0x0000100014142812 */ /* 0x000fc800078efcff */
[----:B------:R-:W-:-:S04]  /*7b7e0*/  LOP3.LUT R20, R20, 0xfffff7ff, RZ, 0xc0, !PT ;  /* 0xfffff7ff14147812 */ /* 0x000fc800078ec0ff */
[----:B------:R-:W-:-:S04]  /*7b7f0*/  @P1 LOP3.LUT R20, R20, 0x800, RZ, 0xfc, !PT ;  /* 0x0000080014141812 */ /* 0x000fc800078efcff */
[----:B------:R-:W-:Y:S02]  /*7b800*/  LOP3.LUT R20, R20, 0xfffffbff, RZ, 0xc0, !PT ;  /* 0xfffffbff14147812 */ /* 0x000fe400078ec0ff */
[----:B----4-:R-:W-:Y:S01]  /*7b810*/  LOP3.LUT R9, R18, 0xffff, RZ, 0xc0, !PT ;  /* 0x0000ffff12097812 */ /* 0x010fe200078ec0ff */
[----:B------:R-:W-:-:S05]  /*7b820*/  VIADD R18, R2, 0x18 ;  /* 0x0000001802127836 */ /* 0x000fca0000000000 */
[----:B------:R-:W-:Y:S01]  /*7b830*/  ISETP.GE.AND P1, PT, R18, UR27, PT ;  /* 0x0000001b12007c0c */ /* 0x000fe2000bf26270 */
[C---:B------:R-:W-:Y:S01]  /*7b840*/  VIADD R18, R2.reuse, 0x17 ;  /* 0x0000001702127836 */ /* 0x040fe20000000000 */
[----:B------:R-:W-:Y:S01]  /*7b850*/  LOP3.LUT R17, R17, 0xffff, RZ, 0xc0, !PT ;  /* 0x0000ffff11117812 */ /* 0x000fe200078ec0ff */
[----:B------:R-:W-:Y:S01]  /*7b860*/  VIADD R27, R2, 0x4 ;  /* 0x00000004021b7836 */ /* 0x000fe20000000000 */
[----:B------:R-:W-:Y:S01]  /*7b870*/  ISETP.LT.AND P2, PT, R0, UR10, !P1 ;  /* 0x0000000a00007c0c */ /* 0x000fe2000cf41270 */
[----:B------:R-:W4:Y:S01]  /*7b880*/  LDCU UR10, c[0x0][0x398] ;  /* 0x00007300ff0a77ac */ /* 0x000f220008000800 */
[----:B------:R-:W-:Y:S02]  /*7b890*/  ISETP.LT.AND P1, PT, R3, UR30, !P1 ;  /* 0x0000001e03007c0c */ /* 0x000fe4000cf21270 */
[----:B------:R-:W-:Y:S01]  /*7b8a0*/  LOP3.LUT R10, R10, 0xffff, RZ, 0xc0, !PT ;  /* 0x0000ffff0a0a7812 */ /* 0x000fe200078ec0ff */
[----:B------:R-:W0:Y:S01]  /*7b8b0*/  LDCU.64 UR30, c[0x0][0x398] ;  /* 0x00007300ff1e77ac */ /* 0x000e220008000a00 */
[----:B------:R-:W-:Y:S01]  /*7b8c0*/  VIADD R23, R2, 0x3 ;  /* 0x0000000302177836 */ /* 0x000fe20000000000 */
[----:B------:R-:W0:Y:S06]  /*7b8d0*/  LDCU.64 UR26, c[0x0][0x398] ;  /* 0x00007300ff1a77ac */ /* 0x000e2c0008000a00 */
[----:B------:R-:W-:-:S04]  /*7b8e0*/  @P2 LOP3.LUT R20, R20, 0x400, RZ, 0xfc, !PT ;  /* 0x0000040014142812 */ /* 0x000fc800078efcff */
[----:B------:R-:W-:-:S04]  /*7b8f0*/  LOP3.LUT R20, R20, 0xfffffdff, RZ, 0xc0, !PT ;  /* 0xfffffdff14147812 */ /* 0x000fc800078ec0ff */
[----:B------:R-:W-:Y:S02]  /*7b900*/  @P1 LOP3.LUT R20, R20, 0x200, RZ, 0xfc, !PT ;  /* 0x0000020014141812 */ /* 0x000fe400078efcff */
[----:B------:R-:W-:-:S04]  /*7b910*/  ISETP.GE.AND P1, PT, R18, UR25, PT ;  /* 0x0000001912007c0c */ /* 0x000fc8000bf26270 */
[----:B------:R-:W-:Y:S02]  /*7b920*/  ISETP.LT.AND P2, PT, R0, UR12, !P1 ;  /* 0x0000000c00007c0c */ /* 0x000fe4000cf41270 */
[----:B------:R-:W-:Y:S01]  /*7b930*/  ISETP.LT.AND P1, PT, R3, UR28, !P1 ;  /* 0x0000001c03007c0c */ /* 0x000fe2000cf21270 */
[----:B------:R-:W0:Y:S01]  /*7b940*/  LDCU.64 UR28, c[0x0][0x398] ;  /* 0x00007300ff1c77ac */ /* 0x000e220008000a00 */
[----:B------:R-:W-:Y:S02]  /*7b950*/  LOP3.LUT R20, R20, 0xfffffeff, RZ, 0xc0, !PT ;  /* 0xfffffeff14147812 */ /* 0x000fe400078ec0ff */
[----:B------:R-:W-:Y:S02]  /*7b960*/  LOP3.LUT R11, R11, 0xffff, RZ, 0xc0, !PT ;  /* 0x0000ffff0b0b7812 */ /* 0x000fe400078ec0ff */
[----:B------:R-:W-:Y:S02]  /*7b970*/  SHF.R.U32.HI R18, RZ, 0x8, R9 ;  /* 0x00000008ff127819 */ /* 0x000fe40000011609 */
[----:B------:R-:W-:Y:S01]  /*7b980*/  PRMT R9, R9, 0x3340, R17 ;  /* 0x0000334009097816 */ /* 0x000fe20000000011 */
[----:B------:R-:W-:Y:S02]  /*7b990*/  STL [R1+0x58], R11 ;  /* 0x0000580b01007387 */ /* 0x000fe40000100800 */
[----:B------:R-:W-:-:S02]  /*7b9a0*/  @P2 LOP3.LUT R20, R20, 0x100, RZ, 0xfc, !PT ;  /* 0x0000010014142812 */ /* 0x000fc400078efcff */
[----:B------:R0:W-:Y:S02]  /*7b9b0*/  STL [R1+0x6c], R18 ;  /* 0x00006c1201007387 */ /* 0x0001e40000100800 */
[----:B------:R-:W-:Y:S02]  /*7b9c0*/  LOP3.LUT R20, R20, 0xffffff7f, RZ, 0xc0, !PT ;  /* 0xffffff7f14147812 */ /* 0x000fe400078ec0ff */
[----:B------:R1:W-:Y:S02]  /*7b9d0*/  STL [R1+0x300], R9 ;  /* 0x0003000901007387 */ /* 0x0003e40000100800 */
[----:B------:R-:W-:Y:S01]  /*7b9e0*/  @P1 LOP3.LUT R20, R20, 0x80, RZ, 0xfc, !PT ;  /* 0x0000008014141812 */ /* 0x000fe200078efcff */
[----:B0-----:R-:W-:Y:S01]  /*7b9f0*/  VIADD R18, R2, 0x16 ;  /* 0x0000001602127836 */ /* 0x001fe20000000000 */
[----:B-1----:R-:W2:Y:S04]  /*7ba00*/  LDL.LU R9, [R1+0x2018] ;  /* 0x0020180001097983 */ /* 0x002ea80000300800 */
[----:B------:R-:W-:-:S02]  /*7ba10*/  ISETP.GE.AND P1, PT, R18, UR23, PT ;  /* 0x0000001712007c0c */ /* 0x000fc4000bf26270 */
[----:B------:R-:W2:Y:S02]  /*7ba20*/  LDL.LU R18, [R1+0x2014] ;  /* 0x0020140001127983 */ /* 0x000ea40000300800 */
[----:B------:R-:W-:Y:S02]  /*7ba30*/  ISETP.LT.AND P2, PT, R0, UR14, !P1 ;  /* 0x0000000e00007c0c */ /* 0x000fe4000cf41270 */
[----:B------:R-:W-:Y:S01]  /*7ba40*/  ISETP.LT.AND P1, PT, R3, UR24, !P1 ;  /* 0x0000001803007c0c */ /* 0x000fe2000cf21270 */
[----:B------:R-:W0:Y:S01]  /*7ba50*/  LDCU.64 UR24, c[0x0][0x398] ;  /* 0x00007300ff1877ac */ /* 0x000e220008000a00 */
[----:B------:R-:W-:-:S09]  /*7ba60*/  LOP3.LUT R20, R20, 0xffffffbf, RZ, 0xc0, !PT ;  /* 0xffffffbf14147812 */ /* 0x000fd200078ec0ff */
[----:B------:R-:W-:-:S04]  /*7ba70*/  @P2 LOP3.LUT R20, R20, 0x40, RZ, 0xfc, !PT ;  /* 0x0000004014142812 */ /* 0x000fc800078efcff */
[----:B------:R-:W-:-:S04]  /*7ba80*/  LOP3.LUT R20, R20, 0xffffffdf, RZ, 0xc0, !PT ;  /* 0xffffffdf14147812 */ /* 0x000fc800078ec0ff */
[----:B------:R-:W-:-:S04]  /*7ba90*/  @P1 LOP3.LUT R20, R20, 0x20, RZ, 0xfc, !PT ;  /* 0x0000002014141812 */ /* 0x000fc800078efcff */
[----:B------:R-:W-:Y:S02]  /*7baa0*/  LOP3.LUT R20, R20, 0xffffffef, RZ, 0xc0, !PT ;  /* 0xffffffef14147812 */ /* 0x000fe400078ec0ff */
[----:B------:R-:W-:Y:S02]  /*7bab0*/  SHF.R.U32.HI R17, RZ, 0x8, R17 ;  /* 0x00000008ff117819 */ /* 0x000fe40000011611 */
[----:B--2---:R-:W-:Y:S01]  /*7bac0*/  ISETP.GE.AND P1, PT, R18, UR21, PT ;  /* 0x0000001512007c0c */ /* 0x004fe2000bf26270 */
[----:B------:R-:W1:Y:S01]  /*7bad0*/  LDCU.64 UR20, c[0x0][0x398] ;  /* 0x00007300ff1477ac */ /* 0x000e620008000a00 */
[----:B------:R-:W2:Y:S02]  /*7bae0*/  LDL.LU R18, [R1+0x2010] ;  /* 0x0020100001127983 */ /* 0x000ea40000300800 */
[----:B------:R-:W-:Y:S02]  /*7baf0*/  ISETP.LT.AND P2, PT, R0, UR16, !P1 ;  /* 0x0000001000007c0c */ /* 0x000fe4000cf41270 */
[----:B------:R-:W-:Y:S01]  /*7bb00*/  ISETP.LT.AND P1, PT, R3, UR22, !P1 ;  /* 0x0000001603007c0c */ /* 0x000fe2000cf21270 */
[----:B------:R0:W-:Y:S01]  /*7bb10*/  STL [R1+0x5c], R17 ;  /* 0x00005c1101007387 */ /* 0x0001e20000100800 */
[----:B------:R-:W0:Y:S09]  /*7bb20*/  LDCU.64 UR22, c[0x0][0x398] ;  /* 0x00007300ff1677ac */ /* 0x000e320008000a00 */
[----:B------:R-:W-:-:S04]  /*7bb30*/  @P2 LOP3.LUT R20, R20, 0x10, RZ, 0xfc, !PT ;  /* 0x0000001014142812 */ /* 0x000fc800078efcff */
[----:B------:R-:W-:-:S04]  /*7bb40*/  LOP3.LUT R20, R20, 0xfffffff7, RZ, 0xc0, !PT ;  /* 0xfffffff714147812 */ /* 0x000fc800078ec0ff */
[----:B------:R-:W-:Y:S02]  /*7bb50*/  @P1 LOP3.LUT R20, R20, 0x8, RZ, 0xfc, !PT ;  /* 0x0000000814141812 */ /* 0x000fe400078efcff */
[----:B------:R-:W-:-:S04]  /*7bb60*/  ISETP.GE.AND P1, PT, R9, UR71, PT ;  /* 0x0000004709007c0c */ /* 0x000fc8000bf26270 */
[----:B------:R-:W-:Y:S02]  /*7bb70*/  ISETP.LT.AND P2, PT, R0, UR18, !P1 ;  /* 0x0000001200007c0c */ /* 0x000fe4000cf41270 */
[----:B------:R-:W-:Y:S01]  /*7bb80*/  ISETP.LT.AND P1, PT, R3, UR70, !P1 ;  /* 0x0000004603007c0c */ /* 0x000fe2000cf21270 */
[----:B------:R-:W1:Y:S01]  /*7bb90*/  LDCU.64 UR70, c[0x0][0x398] ;  /* 0x00007300ff4677ac */ /* 0x000e620008000a00 */
[----:B------:R-:W-:Y:S02]  /*7bba0*/  LOP3.LUT R20, R20, 0xfffffffb, RZ, 0xc0, !PT ;  /* 0xfffffffb14147812 */ /* 0x000fe400078ec0ff */
[----:B0-----:R-:W-:-:S07]  /*7bbb0*/  SHF.R.U32.HI R17, RZ, 0x8, R10 ;  /* 0x00000008ff117819 */ /* 0x001fce000001160a */
[----:B------:R-:W-:Y:S02]  /*7bbc0*/  @P2 LOP3.LUT R20, R20, 0x4, RZ, 0xfc, !PT ;  /* 0x0000000414142812 */ /* 0x000fe400078efcff */
[----:B------:R-:W-:Y:S02]  /*7bbd0*/  PRMT R10, R10, 0x3340, R11 ;  /* 0x000033400a0a7816 */ /* 0x000fe4000000000b */
[----:B------:R-:W-:Y:S01]  /*7bbe0*/  LOP3.LUT R20, R20, 0xfffffffd, RZ, 0xc0, !PT ;  /* 0xfffffffd14147812 */ /* 0x000fe200078ec0ff */
[----:B------:R0:W-:Y:S03]  /*7bbf0*/  STL [R1+0x60], R17 ;  /* 0x0000601101007387 */ /* 0x0001e60000100800 */
[----:B------:R-:W-:Y:S02]  /*7bc00*/  @P1 LOP3.LUT R20, R20, 0x2, RZ, 0xfc, !PT ;  /* 0x0000000214141812 */ /* 0x000fe400078efcff */
[----:B------:R-:W-:Y:S01]  /*7bc10*/  ISETP.GE.AND P1, PT, R8, UR9, PT ;  /* 0x0000000908007c0c */ /* 0x000fe2000bf26270 */
[----:B0-----:R-:W2:Y:S03]  /*7bc20*/  LDL.LU R17, [R1+0x200c] ;  /* 0x00200c0001117983 */ /* 0x001ea60000300800 */
[----:B------:R-:W-:Y:S01]  /*7bc30*/  ISETP.LT.AND P3, PT, R0, UR68, !P1 ;  /* 0x0000004400007c0c */ /* 0x000fe2000cf61270 */
[----:B------:R-:W-:Y:S01]  /*7bc40*/  VIADD R22, R2, 0x2 ;  /* 0x0000000202167836 */ /* 0x000fe20000000000 */
[----:B---3--:R-:W-:Y:S01]  /*7bc50*/  ISETP.LT.AND P2, PT, R3, UR8, !P1 ;  /* 0x0000000803007c0c */ /* 0x008fe2000cf41270 */
[----:B------:R-:W3:Y:S01]  /*7bc60*/  LDL.LU R11, [R1+0x2008] ;  /* 0x00200800010b7983 */ /* 0x000ee20000300800 */
[----:B------:R-:W-:Y:S01]  /*7bc70*/  ISETP.GE.AND P1, PT, R21, UR11, PT ;  /* 0x0000000b15007c0c */ /* 0x000fe2000bf26270 */
[----:B------:R-:W0:Y:S02]  /*7bc80*/  LDCU UR8, c[0x0][0x398] ;  /* 0x00007300ff0877ac */ /* 0x000e240008000800 */
[----:B------:R1:W-:Y:S01]  /*7bc90*/  STL [R1+0x304], R10 ;  /* 0x0003040a01007387 */ /* 0x0003e20000100800 */
[----:B------:R-:W-:Y:S01]  /*7bca0*/  LOP3.LUT R20, R20, 0xfffffffe, RZ, 0xc0, !PT ;  /* 0xfffffffe14147812 */ /* 0x000fe200078ec0ff */
[C---:B------:R-:W-:Y:S01]  /*7bcb0*/  VIADD R16, R2.reuse, 0x1 ;  /* 0x0000000102107836 */ /* 0x040fe20000000000 */
[----:B------:R-:W-:Y:S01]  /*7bcc0*/  ISETP.GE.AND P6, PT, R2, UR43, PT ;  /* 0x0000002b02007c0c */ /* 0x000fe2000bfc6270 */
[----:B------:R-:W-:Y:S01]  /*7bcd0*/  ULEA UR5, UR5, UR4, 0x5 ;  /* 0x0000000405057291 */ /* 0x000fe2000f8e28ff */
[----:B------:R-:W0:Y:S01]  /*7bce0*/  LDCU UR68, c[0x0][0x398] ;  /* 0x00007300ff4477ac */ /* 0x000e220008000800 */
[----:B-1----:R-:W3:Y:S04]  /*7bcf0*/  LDL.LU R10, [R1+0x2004] ;  /* 0x00200400010a7983 */ /* 0x002ee80000300800 */
[----:B------:R-:W3:Y:S04]  /*7bd00*/  LDL.LU R9, [R1+0x2000] ;  /* 0x0020000001097983 */ /* 0x000ee80000300800 */
[----:B------:R-:W3:Y:S04]  /*7bd10*/  LDL.LU R8, [R1+0x1ffc] ;  /* 0x001ffc0001087983 */ /* 0x000ee80000300800 */
[----:B------:R-:W2:Y:S01]  /*7bd20*/  LDL.LU R21, [R1+0x1ff8] ;  /* 0x001ff80001157983 */ /* 0x000ea20000300800 */
[----:B------:R-:W-:-:S02]  /*7bd30*/  @P3 LOP3.LUT R20, R20, 0x1, RZ, 0xfc, !PT ;  /* 0x0000000114143812 */ /* 0x000fc400078efcff */
[----:B------:R-:W-:Y:S01]  /*7bd40*/  ISETP.LT.AND P3, PT, R0, UR66, !P1 ;  /* 0x0000004200007c0c */ /* 0x000fe2000cf61270 */
[----:B------:R-:W1:Y:S01]  /*7bd50*/  LDCU UR66, c[0x0][0x398] ;  /* 0x00007300ff4277ac */ /* 0x000e620008000800 */
[----:B------:R-:W-:Y:S02]  /*7bd60*/  ISETP.GE.AND P5, PT, R16, UR45, PT ;  /* 0x0000002d10007c0c */ /* 0x000fe4000bfa6270 */
[C---:B------:R-:W-:Y:S02]  /*7bd70*/  ISETP.LT.AND P6, PT, R0.reuse, UR70, !P6 ;  /* 0x0000004600007c0c */ /* 0x040fe4000f7c1270 */
[----:B--2---:R-:W-:Y:S01]  /*7bd80*/  LOP3.LUT R21, R21, 0x7fffffff, RZ, 0xc0, !PT ;  /* 0x7fffffff15157812 */ /* 0x004fe200078ec0ff */
[----:B------:R-:W2:Y:S01]  /*7bd90*/  S2R R16, SR_TID.X ;  /* 0x0000000000107919 */ /* 0x000ea20000002100 */
[----:B------:R-:W-:Y:S01]  /*7bda0*/  ISETP.LT.AND P4, PT, R0, UR22, !P5 ;  /* 0x0000001600007c0c */ /* 0x000fe2000ef81270 */
[----:B------:R-:W0:Y:S01]  /*7bdb0*/  LDCU UR45, c[0x0][0x398] ;  /* 0x00007300ff2d77ac */ /* 0x000e220008000800 */
[----:B------:R-:W-:-:S02]  /*7bdc0*/  @P2 LOP3.LUT R21, R21, 0x80000000, RZ, 0xfc, !PT ;  /* 0x8000000015152812 */ /* 0x000fc400078efcff */
[----:B----4-:R-:W-:Y:S01]  /*7bdd0*/  ISETP.LT.AND P2, PT, R3, UR10, !P1 ;  /* 0x0000000a03007c0c */ /* 0x010fe2000cf41270 */
[----:B------:R-:W4:Y:S01]  /*7bde0*/  LDCU UR10, c[0x0][0x398] ;  /* 0x00007300ff0a77ac */ /* 0x000f220008000800 */
[----:B------:R-:W-:Y:S02]  /*7bdf0*/  LOP3.LUT R21, R21, 0xbfffffff, RZ, 0xc0, !PT ;  /* 0xbfffffff15157812 */ /* 0x000fe400078ec0ff */
[----:B------:R-:W-:Y:S01]  /*7be00*/  ISETP.GE.AND P1, PT, R26, UR13, PT ;  /* 0x0000000d1a007c0c */ /* 0x000fe2000bf26270 */
[----:B------:R-:W1:Y:S01]  /*7be10*/  LDCU.64 UR12, c[0x0][0x398] ;  /* 0x00007300ff0c77ac */ /* 0x000e620008000a00 */
[----:B------:R-:W-:Y:S01]  /*7be20*/  @P3 LOP3.LUT R21, R21, 0x40000000, RZ, 0xfc, !PT ;  /* 0x4000000015153812 */ /* 0x000fe200078efcff */
[----:B------:R-:W3:Y:S01]  /*7be30*/  LDL.LU R26, [R1+0x1ff4] ;  /* 0x001ff400011a7983 */ /* 0x000ee20000300800 */
[----:B------:R-:W-:Y:S01]  /*7be40*/  ISETP.LT.AND P3, PT, R0, UR64, !P1 ;  /* 0x0000004000007c0c */ /* 0x000fe2000cf61270 */
[----:B------:R-:W1:Y:S01]  /*7be50*/  LDCU UR70, c[0x0][0x39c] ;  /* 0x00007380ff4677ac */ /* 0x000e620008000800 */
[----:B------:R-:W-:-:S02]  /*7be60*/  LOP3.LUT R21, R21, 0xdfffffff, RZ, 0xc0, !PT ;  /* 0xdfffffff15157812 */ /* 0x000fc400078ec0ff */
[----:B------:R-:W-:Y:S01]  /*7be70*/  ISETP.LT.AND P5, PT, R3, UR20, !P5 ;  /* 0x0000001403007c0c */ /* 0x000fe2000efa1270 */
[----:B------:R-:W1:Y:S01]  /*7be80*/  LDCU UR20, c[0x0][0x398] ;  /* 0x00007300ff1477ac */ /* 0x000e620008000800 */
[----:B------:R-:W-:Y:S02]  /*7be90*/  @P2 LOP3.LUT R21, R21, 0x20000000, RZ, 0xfc, !PT ;  /* 0x2000000015152812 */ /* 0x000fe400078efcff */
[----:B0-----:R-:W-:Y:S01]  /*7bea0*/  ISETP.LT.AND P2, PT, R3, UR8, !P1 ;  /* 0x0000000803007c0c */ /* 0x001fe2000cf41270 */
[----:B------:R-:W0:Y:S01]  /*7beb0*/  LDCU UR8, c[0x0][0x398] ;  /* 0x00007300ff0877ac */ /* 0x000e220008000800 */
[----:B------:R-:W-:Y:S02]  /*7bec0*/  LOP3.LUT R21, R21, 0xefffffff, RZ, 0xc0, !PT ;  /* 0xefffffff15157812 */ /* 0x000fe400078ec0ff */
[----:B------:R-:W-:Y:S01]  /*7bed0*/  ISETP.GE.AND P1, PT, R25, UR15, PT ;  /* 0x0000000f19007c0c */ /* 0x000fe2000bf26270 */
[----:B------:R-:W0:Y:S01]  /*7bee0*/  LDCU.64 UR14, c[0x0][0x398] ;  /* 0x00007300ff0e77ac */ /* 0x000e220008000a00 */
[----:B------:R-:W-:Y:S01]  /*7bef0*/  @P3 LOP3.LUT R21, R21, 0x10000000, RZ, 0xfc, !PT ;  /* 0x1000000015153812 */ /* 0x000fe200078efcff */
[----:B------:R-:W3:Y:S01]  /*7bf00*/  LDL.LU R25, [R1+0x1ff0] ;  /* 0x001ff00001197983 */ /* 0x000ee20000300800 */
[----:B------:R-:W-:Y:S01]  /*7bf10*/  ISETP.LT.AND P3, PT, R0, UR62, !P1 ;  /* 0x0000003e00007c0c */ /* 0x000fe2000cf61270 */
[----:B------:R-:W0:Y:S01]  /*7bf20*/  LDCU UR64, c[0x0][0x39c] ;  /* 0x00007380ff4077ac */ /* 0x000e220008000800 */
[----:B------:R-:W-:-:S02]  /*7bf30*/  LOP3.LUT R21, R21, 0xf7ffffff, RZ, 0xc0, !PT ;  /* 0xf7ffffff15157812 */ /* 0x000fc400078ec0ff */
[----:B--2---:R-:W-:Y:S01]  /*7bf40*/  LOP3.LUT R16, R16, 0x1f, RZ, 0xc0, !PT ;  /* 0x0000001f10107812 */ /* 0x004fe200078ec0ff */
[----:B------:R-:W2:Y:S01]  /*7bf50*/  LDCU UR22, c[0x0][0x398] ;  /* 0x00007300ff1677ac */ /* 0x000ea20008000800 */
[----:B------:R-:W-:Y:S02]  /*7bf60*/  @P2 LOP3.LUT R21, R21, 0x8000000, RZ, 0xfc, !PT ;  /* 0x0800000015152812 */ /* 0x000fe400078efcff */
[----:B----4-:R-:W-:Y:S01]  /*7bf70*/  ISETP.LT.AND P2, PT, R3, UR10, !P1 ;  /* 0x0000000a03007c0c */ /* 0x010fe2000cf41270 */
[----:B------:R-:W4:Y:S01]  /*7bf80*/  LDCU UR10, c[0x0][0x398] ;  /* 0x00007300ff0a77ac */ /* 0x000f220008000800 */
[----:B------:R-:W-:Y:S02]  /*7bf90*/  LOP3.LUT R21, R21, 0xfbffffff, RZ, 0xc0, !PT ;  /* 0xfbffffff15157812 */ /* 0x000fe400078ec0ff */
[----:B------:R-:W-:Y:S01]  /*7bfa0*/  ISETP.GE.AND P1, PT, R24, UR17, PT ;  /* 0x0000001118007c0c */ /* 0x000fe2000bf26270 */
[----:B------:R-:W1:Y:S01]  /*7bfb0*/  LDCU.64 UR16, c[0x0][0x398] ;  /* 0x00007300ff1077ac */ /* 0x000e620008000a00 */
[----:B------:R-:W-:Y:S01]  /*7bfc0*/  @P3 LOP3.LUT R21, R21, 0x4000000, RZ, 0xfc, !PT ;  /* 0x0400000015153812 */ /* 0x000fe200078efcff */
[----:B------:R-:W2:Y:S01]  /*7bfd0*/  LDL.LU R24, [R1+0x1fec] ;  /* 0x001fec0001187983 */ /* 0x000ea20000300800 */
[----:B------:R-:W-:Y:S01]  /*7bfe0*/  ISETP.LT.AND P3, PT, R0, UR60, !P1 ;  /* 0x0000003c00007c0c */ /* 0x000fe2000cf61270 */
[----:B------:R-:W1:Y:S01]  /*7bff0*/  LDCU UR62, c[0x0][0x39c] ;  /* 0x00007380ff3e77ac */ /* 0x000e620008000800 */
[----:B------:R-:W-:-:S02]  /*7c000*/  LOP3.LUT R21, R21, 0xfdffffff, RZ, 0xc0, !PT ;  /* 0xfdffffff15157812 */ /* 0x000fc400078ec0ff */
[----:B------:R-:W-:Y:S01]  /*7c010*/  LEA R16, R16, UR5, 0x4 ;  /* 0x0000000510107c11 */ /* 0x000fe2000f8e20ff */
[----:B------:R-:W1:Y:S01]  /*7c020*/  LDCU UR60, c[0x0][0x398] ;  /* 0x00007300ff3c77ac */ /* 0x000e620008000800 */
[----:B------:R-:W-:Y:S02]  /*7c030*/  @P2 LOP3.LUT R21, R21, 0x2000000, RZ, 0xfc, !PT ;  /* 0x0200000015152812 */ /* 0x000fe400078efcff */
[----:B0-----:R-:W-:Y:S01]  /*7c040*/  ISETP.LT.AND P2, PT, R3, UR8, !P1 ;  /* 0x0000000803007c0c */ /* 0x001fe2000cf41270 */
[----:B------:R-:W0:Y:S01]  /*7c050*/  LDCU UR8, c[0x0][0x398] ;  /* 0x00007300ff0877ac */ /* 0x000e220008000800 */
[----:B------:R-:W-:-:S04]  /*7c060*/  LOP3.LUT R21, R21, 0xfeffffff, RZ, 0xc0, !PT ;  /* 0xfeffffff15157812 */ /* 0x000fc800078ec0ff */
[----:B------:R-:W-:Y:S02]  /*7c070*/  @P3 LOP3.LUT R21, R21, 0x1000000, RZ, 0xfc, !PT ;  /* 0x0100000015153812 */ /* 0x000fe400078efcff */
[----:B------:R-:W-:Y:S01]  /*7c080*/  ISETP.GE.AND P1, PT, R15, UR19, PT ;  /* 0x000000130f007c0c */ /* 0x000fe2000bf26270 */
[----:B---3--:R-:W-:Y:S01]  /*7c090*/  STSM.16.M88.4 [R16], R8 ;  /* 0x0000000810007844 */ /* 0x008fe20000000200 */
[----:B------:R-:W-:Y:S01]  /*7c0a0*/  LOP3.LUT R21, R21, 0xff7fffff, RZ, 0xc0, !PT ;  /* 0xff7fffff15157812 */ /* 0x000fe200078ec0ff */
[----:B------:R-:W3:Y:S02]  /*7c0b0*/  LDCU.64 UR18, c[0x0][0x398] ;  /* 0x00007300ff1277ac */ /* 0x000ee40008000a00 */
[----:B------:R-:W2:Y:S01]  /*7c0c0*/  LDL.LU R15, [R1+0x1fe8] ;  /* 0x001fe800010f7983 */ /* 0x000ea20000300800 */
[----:B------:R-:W-:Y:S02]  /*7c0d0*/  @P2 LOP3.LUT R21, R21, 0x800000, RZ, 0xfc, !PT ;  /* 0x0080000015152812 */ /* 0x000fe400078efcff */
[----:B------:R-:W-:Y:S01]  /*7c0e0*/  ISETP.LT.AND P2, PT, R0, UR58, !P1 ;  /* 0x0000003a00007c0c */ /* 0x000fe2000cf41270 */
[----:B------:R-:W0:Y:S01]  /*7c0f0*/  LDCU UR58, c[0x0][0x39c] ;  /* 0x00007380ff3a77ac */ /* 0x000e220008000800 */
[----:B----4-:R-:W-:-:S02]  /*7c100*/  ISETP.LT.AND P3, PT, R3, UR10, !P1 ;  /* 0x0000000a03007c0c */ /* 0x010fc4000cf61270 */
[----:B------:R-:W-:Y:S01]  /*7c110*/  LOP3.LUT R21, R21, 0xffbfffff, RZ, 0xc0, !PT ;  /* 0xffbfffff15157812 */ /* 0x000fe200078ec0ff */
[----:B------:R-:W4:Y:S01]  /*7c120*/  LDCU.64 UR10, c[0x0][0x398] ;  /* 0x00007300ff0a77ac */ /* 0x000f220008000a00 */
[----:B------:R-:W-:Y:S02]  /*7c130*/  ISETP.GE.AND P1, PT, R14, UR69, PT ;  /* 0x000000450e007c0c */ /* 0x000fe4000bf26270 */
[----:B------:R-:W2:Y:S01]  /*7c140*/  LDL.LU R14, [R1+0x1fe4] ;  /* 0x001fe400010e7983 */ /* 0x000ea20000300800 */
[----:B------:R-:W1:Y:S04]  /*7c150*/  LDCU UR69, c[0x0][0x398] ;  /* 0x00007300ff4577ac */ /* 0x000e680008000800 */
[----:B------:R-:W-:Y:S02]  /*7c160*/  @P2 LOP3.LUT R21, R21, 0x400000, RZ, 0xfc, !PT ;  /* 0x0040000015152812 */ /* 0x000fe400078efcff */
[----:B------:R-:W-:Y:S01]  /*7c170*/  ISETP.LT.AND P2, PT, R0, UR56, !P1 ;  /* 0x0000003800007c0c */ /* 0x000fe2000cf41270 */
[----:B------:R-:W1:Y:S01]  /*7c180*/  LDCU UR56, c[0x0][0x398] ;  /* 0x00007300ff3877ac */ /* 0x000e620008000800 */
[----:B------:R-:W-:-:S04]  /*7c190*/  LOP3.LUT R21, R21, 0xffdfffff, RZ, 0xc0, !PT ;  /* 0xffdfffff15157812 */ /* 0x000fc800078ec0ff */
[----:B------:R-:W-:Y:S02]  /*7c1a0*/  @P3 LOP3.LUT R21, R21, 0x200000, RZ, 0xfc, !PT ;  /* 0x0020000015153812 */ /* 0x000fe400078efcff */
[----:B0-----:R-:W-:Y:S01]  /*7c1b0*/  ISETP.LT.AND P3, PT, R3, UR8, !P1 ;  /* 0x0000000803007c0c */ /* 0x001fe2000cf61270 */
[----:B------:R-:W0:Y:S01]  /*7c1c0*/  LDCU.64 UR8, c[0x0][0x398] ;  /* 0x00007300ff0877ac */ /* 0x000e220008000a00 */
[----:B------:R-:W-:Y:S02]  /*7c1d0*/  LOP3.LUT R21, R21, 0xffefffff, RZ, 0xc0, !PT ;  /* 0xffefffff15157812 */ /* 0x000fe400078ec0ff */
[----:B------:R-:W-:Y:S01]  /*7c1e0*/  ISETP.GE.AND P1, PT, R13, UR67, PT ;  /* 0x000000430d007c0c */ /* 0x000fe2000bf26270 */
[----:B------:R-:W0:Y:S01]  /*7c1f0*/  LDCU UR67, c[0x0][0x39c] ;  /* 0x00007380ff4377ac */ /* 0x000e220008000800 */
[----:B------:R-:W-:Y:S01]  /*7c200*/  @P2 LOP3.LUT R21, R21, 0x100000, RZ, 0xfc, !PT ;  /* 0x0010000015152812 */ /* 0x000fe200078efcff */
[----:B------:R-:W2:Y:S01]  /*7c210*/  LDL.LU R13, [R1+0x1fe0] ;  /* 0x001fe000010d7983 */ /* 0x000ea20000300800 */
[----:B------:R-:W-:Y:S01]  /*7c220*/  ISETP.LT.AND P2, PT, R0, UR54, !P1 ;  /* 0x0000003600007c0c */ /* 0x000fe2000cf41270 */
[----:B------:R-:W0:Y:S01]  /*7c230*/  LDCU UR54, c[0x0][0x398] ;  /* 0x00007300ff3677ac */ /* 0x000e220008000800 */
[----:B------:R-:W-:-:S04]  /*7c240*/  LOP3.LUT R21, R21, 0xfff7ffff, RZ, 0xc0, !PT ;  /* 0xfff7ffff15157812 */ /* 0x000fc800078ec0ff */
[----:B------:R-:W-:Y:S02]  /*7c250*/  @P3 LOP3.LUT R21, R21, 0x80000, RZ, 0xfc, !PT ;  /* 0x0008000015153812 */ /* 0x000fe400078efcff */
[----:B------:R-:W-:Y:S01]  /*7c260*/  ISETP.LT.AND P3, PT, R3, UR77, !P1 ;  /* 0x0000004d03007c0c */ /* 0x000fe2000cf61270 */
[----:B------:R-:W0:Y:S01]  /*7c270*/  LDCU UR77, c[0x0][0x398] ;  /* 0x00007300ff4d77ac */ /* 0x000e220008000800 */
        /* <DEDUP_REMOVED lines=42> */
[----:B------:R-:W-:Y:S02]  /*7c520*/  ISETP.LT.AND P3, PT, R3, UR7, !P1 ;  /* 0x0000000703007c0c */ /* 0x000fe4000cf61270 */
        /* <DEDUP_REMOVED lines=10> */
[----:B------:R-:W0:Y:S01]  /*7c5d0*/  LDCU.64 UR6, c[0x0][0x398] ;  /* 0x00007300ff0677ac */ /* 0x000e220008000a00 */
[----:B------:R-:W-:Y:S02]  /*7c5e0*/  LOP3.LUT R21, R21, 0xfffffeff, RZ, 0xc0, !PT ;  /* 0xfffffeff15157812 */ /* 0x000fe400078ec0ff */
[----:B------:R-:W-:Y:S01]  /*7c5f0*/  ISETP.GE.AND P1, PT, R28, UR55, PT ;  /* 0x000000371c007c0c */ /* 0x000fe2000bf26270 */
[----:B------:R-:W0:Y:S01]  /*7c600*/  LDCU UR55, c[0x0][0x398] ;  /* 0x00007300ff3777ac */ /* 0x000e220008000800 */
[----:B------:R-:W-:Y:S01]  /*7c610*/  @P2 LOP3.LUT R21, R21, 0x100, RZ, 0xfc, !PT ;  /* 0x0000010015152812 */ /* 0x000fe200078efcff */
[----:B------:R-:W2:Y:S01]  /*7c620*/  LDL.LU R28, [R1+0x1fc8] ;  /* 0x001fc800011c7983 */ /* 0x000ea20000300800 */
[----:B------:R-:W-:Y:S01]  /*7c630*/  ISETP.LT.AND P2, PT, R0, UR42, !P1 ;  /* 0x0000002a00007c0c */ /* 0x000fe2000cf41270 */
[----:B------:R-:W0:Y:S01]  /*7c640*/  LDCU.64 UR42, c[0x0][0x398] ;  /* 0x00007300ff2a77ac */ /* 0x000e220008000a00 */
        /* <DEDUP_REMOVED lines=18> */
[----:B------:R-:W-:Y:S02]  /*7c770*/  @P2 LOP3.LUT R21, R21, 0x10, RZ, 0xfc, !PT ;  /* 0x0000001015152812 */ /* 0x000fe400078efcff */
        /* <DEDUP_REMOVED lines=10> */
[----:B------:R-:W-:-:S02]  /*7c820*/  ISETP.LT.AND P2, PT, R0, UR30, !P1 ;  /* 0x0000001e00007c0c */ /* 0x000fc4000cf41270 */
[----:B------:R-:W-:-:S04]  /*7c830*/  LOP3.LUT R21, R21, 0xfffffffd, RZ, 0xc0, !PT ;  /* 0xfffffffd15157812 */ /* 0x000fc800078ec0ff */
[----:B------:R-:W-:Y:S02]  /*7c840*/  @P3 LOP3.LUT R21, R21, 0x2, RZ, 0xfc, !PT ;  /* 0x0000000215153812 */ /* 0x000fe400078efcff */
[----:B------:R-:W-:Y:S01]  /*7c850*/  ISETP.GE.AND P3, PT, R22, UR47, PT ;  /* 0x0000002f16007c0c */ /* 0x000fe2000bf66270 */
[----:B------:R-:W0:Y:S01]  /*7c860*/  LDCU UR47, c[0x0][0x398] ;  /* 0x00007300ff2f77ac */ /* 0x000e220008000800 */
[----:B------:R-:W-:Y:S02]  /*7c870*/  LOP3.LUT R21, R21, 0xfffffffe, RZ, 0xc0, !PT ;  /* 0xfffffffe15157812 */ /* 0x000fe400078ec0ff */
[----:B------:R-:W-:Y:S02]  /*7c880*/  ISETP.LT.AND P1, PT, R3, UR28, !P1 ;  /* 0x0000001c03007c0c */ /* 0x000fe4000cf21270 */
[----:B------:R-:W-:Y:S02]  /*7c890*/  @P2 LOP3.LUT R21, R21, 0x1, RZ, 0xfc, !PT ;  /* 0x0000000115152812 */ /* 0x000fe400078efcff */
[----:B------:R-:W-:-:S02]  /*7c8a0*/  ISETP.LT.AND P2, PT, R0, UR26, !P3 ;  /* 0x0000001a00007c0c */ /* 0x000fc4000df41270 */
[----:B------:R-:W-:Y:S01]  /*7c8b0*/  ISETP.LT.AND P3, PT, R3, UR24, !P3 ;  /* 0x0000001803007c0c */ /* 0x000fe2000df61270 */
[----:B------:R-:W0:Y:S01]  /*7c8c0*/  LDCU UR24, c[0x0][0x39c] ;  /* 0x00007380ff1877ac */ /* 0x000e220008000800 */
[----:B------:R-:W3:Y:S04]  /*7c8d0*/  LDL.LU R3, [R1+0x1fc0] ;  /* 0x001fc00001037983 */ /* 0x000ee80000300800 */
[----:B------:R-:W3:Y:S04]  /*7c8e0*/  LDL.LU R2, [R1+0x1fbc] ;  /* 0x001fbc0001027983 */ /* 0x000ee80000300800 */
[----:B------:R-:W3:Y:S04]  /*7c8f0*/  LDL.LU R0, [R1+0x1fb8] ;  /* 0x001fb80001007983 */ /* 0x000ee80000300800 */
[----:B------:R-:W3:Y:S04]  /*7c900*/  LDL.LU R22, [R1+0xac] ;  /* 0x0000ac0001167983 */ /* 0x000ee80000300800 */
[----:B------:R-:W4:Y:S04]  /*7c910*/  LDL.LU R23, [R1+0x60] ;  /* 0x0000600001177983 */ /* 0x000f280000300800 */
[----:B------:R0:W-:Y:S04]  /*7c920*/  STL [R1+0x22ec], R26 ;  /* 0x0022ec1a01007387 */ /* 0x0001e80000100800 */
[----:B0-----:R-:W4:Y:S04]  /*7c930*/  LDL.LU R26, [R1+0x98] ;  /* 0x00009800011a7983 */ /* 0x001f280000300800 */
[----:B------:R-:W4:Y:S04]  /*7c940*/  LDL.LU R27, [R1+0x108] ;  /* 0x00010800011b7983 */ /* 0x000f280000300800 */
[----:B--2---:R3:W-:Y:S02]  /*7c950*/  STL [R1+0x2260], R4 ;  /* 0x0022600401007387 */ /* 0x0047e40000100800 */
[----:B---3--:R-:W-:-:S02]  /*7c960*/  IMAD.MOV.U32 R4, RZ, RZ, R22 ;  /* 0x000000ffff047224 */ /* 0x008fc400078e0016 */
[----:B------:R-:W2:Y:S04]  /*7c970*/  LDL.LU R22, [R1+0x58] ;  /* 0x0000580001167983 */ /* 0x000ea80000300800 */
[----:B------:R0:W-:Y:S04]  /*7c980*/  STL [R1+0x20dc], R2 ;  /* 0x0020dc0201007387 */ /* 0x0001e80000100800 */
[----:B0-----:R-:W3:Y:S04]  /*7c990*/  LDL.LU R2, [R1+0x6c] ;  /* 0x00006c0001027983 */ /* 0x001ee80000300800 */
        /* <DEDUP_REMOVED lines=26> */
[----:B------:R0:W-:Y:S01]  /*7cb40*/  STL [R1+0x2060], R5 ;  /* 0x0020600501007387 */ /* 0x0001e20000100800 */
[----:B----4-:R-:W-:-:S03]  /*7cb50*/  PRMT R27, R27, 0x5410, R26 ;  /* 0x000054101b1b7816 */ /* 0x010fc6000000001a */
[----:B0-----:R-:W4:Y:S04]  /*7cb60*/  LDL.LU R5, [R1+0x158] ;  /* 0x0001580001057983 */ /* 0x001f280000300800 */
[----:B------:R0:W-:Y:S04]  /*7cb70*/  STL [R1+0x205c], R28 ;  /* 0x00205c1c01007387 */ /* 0x0001e80000100800 */
[----:B0-----:R-:W4:Y:S04]  /*7cb80*/  LDL.LU R28, [R1+0xc4] ;  /* 0x0000c400011c7983 */ /* 0x001f280000300800 */
[----:B------:R0:W-:Y:S04]  /*7cb90*/  STL [R1+0x2058], R29 ;  /* 0x0020581d01007387 */ /* 0x0001e80000100800 */
[----:B0-----:R-:W4:Y:S04]  /*7cba0*/  LDL.LU R29, [R1+0x15c] ;  /* 0x00015c00011d7983 */ /* 0x001f280000300800 */
[----:B------:R-:W4:Y:S01]  /*7cbb0*/  LDL.LU R26, [R1+0x22ec] ;  /* 0x0022ec00011a7983 */ /* 0x000f220000300800 */
[----:B------:R-:W-:-:S02]  /*7cbc0*/  LOP3.LUT R23, R23, 0xffff, RZ, 0xc0, !PT ;  /* 0x0000ffff17177812 */ /* 0x000fc400078ec0ff */
[----:B---3--:R-:W-:Y:S02]  /*7cbd0*/  LOP3.LUT R2, R2, 0xffff, RZ, 0xc0, !PT ;  /* 0x0000ffff02027812 */ /* 0x008fe400078ec0ff */
[----:B--2---:R-:W-:-:S04]  /*7cbe0*/  SHF.R.U32.HI R22, RZ, 0x8, R22 ;  /* 0x00000008ff167819 */ /* 0x004fc80000011616 */
[----:B------:R-:W-:-:S04]  /*7cbf0*/  LOP3.LUT R22, R22, 0xffff, RZ, 0xc0, !PT ;  /* 0x0000ffff16167812 */ /* 0x000fc800078ec0ff */
[----:B------:R-:W-:Y:S02]  /*7cc00*/  PRMT R22, R23, 0x3340, R22 ;  /* 0x0000334017167816 */ /* 0x000fe40000000016 */
[----:B------:R-:W-:Y:S02]  /*7cc10*/  PRMT R10, R20, 0x5410, R19 ;  /* 0x00005410140a7816 */ /* 0x000fe40000000013 */
[----:B------:R-:W-:Y:S02]  /*7cc20*/  PRMT R8, R3, 0x5410, R15 ;  /* 0x0000541003087816 */ /* 0x000fe4000000000f */
[----:B------:R-:W-:-:S04]  /*7cc30*/  LOP3.LUT R6, R6, 0xffff, RZ, 0xc0, !PT ;  /* 0x0000ffff06067812 */ /* 0x000fc800078ec0ff */
[----:B------:R-:W-:Y:S02]  /*7cc40*/  PRMT R2, R2, 0x3340, R6 ;  /* 0x0000334002027816 */ /* 0x000fe40000000006 */
[----:B------:R-:W0:Y:S03]  /*7cc50*/  S2R R6, SR_TID.X ;  /* 0x0000000000067919 */ /* 0x000e260000002100 */
[----:B------:R2:W-:Y:S04]  /*7cc60*/  STL [R1+0x20e0], R2 ;  /* 0x0020e00201007387 */ /* 0x0005e80000100800 */
[----:B--2---:R-:W2:Y:S04]  /*7cc70*/  LDL.LU R2, [R1+0xc8] ;  /* 0x0000c80001027983 */ /* 0x004ea80000300800 */
[----:B------:R-:W-:Y:S01]  /*7cc80*/  STL [R1+0x20e4], R22 ;  /* 0x0020e41601007387 */ /* 0x000fe20000100800 */
[----:B0-----:R-:W-:-:S04]  /*7cc90*/  LOP3.LUT R9, R6, 0x3f, RZ, 0xc0, !PT ;  /* 0x0000003f06097812 */ /* 0x001fc800078ec0ff */
[----:B------:R-:W-:Y:S01]  /*7cca0*/  LEA R3, R9, UR4, 0x4 ;  /* 0x0000000409037c11 */ /* 0x000fe2000f8e20ff */
[----:B------:R-:W0:Y:S04]  /*7ccb0*/  LDCU.64 UR4, c[0x0][0x398] ;  /* 0x00007300ff0477ac */ /* 0x000e280008000a00 */
[----:B------:R-:W-:Y:S04]  /*7ccc0*/  STL [R1+0xaa0], R3 ;  /* 0x000aa00301007387 */ /* 0x000fe80000100800 */
[----:B------:R-:W3:Y:S04]  /*7ccd0*/  LDL.LU R19, [R1+0x8c] ;  /* 0x00008c0001137983 */ /* 0x000ee80000300800 */
[----:B----4-:R4:W-:Y:S02]  /*7cce0*/  STSM.16.M88.4 [R16+0x200], R24 ;  /* 0x0002001810007844 */ /* 0x0109e40000000200 */
[----:B----4-:R-:W-:-:S02]  /*7ccf0*/  PRMT R26, R12, 0x5410, R7 ;  /* 0x000054100c1a7816 */ /* 0x010fc40000000007 */
[----:B------:R-:W-:Y:S01]  /*7cd00*/  PRMT R27, R14, 0x5410, R13 ;  /* 0x000054100e1b7816 */ /* 0x000fe2000000000d */
[----:B------:R-:W-:Y:S06]  /*7cd10*/  BAR.SYNC.DEFER_BLOCKING 0x0 ;  /* 0x0000000000007b1d */ /* 0x000fec0000010000 */
[----:B------:R-:W4:Y:S01]  /*7cd20*/  LDS.128 R12, [R3] ;  /* 0x00000000030c7984 */ /* 0x000f220000000c00 */
[----:B------:R-:W-:Y:S02]  /*7cd30*/  PRMT R11, R21, 0x5410, R0 ;  /* 0x00005410150b7816 */ /* 0x000fe40000000000 */
[----:B------:R-:W-:Y:S01]  /*7cd40*/  PRMT R25, R5, 0x5410, R28 ;  /* 0x0000541005197816 */ /* 0x000fe2000000001c */
[----:B---3--:R-:W-:Y:S04]  /*7cd50*/  STL [R1+0x22e8], R19 ;  /* 0x0022e81301007387 */ /* 0x008fe80000100800 */
[----:B----4-:R-:W-:Y:S04]  /*7cd60*/  STL.64 [R1], R12 ;  /* 0x0000000c01007387 */ /* 0x010fe80000100a00 */
[----:B------:R-:W-:Y:S04]  /*7cd70*/  STL.64 [R1+0x8], R14 ;  /* 0x0000080e01007387 */ /* 0x000fe80000100a00 */
[----:B------:R-:W3:Y:S04]  /*7cd80*/  LDS.128 R12, [R3+0x400] ;  /* 0x00040000030c7984 */ /* 0x000ee80000000c00 */
[----:B------:R-:W4:Y:S01]  /*7cd90*/  LDL.LU R0, [R1+0xd4] ;  /* 0x0000d40001007983 */ /* 0x000f220000300800 */
[----:B--2---:R-:W-:-:S03]  /*7cda0*/  PRMT R24, R29, 0x5410, R2 ;  /* 0x000054101d187816 */ /* 0x004fc60000000002 */
[----:B---3--:R2:W-:Y:S04]  /*7cdb0*/  STL.64 [R1+0x10], R12 ;  /* 0x0000100c01007387 */ /* 0x0085e80000100a00 */
        /* <DEDUP_REMOVED lines=9> */
[----:B------:R-:W-:-:S03]  /*7ce50*/  IMAD.MOV.U32 R20, RZ, RZ, R15 ;  /* 0x000000ffff147224 */ /* 0x000fc600078e000f */
[----:B------:R-:W4:Y:S04]  /*7ce60*/  LDL.LU R7, [R1+0x12c] ;  /* 0x00012c0001077983 */ /* 0x000f280000300800 */
[----:B--2---:R-:W2:Y:S04]  /*7ce70*/  LDL.LU R12, [R1+0x1dc] ;  /* 0x0001dc00010c7983 */ /* 0x004ea80000300800 */
[----:B------:R-:W2:Y:S04]  /*7ce80*/  LDL.LU R13, [R1+0x128] ;  /* 0x00012800010d7983 */ /* 0x000ea80000300800 */
[----:B---3--:R-:W3:Y:S04]  /*7ce90*/  LDL.LU R14, [R1+0x1e8] ;  /* 0x0001e800010e7983 */ /* 0x008ee80000300800 */
[----:B------:R-:W3:Y:S01]  /*7cea0*/  LDL.LU R15, [R1+0x124] ;  /* 0x00012400010f7983 */ /* 0x000ee20000300800 */
[----:B------:R-:W-:Y:S01]  /*7ceb0*/  PRMT R9, R18, 0x5410, R17 ;  /* 0x0000541012097816 */ /* 0x000fe20000000011 */
[----:B------:R-:W-:Y:S06]  /*7cec0*/  BAR.SYNC.DEFER_BLOCKING 0x0 ;  /* 0x0000000000007b1d */ /* 0x000fec0000010000 */
[----:B------:R-:W-:Y:S04]  /*7ced0*/  STSM.16.M88.4 [R16], R8 ;  /* 0x0000000810007844 */ /* 0x000fe80000000200 */
[----:B------:R-:W-:Y:S01]  /*7cee0*/  STSM.16.M88.4 [R16+0x200], R24 ;  /* 0x0002001810007844 */ /* 0x000fe20000000200 */
[----:B------:R-:W-:Y:S06]  /*7cef0*/  BAR.SYNC.DEFER_BLOCKING 0x0 ;  /* 0x0000000000007b1d */ /* 0x000fec0000010000 */
[----:B---3--:R3:W-:Y:S04]  /*7cf00*/  STL.64 [R1+0x22e0], R14 ;  /* 0x0022e00e01007387 */ /* 0x0087e80000100a00 */
[----:B---3--:R-:W3:Y:S04]  /*7cf10*/  LDL.LU R14, [R1+0xd8] ;  /* 0x0000d800010e7983 */ /* 0x008ee80000300800 */
[----:B------:R-:W3:Y:S04]  /*7cf20*/  LDL.LU R15, [R1+0x17c] ;  /* 0x00017c00010f7983 */ /* 0x000ee80000300800 */
[----:B--2---:R2:W-:Y:S04]  /*7cf30*/  STL.64 [R1+0x22d8], R12 ;  /* 0x0022d80c01007387 */ /* 0x0045e80000100a00 */
[----:B--2---:R-:W2:Y:S04]  /*7cf40*/  LDL.LU R12, [R1+0xe4] ;  /* 0x0000e400010c7983 */ /* 0x004ea80000300800 */
[----:B------:R-:W2:Y:S04]  /*7cf50*/  LDL.LU R13, [R1+0x198] ;  /* 0x00019800010d7983 */ /* 0x000ea80000300800 */
[----:B------:R-:W2:Y:S04]  /*7cf60*/  LDL.LU R17, [R1+0x1d8] ;  /* 0x0001d80001117983 */ /* 0x000ea80000300800 */
[----:B------:R-:W2:Y:S04]  /*7cf70*/  LDL.LU R18, [R1+0x90] ;  /* 0x0000900001127983 */ /* 0x000ea80000300800 */
[----:B------:R-:W2:Y:S04]  /*7cf80*/  LDL.LU R21, [R1+0xdc] ;  /* 0x0000dc0001157983 */ /* 0x000ea80000300800 */
[----:B------:R0:W-:Y:S04]  /*7cf90*/  STL [R1+0x20a4], R20 ;  /* 0x0020a41401007387 */ /* 0x0001e80000100800 */
[----:B0-----:R-:W2:Y:S04]  /*7cfa0*/  LDL.LU R20, [R1+0x190] ;  /* 0x0001900001147983 */ /* 0x001ea80000300800 */
[----:B------:R-:W2:Y:S04]  /*7cfb0*/  LDL.LU R8, [R1+0x1ac] ;  /* 0x0001ac0001087983 */ /* 0x000ea80000300800 */
[----:B------:R-:W2:Y:S04]  /*7cfc0*/  LDL.LU R9, [R1+0xec] ;  /* 0x0000ec0001097983 */ /* 0x000ea80000300800 */
[----:B------:R-:W2:Y:S04]  /*7cfd0*/  LDL.LU R10, [R1+0x194] ;  /* 0x00019400010a7983 */ /* 0x000ea80000300800 */
[----:B------:R-:W2:Y:S04]  /*7cfe0*/  LDL.LU R11, [R1+0xe8] ;  /* 0x0000e800010b7983 */ /* 0x000ea80000300800 */
[----:B------:R-:W4:Y:S04]  /*7cff0*/  LDL.LU R24, [R1+0x1b8] ;  /* 0x0001b80001187983 */ /* 0x000f280000300800 */
[----:B------:R-:W2:Y:S04]  /*7d000*/  LDL.LU R25, [R1+0x100] ;  /* 0x0001000001197983 */ /* 0x000ea80000300800 */
[----:B------:R-:W2:Y:S04]  /*7d010*/  LDL.LU R26, [R1+0x1b0] ;  /* 0x0001b000011a7983 */ /* 0x000ea80000300800 */
[----:B------:R-:W3:Y:S01]  /*7d020*/  LDL.LU R27, [R1+0xfc] ;  /* 0x0000fc00011b7983 */ /* 0x000ee20000300800 */
[----:B----4-:R-:W-:-:S03]  /*7d030*/  PRMT R24, R24, 0x5410, R19 ;  /* 0x0000541018187816 */ /* 0x010fc60000000013 */
[----:B------:R-:W4:Y:S01]  /*7d040*/  LDL.LU R19, [R1+0x22e8] ;  /* 0x0022e80001137983 */ /* 0x000f220000300800 */
[----:B--2---:R-:W-:Y:S02]  /*7d050*/  PRMT R25, R26, 0x5410, R25 ;  /* 0x000054101a197816 */ /* 0x004fe40000000019 */
[----:B---3--:R-:W-:Y:S02]  /*7d060*/  PRMT R26, R8, 0x5410, R27 ;  /* 0x00005410081a7816 */ /* 0x008fe4000000001b */
[----:B------:R-:W-:Y:S02]  /*7d070*/  PRMT R8, R10, 0x5410, R9 ;  /* 0x000054100a087816 */ /* 0x000fe40000000009 */
[----:B------:R-:W-:Y:S02]  /*7d080*/  PRMT R9, R20, 0x5410, R11 ;  /* 0x0000541014097816 */ /* 0x000fe4000000000b */
[----:B------:R-:W-:Y:S02]  /*7d090*/  PRMT R10, R13, 0x5410, R12 ;  /* 0x000054100d0a7816 */ /* 0x000fe4000000000c */
[----:B------:R-:W-:-:S02]  /*7d0a0*/  PRMT R11, R15, 0x5410, R14 ;  /* 0x000054100f0b7816 */ /* 0x000fc4000000000e */
[----:B------:R-:W0:Y:S04]  /*7d0b0*/  LDS.128 R12, [R3] ;  /* 0x00000000030c7984 */ /* 0x000e280000000c00 */
[----:B0-----:R-:W-:Y:S01]  /*7d0c0*/  STL [R1+0x34], R13 ;  /* 0x0000340d01007387 */ /* 0x001fe20000100800 */
[----:B------:R-:W-:-:S03]  /*7d0d0*/  IMAD.MOV.U32 R20, RZ, RZ, R12 ;  /* 0x000000ffff147224 */ /* 0x000fc600078e000c */
[----:B------:R-:W-:Y:S04]  /*7d0e0*/  STL.64 [R1+0x38], R14 ;  /* 0x0000380e01007387 */ /* 0x000fe80000100a00 */
[----:B------:R-:W0:Y:S04]  /*7d0f0*/  LDS.128 R12, [R3+0x400] ;  /* 0x00040000030c7984 */ /* 0x000e280000000c00 */
[----:B------:R2:W-:Y:S01]  /*7d100*/  STL [R1+0x20e8], R20 ;  /* 0x0020e81401007387 */ /* 0x0005e20000100800 */
[----:B------:R-:W-:Y:S06]  /*7d110*/  BAR.SYNC.DEFER_BLOCKING 0x0 ;  /* 0x0000000000007b1d */ /* 0x000fec0000010000 */
[----:B--2---:R-:W2:Y:S04]  /*7d120*/  LDL.LU R20, [R1+0x148] ;  /* 0x0001480001147983 */ /* 0x004ea80000300800 */
[----:B0-----:R0:W-:Y:S01]  /*7d130*/  STL.64 [R1+0x50], R12 ;  /* 0x0000500c01007387 */ /* 0x0011e20000100a00 */
[----:B----4-:R-:W-:Y:S01]  /*7d140*/  PRMT R27, R0, 0x5410, R19 ;  /* 0x00005410001b7816 */ /* 0x010fe20000000013 */
[----:B------:R-:W-:-:S02]  /*7d150*/  IMAD.MOV.U32 R0, RZ, RZ, R15 ;  /* 0x000000ffff007224 */ /* 0x000fc400078e000f */
[----:B------:R-:W-:Y:S02]  /*7d160*/  IMAD.MOV.U32 R19, RZ, RZ, R14 ;  /* 0x000000ffff137224 */ /* 0x000fe400078e000e */
[----:B------:R-:W3:Y:S04]  /*7d170*/  LDL.LU.64 R14, [R1+0x22e0] ;  /* 0x0022e000010e7983 */ /* 0x000ee80000300a00 */
[----:B0-----:R-:W4:Y:S04]  /*7d180*/  LDL.LU.64 R12, [R1+0x22d8] ;  /* 0x0022d800010c7983 */ /* 0x001f280000300a00 */
[----:B------:R0:W-:Y:S04]  /*7d190*/  STSM.16.M88.4 [R16], R8 ;  /* 0x0000000810007844 */ /* 0x0001e80000000200 */
[----:B------:R1:W-:Y:S01]  /*7d1a0*/  STSM.16.M88.4 [R16+0x200], R24 ;  /* 0x0002001810007844 */ /* 0x0003e20000000200 */
[----:B0-----:R-:W-:-:S02]  /*7d1b0*/  PRMT R11, R21, 0x5410, R18 ;  /* 0x00005410150b7816 */ /* 0x001fc40000000012 */
[----:B-1----:R-:W-:Y:S01]  /*7d1c0*/  PRMT R25, R2, 0x5410, R23 ;  /* 0x0000541002197816 */ /* 0x002fe20000000017 */
[----:B------:R-:W-:Y:S04]  /*7d1d0*/  STL [R1+0x2100], R0 ;  /* 0x0021000001007387 */ /* 0x000fe80000100800 */
[----:B------:R-:W-:Y:S01]  /*7d1e0*/  STL [R1+0x209c], R19 ;  /* 0x00209c1301007387 */ /* 0x000fe20000100800 */
[----:B--2---:R-:W-:Y:S01]  /*7d1f0*/  PRMT R24, R22, 0x5410, R20 ;  /* 0x0000541016187816 */ /* 0x004fe20000000014 */
[----:B------:R-:W-:Y:S06]  /*7d200*/  BAR.SYNC.DEFER_BLOCKING 0x0 ;  /* 0x0000000000007b1d */ /* 0x000fec0000010000 */
[----:B------:R-:W0:Y:S04]  /*7d210*/  LDS.128 R20, [R3] ;  /* 0x0000000003147984 */ /* 0x000e280000000c00 */
[----:B0-----:R-:W-:Y:S04]  /*7d220*/  STL.64 [R1+0x60], R20 ;  /* 0x0000601401007387 */ /* 0x001fe80000100a00 */
[----:B------:R-:W-:Y:S01]  /*7d230*/  STL.64 [R1+0x68], R22 ;  /* 0x0000681601007387 */ /* 0x000fe20000100a00 */
[----:B---3--:R-:W-:-:S02]  /*7d240*/  PRMT R10, R17, 0x5410, R15 ;  /* 0x00005410110a7816 */ /* 0x008fc4000000000f */
[----:B----4-:R-:W-:Y:S02]  /*7d250*/  PRMT R8, R12, 0x5410, R7 ;  /* 0x000054100c087816 */ /* 0x010fe40000000007 */
[----:B------:R-:W-:Y:S02]  /*7d260*/  PRMT R9, R14, 0x5410, R13 ;  /* 0x000054100e097816 */ /* 0x000fe4000000000d */
[----:B------:R-:W0:Y:S01]  /*7d270*/  LDS.128 R12, [R3+0x400] ;  /* 0x00040000030c7984 */ /* 0x000e220000000c00 */
[----:B------:R-:W-:Y:S02]  /*7d280*/  PRMT R26, R28, 0x5410, R29 ;  /* 0x000054101c1a7816 */ /* 0x000fe4000000001d */
[----:B------:R-:W-:Y:S01]  /*7d290*/  PRMT R27, R6, 0x5410, R5 ;  /* 0x00005410061b7816 */ /* 0x000fe20000000005 */
[----:B------:R-:W-:Y:S06]  /*7d2a0*/  BAR.SYNC.DEFER_BLOCKING 0x0 ;  /* 0x0000000000007b1d */ /* 0x000fec0000010000 */
[----:B0-----:R-:W-:Y:S04]  /*7d2b0*/  STL [R1+0x74], R13 ;  /* 0x0000740d01007387 */ /* 0x001fe80000100800 */
[----:B------:R-:W-:Y:S04]  /*7d2c0*/  STL [R1+0x78], R14 ;  /* 0x0000780e01007387 */ /* 0x000fe80000100800 */
[----:B------:R0:W-:Y:S04]  /*7d2d0*/  STL [R1+0x22d0], R3 ;  /* 0x0022d00301007387 */ /* 0x0001e80000100800 */
[----:B0-----:R-:W2:Y:S04]  /*7d2e0*/  LDL.LU R3, [R1+0x168] ;  /* 0x0001680001037983 */ /* 0x001ea80000300800 */
[----:B--2---:R0:W-:Y:S04]  /*7d2f0*/  STL [R1+0x22d4], R3 ;  /* 0x0022d40301007387 */ /* 0x0041e80000100800 */
[----:B0-----:R-:W2:Y:S04]  /*7d300*/  LDL.LU R3, [R1+0x164] ;  /* 0x0001640001037983 */ /* 0x001ea80000300800 */
[----:B------:R-:W3:Y:S04]  /*7d310*/  LDL.LU R17, [R1+0xe0] ;  /* 0x0000e00001117983 */ /* 0x000ee80000300800 */
        /* <DEDUP_REMOVED lines=10> */
[----:B------:R-:W-:-:S02]  /*7d3c0*/  IMAD.MOV.U32 R19, RZ, RZ, R12 ;  /* 0x000000ffff137224 */ /* 0x000fc400078e000c */
[----:B------:R-:W-:Y:S01]  /*7d3d0*/  IMAD.MOV.U32 R18, RZ, RZ, R15 ;  /* 0x000000ffff127224 */ /* 0x000fe200078e000f */
[----:B------:R-:W-:Y:S04]  /*7d3e0*/  STSM.16.M88.4 [R16], R8 ;  /* 0x0000000810007844 */ /* 0x000fe80000000200 */
[----:B------:R-:W-:Y:S01]  /*7d3f0*/  STSM.16.M88.4 [R16+0x200], R24 ;  /* 0x0002001810007844 */ /* 0x000fe20000000200 */
[----:B------:R-:W-:Y:S06]  /*7d400*/  BAR.SYNC.DEFER_BLOCKING 0x0 ;  /* 0x0000000000007b1d */ /* 0x000fec0000010000 */
[----:B--2---:R0:W-:Y:S04]  /*7d410*/  STL.64 [R1+0x22c8], R6 ;  /* 0x0022c80601007387 */ /* 0x0041e80000100a00 */
[----:B0-----:R-:W2:Y:S04]  /*7d420*/  LDL.LU R6, [R1+0x238] ;  /* 0x0002380001067983 */ /* 0x001ea80000300800 */
[----:B------:R-:W3:Y:S04]  /*7d430*/  LDL.LU R7, [R1+0x94] ;  /* 0x0000940001077983 */ /* 0x000ee80000300800 */
        /* <DEDUP_REMOVED lines=8> */
[----:B------:R0:W-:Y:S04]  /*7d4c0*/  STL [R1+0x20a8], R19 ;  /* 0x0020a81301007387 */ /* 0x0001e80000100800 */
[----:B0-----:R-:W4:Y:S04]  /*7d4d0*/  LDL.LU R19, [R1+0x18c] ;  /* 0x00018c0001137983 */ /* 0x001f280000300800 */
[----:B------:R0:W-:Y:S04]  /*7d4e0*/  STL [R1+0x2090], R18 ;  /* 0x0020901201007387 */ /* 0x0001e80000100800 */
[----:B0-----:R-:W2:Y:S04]  /*7d4f0*/  LDL.LU R18, [R1+0x178] ;  /* 0x0001780001127983 */ /* 0x001ea80000300800 */
[----:B------:R-:W2:Y:S04]  /*7d500*/  LDL.LU R8, [R1+0x170] ;  /* 0x0001700001087983 */ /* 0x000ea80000300800 */
[----:B------:R-:W2:Y:S04]  /*7d510*/  LDL.LU R9, [R1+0x250] ;  /* 0x0002500001097983 */ /* 0x000ea80000300800 */
[----:B------:R-:W2:Y:S04]  /*7d520*/  LDL.LU R10, [R1+0x174] ;  /* 0x00017400010a7983 */ /* 0x000ea80000300800 */
[----:B------:R-:W2:Y:S04]  /*7d530*/  LDL.LU R11, [R1+0x24c] ;  /* 0x00024c00010b7983 */ /* 0x000ea80000300800 */
[----:B------:R-:W2:Y:S04]  /*7d540*/  LDL.LU R24, [R1+0x270] ;  /* 0x0002700001187983 */ /* 0x000ea80000300800 */
[----:B------:R-:W3:Y:S04]  /*7d550*/  LDL.LU R25, [R1+0x25c] ;  /* 0x00025c0001197983 */ /* 0x000ee80000300800 */
[----:B------:R-:W3:Y:S04]  /*7d560*/  LDL.LU R26, [R1+0x16c] ;  /* 0x00016c00011a7983 */ /* 0x000ee80000300800 */
[----:B------:R-:W3:Y:S01]  /*7d570*/  LDL.LU R27, [R1+0x258] ;  /* 0x00025800011b7983 */ /* 0x000ee20000300800 */
[----:B--2---:R-:W-:-:S03]  /*7d580*/  PRMT R24, R24, 0x5410, R3 ;  /* 0x0000541018187816 */ /* 0x004fc60000000003 */
[----:B------:R-:W3:Y:S01]  /*7d590*/  LDL.LU R3, [R1+0x22d4] ;  /* 0x0022d40001037983 */ /* 0x000ee20000300800 */
[----:B------:R-:W-:Y:S02]  /*7d5a0*/  PRMT R8, R9, 0x5410, R8 ;  /* 0x0000541009087816 */ /* 0x000fe40000000008 */
[----:B---3--:R-:W-:Y:S02]  /*7d5b0*/  PRMT R25, R25, 0x5410, R3 ;  /* 0x0000541019197816 */ /* 0x008fe40000000003 */
[----:B------:R-:W2:Y:S01]  /*7d5c0*/  LDL.LU R3, [R1+0x22d0] ;  /* 0x0022d00001037983 */ /* 0x000ea20000300800 */
[----:B------:R-:W-:Y:S02]  /*7d5d0*/  PRMT R26, R27, 0x5410, R26 ;  /* 0x000054101b1a7816 */ /* 0x000fe4000000001a */
[----:B------:R-:W-:Y:S02]  /*7d5e0*/  PRMT R9, R11, 0x5410, R10 ;  /* 0x000054100b097816 */ /* 0x000fe4000000000a */
[----:B------:R-:W-:-:S02]  /*7d5f0*/  PRMT R10, R4, 0x5410, R18 ;  /* 0x00005410040a7816 */ /* 0x000fc40000000012 */
[----:B------:R-:W-:Y:S02]  /*7d600*/  PRMT R11, R6, 0x5410, R5 ;  /* 0x00005410060b7816 */ /* 0x000fe40000000005 */
[----:B------:R-:W-:Y:S02]  /*7d610*/  PRMT R27, R17, 0x5410, R7 ;  /* 0x00005410111b7816 */ /* 0x000fe40000000007 */
[----:B--2---:R-:W0:Y:S04]  /*7d620*/  LDS.128 R4, [R3] ;  /* 0x0000000003047984 */ /* 0x004e280000000c00 */
[----:B0-----:R-:W-:Y:S04]  /*7d630*/  STL.64 [R1+0x80], R4 ;  /* 0x0000800401007387 */ /* 0x001fe80000100a00 */
[----:B------:R-:W-:Y:S04]  /*7d640*/  STL.64 [R1+0x88], R6 ;  /* 0x0000880601007387 */ /* 0x000fe80000100a00 */
[----:B------:R-:W0:Y:S01]  /*7d650*/  LDS.128 R4, [R3+0x400] ;  /* 0x0004000003047984 */ /* 0x000e220000000c00 */
[----:B------:R-:W-:Y:S06]  /*7d660*/  BAR.SYNC.DEFER_BLOCKING 0x0 ;  /* 0x0000000000007b1d */ /* 0x000fec0000010000 */
[----:B------:R-:W-:Y:S04]  /*7d670*/  STSM.16.M88.4 [R16], R8 ;  /* 0x0000000810007844 */ /* 0x000fe80000000200 */
[----:B------:R1:W-:Y:S01]  /*7d680*/  STSM.16.M88.4 [R16+0x200], R24 ;  /* 0x0002001810007844 */ /* 0x0003e20000000200 */
[----:B0-----:R-:W-:-:S03]  /*7d690*/  IMAD.MOV.U32 R17, RZ, RZ, R7 ;  /* 0x000000ffff117224 */ /* 0x001fc600078e0007 */
[----:B------:R-:W-:Y:S04]  /*7d6a0*/  STL.64 [R1+0x90], R4 ;  /* 0x0000900401007387 */ /* 0x000fe80000100a00 */
[----:B------:R0:W-:Y:S01]  /*7d6b0*/  STL [R1+0x98], R6 ;  /* 0x0000980601007387 */ /* 0x0001e20000100800 */
[----:B-1----:R-:W-:Y:S02]  /*7d6c0*/  PRMT R26, R2, 0x5410, R23 ;  /* 0x00005410021a7816 */ /* 0x002fe40000000017 */
[----:B------:R-:W-:Y:S02]  /*7d6d0*/  PRMT R27, R28, 0x5410, R29 ;  /* 0x000054101c1b7816 */ /* 0x000fe4000000001d */
[----:B----4-:R-:W-:Y:S02]  /*7d6e0*/  PRMT R24, R0, 0x5410, R19 ;  /* 0x0000541000187816 */ /* 0x010fe40000000013 */
[----:B------:R-:W-:Y:S01]  /*7d6f0*/  PRMT R25, R22, 0x5410, R20 ;  /* 0x0000541016197816 */ /* 0x000fe20000000014 */
[----:B0-----:R-:W2:Y:S01]  /*7d700*/  LDL.LU.64 R6, [R1+0x22c8] ;  /* 0x0022c80001067983 */ /* 0x001ea20000300a00 */
[----:B------:R-:W-:-:S03]  /*7d710*/  PRMT R10, R14, 0x5410, R13 ;  /* 0x000054100e0a7816 */ /* 0x000fc6000000000d */
[----:B------:R-:W2:Y:S04]  /*7d720*/  LDL.LU.64 R4, [R1+0x22c0] ;  /* 0x0022c00001047983 */ /* 0x000ea80000300a00 */
[----:B------:R-:W-:Y:S04]  /*7d730*/  STL [R1+0x2094], R17 ;  /* 0x0020941101007387 */ /* 0x000fe80000100800 */
[----:B------:R-:W-:Y:S04]  /*7d740*/  STL.64 [R1+0x22b8], R26 ;  /* 0x0022b81a01007387 */ /* 0x000fe80000100a00 */
[----:B------:R-:W-:Y:S04]  /*7d750*/  STL.64 [R1+0x22b0], R24 ;  /* 0x0022b01801007387 */ /* 0x000fe80000100a00 */
[----:B------:R-:W3:Y:S01]  /*7d760*/  LDL.LU R14, [R1+0xf8] ;  /* 0x0000f800010e7983 */ /* 0x000ee20000300800 */
[----:B------:R-:W-:Y:S01]  /*7d770*/  BAR.SYNC.DEFER_BLOCKING 0x0 ;  /* 0x0000000000007b1d */ /* 0x000fe20000010000 */
[----:B------:R-:W-:-:S05]  /*7d780*/  PRMT R11, R21, 0x5410, R15 ;  /* 0x00005410150b7816 */ /* 0x000fca000000000f */
[----:B------:R-:W0:Y:S04]  /*7d790*/  LDS.128 R20, [R3] ;  /* 0x0000000003147984 */ /* 0x000e280000000c00 */
[----:B------:R-:W1:Y:S04]  /*7d7a0*/  LDS.128 R24, [R3+0x400] ;  /* 0x0004000003187984 */ /* 0x000e680000000c00 */
[----:B---3--:R3:W-:Y:S04]  /*7d7b0*/  STL [R1+0x22a8], R14 ;  /* 0x0022a80e01007387 */ /* 0x0087e80000100800 */
[----:B0-----:R-:W-:Y:S04]  /*7d7c0*/  STL.64 [R1+0xb0], R20 ;  /* 0x0000b01401007387 */ /* 0x001fe80000100a00 */
[----:B------:R-:W-:Y:S04]  /*7d7d0*/  STL.64 [R1+0xb8], R22 ;  /* 0x0000b81601007387 */ /* 0x000fe80000100a00 */
[----:B---3--:R-:W3:Y:S01]  /*7d7e0*/  LDL.LU R14, [R1+0x1d4] ;  /* 0x0001d400010e7983 */ /* 0x008ee20000300800 */
[----:B--2---:R-:W-:-:S02]  /*7d7f0*/  PRMT R8, R6, 0x5410, R5 ;  /* 0x0000541006087816 */ /* 0x004fc40000000005 */
[----:B------:R-:W-:Y:S01]  /*7d800*/  PRMT R9, R12, 0x5410, R7 ;  /* 0x000054100c097816 */ /* 0x000fe20000000007 */
[----:B------:R-:W-:Y:S06]  /*7d810*/  BAR.SYNC.DEFER_BLOCKING 0x0 ;  /* 0x0000000000007b1d */ /* 0x000fec0000010000 */
[----:B---3--:R0:W-:Y:S04]  /*7d820*/  STL [R1+0x22ac], R14 ;  /* 0x0022ac0e01007387 */ /* 0x0081e80000100800 */
[----:B0-----:R-:W2:Y:S04]  /*7d830*/  LDL.LU R14, [R1+0x1d0] ;  /* 0x0001d000010e7983 */ /* 0x001ea80000300800 */
[----:B------:R-:W3:Y:S04]  /*7d840*/  LDL.LU R17, [R1+0x21c] ;  /* 0x00021c0001117983 */ /* 0x000ee80000300800 */
[----:B------:R-:W3:Y:S04]  /*7d850*/  LDL.LU R18, [R1+0x4ac] ;  /* 0x0004ac0001127983 */ /* 0x000ee80000300800 */
[----:B------:R-:W4:Y:S04]  /*7d860*/  LDL.LU R19, [R1+0x22c] ;  /* 0x00022c0001137983 */ /* 0x000f280000300800 */
[----:B------:R-:W4:Y:S04]  /*7d870*/  LDL.LU R0, [R1+0x4a8] ;  /* 0x0004a80001007983 */ /* 0x000f280000300800 */
        /* <DEDUP_REMOVED lines=12> */
[----:B-1----:R-:W-:-:S03]  /*7d940*/  IMAD.MOV.U32 R15, RZ, RZ, R27 ;  /* 0x000000ffff0f7224 */ /* 0x002fc600078e001b */
[----:B--2---:R0:W-:Y:S04]  /*7d950*/  STL.64 [R1+0x22a0], R22 ;  /* 0x0022a01601007387 */ /* 0x0041e80000100a00 */
[----:B0-----:R-:W2:Y:S04]  /*7d960*/  LDL.LU R22, [R1+0x34c] ;  /* 0x00034c0001167983 */ /* 0x001ea80000300800 */
[----:B------:R-:W2:Y:S04]  /*7d970*/  LDL.LU R23, [R1+0xd0] ;  /* 0x0000d00001177983 */ /* 0x000ea80000300800 */
[----:B---3--:R0:W-:Y:S04]  /*7d980*/  STL.64 [R1+0x2298], R20 ;  /* 0x0022981401007387 */ /* 0x0081e80000100a00 */
[----:B0-----:R-:W3:Y:S04]  /*7d990*/  LDL.LU R20, [R1+0x36c] ;  /* 0x00036c0001147983 */ /* 0x001ee80000300800 */
[----:B------:R-:W2:Y:S04]  /*7d9a0*/  LDL.LU R21, [R1+0x1fc] ;  /* 0x0001fc0001157983 */ /* 0x000ea80000300800 */
[----:B------:R-:W-:Y:S04]  /*7d9b0*/  STL.64 [R1+0xc0], R24 ;  /* 0x0000c01801007387 */ /* 0x000fe80000100a00 */
[----:B------:R0:W-:Y:S04]  /*7d9c0*/  STL [R1+0xc8], R26 ;  /* 0x0000c81a01007387 */ /* 0x0001e80000100800 */
[----:B0-----:R-:W2:Y:S04]  /*7d9d0*/  LDL.LU.64 R26, [R1+0x22b8] ;  /* 0x0022b800011a7983 */ /* 0x001ea80000300a00 */
[----:B------:R-:W2:Y:S04]  /*7d9e0*/  LDL.LU.64 R24, [R1+0x22b0] ;  /* 0x0022b00001187983 */ /* 0x000ea80000300a00 */
[----:B------:R0:W-:Y:S04]  /*7d9f0*/  STL [R1+0x207c], R15 ;  /* 0x00207c0f01007387 */ /* 0x0001e80000100800 */
[----:B------:R1:W-:Y:S04]  /*7da00*/  STSM.16.M88.4 [R16], R8 ;  /* 0x0000000810007844 */ /* 0x0003e80000000200 */
[----:B0-----:R-:W3:Y:S04]  /*7da10*/  LDL.LU R15, [R1+0x1f8] ;  /* 0x0001f800010f7983 */ /* 0x001ee80000300800 */
[----:B-1----:R-:W3:Y:S04]  /*7da20*/  LDL.LU R8, [R1+0x1f0] ;  /* 0x0001f00001087983 */ /* 0x002ee80000300800 */
[----:B------:R-:W3:Y:S04]  /*7da30*/  LDL.LU R9, [R1+0x38c] ;  /* 0x00038c0001097983 */ /* 0x000ee80000300800 */
[----:B------:R-:W4:Y:S04]  /*7da40*/  LDL.LU R10, [R1+0x1f4] ;  /* 0x0001f400010a7983 */ /* 0x000f280000300800 */
[----:B------:R-:W4:Y:S04]  /*7da50*/  LDL.LU R11, [R1+0x388] ;  /* 0x00038800010b7983 */ /* 0x000f280000300800 */
[----:B--2---:R0:W-:Y:S04]  /*7da60*/  STSM.16.M88.4 [R16+0x200], R24 ;  /* 0x0002001810007844 */ /* 0x0041e80000000200 */
[----:B0-----:R-:W2:Y:S04]  /*7da70*/  LDL.LU R24, [R1+0x40c] ;  /* 0x00040c0001187983 */ /* 0x001ea80000300800 */
[----:B------:R-:W4:Y:S04]  /*7da80*/  LDL.LU R25, [R1+0x3e4] ;  /* 0x0003e40001197983 */ /* 0x000f280000300800 */
[----:B------:R-:W4:Y:S04]  /*7da90*/  LDL.LU R26, [R1+0x1ec] ;  /* 0x0001ec00011a7983 */ /* 0x000f280000300800 */
[----:B------:R-:W4:Y:S01]  /*7daa0*/  LDL.LU R27, [R1+0x3e0] ;  /* 0x0003e000011b7983 */ /* 0x000f220000300800 */
[----:B---3--:R-:W-:Y:S01]  /*7dab0*/  PRMT R8, R9, 0x5410, R8 ;  /* 0x0000541009087816 */ /* 0x008fe20000000008 */
[----:B------:R-:W-:Y:S01]  /*7dac0*/  BAR.SYNC.DEFER_BLOCKING 0x0 ;  /* 0x0000000000007b1d */ /* 0x000fe20000010000 */
[----:B--2---:R-:W-:-:S05]  /*7dad0*/  PRMT R24, R24, 0x5410, R14 ;  /* 0x0000541018187816 */ /* 0x004fca000000000e */
[----:B------:R-:W4:Y:S02]  /*7dae0*/  LDL.LU R14, [R1+0x22ac] ;  /* 0x0022ac00010e7983 */ /* 0x000f240000300800 */
[----:B----4-:R-:W-:Y:S02]  /*7daf0*/  PRMT R25, R25, 0x5410, R14 ;  /* 0x0000541019197816 */ /* 0x010fe4000000000e */
[----:B------:R-:W2:Y:S01]  /*7db00*/  LDL.LU R14, [R1+0x22a8] ;  /* 0x0022a800010e7983 */ /* 0x000ea20000300800 */
[----:B------:R-:W-:Y:S02]  /*7db10*/  PRMT R26, R27, 0x5410, R26 ;  /* 0x000054101b1a7816 */ /* 0x000fe4000000001a */
[----:B------:R-:W-:Y:S02]  /*7db20*/  PRMT R9, R11, 0x5410, R10 ;  /* 0x000054100b097816 */ /* 0x000fe4000000000a */
[----:B------:R-:W-:Y:S02]  /*7db30*/  PRMT R10, R20, 0x5410, R15 ;  /* 0x00005410140a7816 */ /* 0x000fe4000000000f */
[----:B------:R-:W-:-:S02]  /*7db40*/  PRMT R11, R22, 0x5410, R21 ;  /* 0x00005410160b7816 */ /* 0x000fc40000000015 */
[----:B--2---:R-:W-:Y:S02]  /*7db50*/  PRMT R27, R14, 0x5410, R23 ;  /* 0x000054100e1b7816 */ /* 0x004fe40000000017 */
[----:B------:R-:W0:Y:S04]  /*7db60*/  LDS.128 R20, [R3] ;  /* 0x0000000003147984 */ /* 0x000e280000000c00 */
[----:B0-----:R-:W-:Y:S04]  /*7db70*/  STL.64 [R1+0xd0], R20 ;  /* 0x0000d01401007387 */ /* 0x001fe80000100a00 */
[----:B------:R-:W-:Y:S04]  /*7db80*/  STL.64 [R1+0xd8], R22 ;  /* 0x0000d81601007387 */ /* 0x000fe80000100a00 */
[----:B------:R-:W0:Y:S01]  /*7db90*/  LDS.128 R20, [R3+0x400] ;  /* 0x0004000003147984 */ /* 0x000e220000000c00 */
[----:B------:R-:W-:Y:S06]  /*7dba0*/  BAR.SYNC.DEFER_BLOCKING 0x0 ;  /* 0x0000000000007b1d */ /* 0x000fec0000010000 */
[----:B0-----:R-:W-:Y:S01]  /*7dbb0*/  STL.64 [R1+0xe0], R20 ;  /* 0x0000e01401007387 */ /* 0x001fe20000100a00 */
[----:B------:R-:W-:-:S03]  /*7dbc0*/  IMAD.MOV.U32 R14, RZ, RZ, R23 ;  /* 0x000000ffff0e7224 */ /* 0x000fc600078e0017 */
[----:B------:R0:W-:Y:S04]  /*7dbd0*/  STL [R1+0xe8], R22 ;  /* 0x0000e81601007387 */ /* 0x0001e80000100800 */
[----:B0-----:R-:W2:Y:S04]  /*7dbe0*/  LDL.LU.64 R22, [R1+0x22a0] ;  /* 0x0022a00001167983 */ /* 0x001ea80000300a00 */
[----:B------:R-:W3:Y:S04]  /*7dbf0*/  LDL.LU.64 R20, [R1+0x2298] ;  /* 0x0022980001147983 */ /* 0x000ee80000300a00 */
[----:B------:R0:W-:Y:S04]  /*7dc00*/  STSM.16.M88.4 [R16], R8 ;  /* 0x0000000810007844 */ /* 0x0001e80000000200 */
[----:B------:R2:W-:Y:S04]  /*7dc10*/  STSM.16.M88.4 [R16+0x200], R24 ;  /* 0x0002001810007844 */ /* 0x0005e80000000200 */
[----:B------:R-:W-:Y:S01]  /*7dc20*/  STL [R1+0x2080], R14 ;  /* 0x0020800e01007387 */ /* 0x000fe20000100800 */
[----:B0-----:R-:W-:Y:S01]  /*7dc30*/  PRMT R10, R12, 0x5410, R7 ;  /* 0x000054100c0a7816 */ /* 0x001fe20000000007 */
[----:B------:R-:W-:Y:S01]  /*7dc40*/  BAR.SYNC.DEFER_BLOCKING 0x0 ;  /* 0x0000000000007b1d */ /* 0x000fe20000010000 */
[----:B--2---:R-:W-:-:S02]  /*7dc50*/  PRMT R27, R2, 0x5410, R23 ;  /* 0x00005410021b7816 */ /* 0x004fc40000000017 */
[----:B---3--:R-:W-:Y:S02]  /*7dc60*/  PRMT R11, R21, 0x5410, R13 ;  /* 0x00005410150b7816 */ /* 0x008fe4000000000d */
[----:B------:R-:W-:Y:S01]  /*7dc70*/  PRMT R26, R22, 0x5410, R20 ;  /* 0x00005410161a7816 */ /* 0x000fe20000000014 */
[----:B------:R-:W0:Y:S04]  /*7dc80*/  LDS.128 R12, [R3+0x400] ;  /* 0x00040000030c7984 */ /* 0x000e280000000c00 */
[----:B------:R-:W1:Y:S04]  /*7dc90*/  LDS.128 R20, [R3] ;  /* 0x0000000003147984 */ /* 0x000e680000000c00 */
[----:B0-----:R-:W-:Y:S04]  /*7dca0*/  STL.64 [R1+0x100], R12 ;  /* 0x0001000c01007387 */ /* 0x001fe80000100a00 */
[----:B-1----:R-:W-:Y:S04]  /*7dcb0*/  STL.64 [R1+0xf0], R20 ;  /* 0x0000f01401007387 */ /* 0x002fe80000100a00 */
[----:B------:R-:W-:Y:S04]  /*7dcc0*/  STL.64 [R1+0xf8], R22 ;  /* 0x0000f81601007387 */ /* 0x000fe80000100a00 */
[----:B------:R-:W-:Y:S04]  /*7dcd0*/  STL [R1+0x108], R14 ;  /* 0x0001080e01007387 */ /* 0x000fe80000100800 */
[----:B------:R0:W-:Y:S04]  /*7dce0*/  STL [R1+0x2290], R3 ;  /* 0x0022900301007387 */ /* 0x0001e80000100800 */
[----:B0-----:R-:W2:Y:S01]  /*7dcf0*/  LDL.LU R3, [R1+0x254] ;  /* 0x0002540001037983 */ /* 0x001ea20000300800 */
[----:B------:R-:W-:Y:S01]  /*7dd00*/  IMAD.MOV.U32 R13, RZ, RZ, R15 ;  /* 0x000000ffff0d7224 */ /* 0x000fe200078e000f */
[----:B------:R-:W-:-:S02]  /*7dd10*/  PRMT R24, R18, 0x5410, R17 ;  /* 0x0000541012187816 */ /* 0x000fc40000000011 */
[----:B------:R-:W-:Y:S02]  /*7dd20*/  PRMT R25, R0, 0x5410, R19 ;  /* 0x0000541000197816 */ /* 0x000fe40000000013 */
[----:B------:R-:W-:Y:S02]  /*7dd30*/  PRMT R8, R28, 0x5410, R29 ;  /* 0x000054101c087816 */ /* 0x000fe4000000001d */
[----:B------:R-:W-:Y:S01]  /*7dd40*/  PRMT R9, R6, 0x5410, R5 ;  /* 0x0000541006097816 */ /* 0x000fe20000000005 */
[----:B------:R-:W-:Y:S06]  /*7dd50*/  BAR.SYNC.DEFER_BLOCKING 0x0 ;  /* 0x0000000000007b1d */ /* 0x000fec0000010000 */
[----:B--2---:R0:W-:Y:S04]  /*7dd60*/  STL [R1+0x2294], R3 ;  /* 0x0022940301007387 */ /* 0x0041e80000100800 */
[----:B0-----:R-:W2:Y:S04]  /*7dd70*/  LDL.LU R3, [R1+0x268] ;  /* 0x0002680001037983 */ /* 0x001ea80000300800 */
        /* <DEDUP_REMOVED lines=17> */
[----:B------:R-:W-:Y:S04]  /*7de90*/  STSM.16.M88.4 [R16], R8 ;  /* 0x0000000810007844 */ /* 0x000fe80000000200 */
[----:B------:R-:W-:Y:S01]  /*7dea0*/  STSM.16.M88.4 [R16+0x200], R24 ;  /* 0x0002001810007844 */ /* 0x000fe20000000200 */
[----:B------:R-:W-:Y:S06]  /*7deb0*/  BAR.SYNC.DEFER_BLOCKING 0x0 ;  /* 0x0000000000007b1d */ /* 0x000fec0000010000 */
[----:B--2---:R0:W-:Y:S04]  /*7dec0*/  STL.64 [R1+0x2288], R22 ;  /* 0x0022881601007387 */ /* 0x0041e80000100a00 */
[----:B0-----:R-:W2:Y:S04]  /*7ded0*/  LDL.LU R22, [R1+0x4e0] ;  /* 0x0004e00001167983 */ /* 0x001ea80000300800 */
[----:B------:R-:W2:Y:S04]  /*7dee0*/  LDL.LU R23, [R1+0x114] ;  /* 0x0001140001177983 */ /* 0x000ea80000300800 */
[----:B---3--:R0:W-:Y:S04]  /*7def0*/  STL.64 [R1+0x2280], R20 ;  /* 0x0022801401007387 */ /* 0x0081e80000100a00 */
[----:B0-----:R-:W3:Y:S04]  /*7df00*/  LDL.LU R20, [R1+0x4e4] ;  /* 0x0004e40001147983 */ /* 0x001ee80000300800 */
[----:B------:R-:W2:Y:S04]  /*7df10*/  LDL.LU R21, [R1+0x278] ;  /* 0x0002780001157983 */ /* 0x000ea80000300800 */
[----:B------:R0:W-:Y:S04]  /*7df20*/  STL [R1+0x2088], R13 ;  /* 0x0020880d01007387 */ /* 0x0001e80000100800 */
[----:B0-----:R-:W3:Y:S04]  /*7df30*/  LDL.LU R13, [R1+0x274] ;  /* 0x00027400010d7983 */ /* 0x001ee80000300800 */
        /* <DEDUP_REMOVED lines=27> */
[----:B------:R-:W2:Y:S04]  /*7e0f0*/  LDL.LU.64 R20, [R1+0x2280] ;  /* 0x0022800001147983 */ /* 0x000ea80000300a00 */
[----:B------:R-:W-:Y:S04]  /*7e100*/  STSM.16.M88.4 [R16], R8 ;  /* 0x0000000810007844 */ /* 0x000fe80000000200 */
[----:B------:R0:W-:Y:S04]  /*7e110*/  STSM.16.M88.4 [R16+0x200], R24 ;  /* 0x0002001810007844 */ /* 0x0001e80000000200 */
[----:B------:R-:W-:Y:S01]  /*7e120*/  STL [R1+0x2104], R12 ;  /* 0x0021040c01007387 */ /* 0x000fe20000100800 */
[----:B0-----:R-:W-:-:S02]  /*7e130*/  PRMT R26, R0, 0x5410, R19 ;  /* 0x00005410001a7816 */ /* 0x001fc40000000013 */
[----:B----4-:R-:W-:Y:S02]  /*7e140*/  PRMT R24, R15, 0x5410, R14 ;  /* 0x000054100f187816 */ /* 0x010fe4000000000e */
[----:B------:R-:W-:Y:S02]  /*7e150*/  PRMT R25, R18, 0x5410, R17 ;  /* 0x0000541012197816 */ /* 0x000fe40000000011 */
[----:B------:R-:W-:Y:S02]  /*7e160*/  PRMT R10, R6, 0x5410, R5 ;  /* 0x00005410060a7816 */ /* 0x000fe40000000005 */
[----:B------:R-:W-:Y:S01]  /*7e170*/  PRMT R9, R28, 0x5410, R29 ;  /* 0x000054101c097816 */ /* 0x000fe2000000001d */
[----:B------:R-:W-:Y:S01]  /*7e180*/  BAR.SYNC.DEFER_BLOCKING 0x0 ;  /* 0x0000000000007b1d */ /* 0x000fe20000010000 */
[----:B--2---:R-:W-:Y:S02]  /*7e190*/  PRMT R27, R22, 0x5410, R20 ;  /* 0x00005410161b7816 */ /* 0x004fe40000000014 */
[----:B------:R-:W-:Y:S01]  /*7e1a0*/  PRMT R11, R21, 0x5410, R7 ;  /* 0x00005410150b7816 */ /* 0x000fe20000000007 */
[----:B------:R-:W-:-:S02]  /*7e1b0*/  IMAD.MOV.U32 R21, RZ, RZ, R4 ;  /* 0x000000ffff157224 */ /* 0x000fc400078e0004 */
[----:B------:R-:W-:Y:S04]  /*7e1c0*/  STL.64 [R1+0x2278], R26 ;  /* 0x0022781a01007387 */ /* 0x000fe80000100a00 */
[----:B------:R-:W-:Y:S04]  /*7e1d0*/  STL.64 [R1+0x2270], R24 ;  /* 0x0022701801007387 */ /* 0x000fe80000100a00 */
[----:B------:R0:W-:Y:S04]  /*7e1e0*/  STL [R1+0x2264], R21 ;  /* 0x0022641501007387 */ /* 0x0001e80000100800 */
[----:B------:R-:W1:Y:S04]  /*7e1f0*/  LDS.128 R24, [R3] ;  /* 0x0000000003187984 */ /* 0x000e680000000c00 */
        /* <DEDUP_REMOVED lines=8> */
[----:B------:R-:W2:Y:S01]  /*7e280*/  LDL.LU R15, [R1+0x408] ;  /* 0x00040800010f7983 */ /* 0x000ea20000300800 */
[----:B------:R-:W-:-:S03]  /*7e290*/  PRMT R8, R2, 0x5410, R23 ;  /* 0x0000541002087816 */ /* 0x000fc60000000017 */
[----:B--2---:R0:W-:Y:S04]  /*7e2a0*/  STL.64 [R1+0x2258], R14 ;  /* 0x0022580e01007387 */ /* 0x0041e80000100a00 */
[----:B0-----:R-:W2:Y:S04]  /*7e2b0*/  LDL.LU R14, [R1+0x9dc] ;  /* 0x0009dc00010e7983 */ /* 0x001ea80000300800 */
[----:B------:R-:W4:Y:S04]  /*7e2c0*/  LDL.LU R15, [R1+0x11c] ;  /* 0x00011c00010f7983 */ /* 0x000f280000300800 */
        /* <DEDUP_REMOVED lines=14> */
[----:B-1----:R-:W-:Y:S04]  /*7e3b0*/  STL.64 [R1+0x140], R24 ;  /* 0x0001401801007387 */ /* 0x002fe80000100a00 */
        /* <DEDUP_REMOVED lines=8> */
[----:B------:R0:W-:Y:S04]  /*7e440*/  STSM.16.M88.4 [R16], R8 ;  /* 0x0000000810007844 */ /* 0x0001e80000000200 */
[----:B0-----:R-:W3:Y:S04]  /*7e450*/  LDL.LU R8, [R1+0x9f4] ;  /* 0x0009f40001087983 */ /* 0x001ee80000300800 */
[----:B------:R-:W3:Y:S04]  /*7e460*/  LDL.LU R9, [R1+0x2d4] ;  /* 0x0002d40001097983 */ /* 0x000ee80000300800 */
[----:B------:R-:W3:Y:S04]  /*7e470*/  LDL.LU R10, [R1+0x9f0] ;  /* 0x0009f000010a7983 */ /* 0x000ee80000300800 */
[----:B------:R-:W4:Y:S04]  /*7e480*/  LDL.LU R11, [R1+0x2d0] ;  /* 0x0002d000010b7983 */ /* 0x000f280000300800 */
[----:B--2---:R0:W-:Y:S04]  /*7e490*/  STSM.16.M88.4 [R16+0x200], R24 ;  /* 0x0002001810007844 */ /* 0x0041e80000000200 */
[----:B0-----:R-:W2:Y:S04]  /*7e4a0*/  LDL.LU R24, [R1+0xa18] ;  /* 0x000a180001187983 */ /* 0x001ea80000300800 */
[----:B------:R-:W2:Y:S04]  /*7e4b0*/  LDL.LU R25, [R1+0xa04] ;  /* 0x000a040001197983 */ /* 0x000ea80000300800 */
[----:B------:R-:W2:Y:S04]  /*7e4c0*/  LDL.LU R26, [R1+0xa00] ;  /* 0x000a0000011a7983 */ /* 0x000ea80000300800 */
[----:B------:R-:W2:Y:S01]  /*7e4d0*/  LDL.LU R27, [R1+0x2d8] ;  /* 0x0002d800011b7983 */ /* 0x000ea20000300800 */
[----:B---3--:R-:W-:-:S02]  /*7e4e0*/  PRMT R9, R10, 0x5410, R9 ;  /* 0x000054100a097816 */ /* 0x008fc40000000009 */
[----:B----4-:R-:W-:Y:S02]  /*7e4f0*/  PRMT R10, R12, 0x5410, R11 ;  /* 0x000054100c0a7816 */ /* 0x010fe4000000000b */
[----:B------:R-:W-:Y:S01]  /*7e500*/  PRMT R11, R14, 0x5410, R13 ;  /* 0x000054100e0b7816 */ /* 0x000fe2000000000d */
[----:B------:R-:W-:Y:S01]  /*7e510*/  BAR.SYNC.DEFER_BLOCKING 0x0 ;  /* 0x0000000000007b1d */ /* 0x000fe20000010000 */
[----:B--2---:R-:W-:-:S05]  /*7e520*/  PRMT R24, R24, 0x5410, R21 ;  /* 0x0000541018187816 */ /* 0x004fca0000000015 */
[----:B------:R-:W2:Y:S01]  /*7e530*/  LDL.LU R21, [R1+0x2268] ;  /* 0x0022680001157983 */ /* 0x000ea20000300800 */
[----:B------:R-:W-:Y:S02]  /*7e540*/  PRMT R8, R8, 0x5410, R27 ;  /* 0x0000541008087816 */ /* 0x000fe4000000001b */
[----:B------:R-:W-:Y:S02]  /*7e550*/  PRMT R27, R6, 0x5410, R15 ;  /* 0x00005410061b7816 */ /* 0x000fe4000000000f */
[----:B------:R-:W0:Y:S01]  /*7e560*/  LDS.128 R12, [R3] ;  /* 0x00000000030c7984 */ /* 0x000e220000000c00 */
[----:B------:R-:W-:Y:S02]  /*7e570*/  PRMT R26, R26, 0x5410, R4 ;  /* 0x000054101a1a7816 */ /* 0x000fe40000000004 */
[----:B--2---:R-:W-:Y:S02]  /*7e580*/  PRMT R25, R25, 0x5410, R21 ;  /* 0x0000541019197816 */ /* 0x004fe40000000015 */
[----:B------:R-:W2:Y:S04]  /*7e590*/  LDL.LU R21, [R1+0x2264] ;  /* 0x0022640001157983 */ /* 0x000ea80000300800 */
[----:B------:R-:W3:Y:S04]  /*7e5a0*/  LDL.LU R4, [R1+0x2260] ;  /* 0x0022600001047983 */ /* 0x000ee80000300800 */
[----:B0-----:R-:W-:Y:S04]  /*7e5b0*/  STL.64 [R1+0x160], R12 ;  /* 0x0001600c01007387 */ /* 0x001fe80000100a00 */
[----:B------:R-:W-:Y:S04]  /*7e5c0*/  STL.64 [R1+0x168], R14 ;  /* 0x0001680e01007387 */ /* 0x000fe80000100a00 */
[----:B------:R-:W0:Y:S01]  /*7e5d0*/  LDS.128 R12, [R3+0x400] ;  /* 0x00040000030c7984 */ /* 0x000e220000000c00 */
[----:B------:R-:W-:Y:S01]  /*7e5e0*/  BAR.SYNC.DEFER_BLOCKING 0x0 ;  /* 0x0000000000007b1d */ /* 0x000fe20000010000 */
[----:B0-----:R-:W-:-:S05]  /*7e5f0*/  IMAD.MOV.U32 R6, RZ, RZ, R15 ;  /* 0x000000ffff067224 */ /* 0x001fca00078e000f */
[----:B------:R-:W-:Y:S04]  /*7e600*/  STL.64 [R1+0x170], R12 ;  /* 0x0001700c01007387 */ /* 0x000fe80000100a00 */
[----:B------:R0:W-:Y:S04]  /*7e610*/  STL [R1+0x178], R14 ;  /* 0x0001780e01007387 */ /* 0x0001e80000100800 */
[----:B0-----:R-:W4:Y:S04]  /*7e620*/  LDL.LU.64 R14, [R1+0x2258] ;  /* 0x00225800010e7983 */ /* 0x001f280000300a00 */
[----:B------:R-:W2:Y:S04]  /*7e630*/  LDL.LU.64 R12, [R1+0x2250] ;  /* 0x00225000010c7983 */ /* 0x000ea80000300a00 */
[----:B------:R0:W-:Y:S04]  /*7e640*/  STL.64 [R1+0x20b0], R6 ;  /* 0x0020b00601007387 */ /* 0x0001e80000100a00 */
[----:B0-----:R-:W3:Y:S04]  /*7e650*/  LDL.LU R7, [R1+0x42c] ;  /* 0x00042c0001077983 */ /* 0x001ee80000300800 */
[----:B------:R-:W-:Y:S04]  /*7e660*/  STSM.16.M88.4 [R16], R8 ;  /* 0x0000000810007844 */ /* 0x000fe80000000200 */
[----:B------:R4:W-:Y:S01]  /*7e670*/  STSM.16.M88.4 [R16+0x200], R24 ;  /* 0x0002001810007844 */ /* 0x0009e20000000200 */
[----:B------:R-:W-:Y:S01]  /*7e680*/  BAR.SYNC.DEFER_BLOCKING 0x0 ;  /* 0x0000000000007b1d */ /* 0x000fe20000010000 */
[----:B----4-:R-:W-:-:S02]  /*7e690*/  PRMT R26, R17, 0x5410, R15 ;  /* 0x00005410111a7816 */ /* 0x010fc4000000000f */
[----:B--2---:R-:W-:Y:S02]  /*7e6a0*/  PRMT R25, R14, 0x5410, R13 ;  /* 0x000054100e197816 */ /* 0x004fe4000000000d */
[----:B---3--:R-:W-:Y:S02]  /*7e6b0*/  PRMT R24, R12, 0x5410, R7 ;  /* 0x000054100c187816 */ /* 0x008fe40000000007 */
[----:B------:R-:W0:Y:S04]  /*7e6c0*/  LDS.128 R12, [R3] ;  /* 0x00000000030c7984 */ /* 0x000e280000000c00 */
[----:B0-----:R-:W-:Y:S04]  /*7e6d0*/  STL.64 [R1+0x180], R12 ;  /* 0x0001800c01007387 */ /* 0x001fe80000100a00 */
[----:B------:R-:W-:Y:S04]  /*7e6e0*/  STL.64 [R1+0x188], R14 ;  /* 0x0001880e01007387 */ /* 0x000fe80000100a00 */
[----:B------:R-:W0:Y:S04]  /*7e6f0*/  LDS.128 R12, [R3+0x400] ;  /* 0x00040000030c7984 */ /* 0x000e280000000c00 */
[----:B0-----:R-:W-:Y:S04]  /*7e700*/  STL.64 [R1+0x190], R12 ;  /* 0x0001900c01007387 */ /* 0x001fe80000100a00 */
[----:B------:R-:W-:Y:S04]  /*7e710*/  STL [R1+0x198], R14 ;  /* 0x0001980e01007387 */ /* 0x000fe80000100800 */
[----:B------:R0:W-:Y:S04]  /*7e720*/  STL [R1+0x2248], R3 ;  /* 0x0022480301007387 */ /* 0x0001e80000100800 */
[----:B0-----:R-:W2:Y:S01]  /*7e730*/  LDL.LU R3, [R1+0x4a4] ;  /* 0x0004a40001037983 */ /* 0x001ea20000300800 */
[----:B------:R-:W-:Y:S01]  /*7e740*/  PRMT R11, R5, 0x5410, R28 ;  /* 0x00005410050b7816 */ /* 0x000fe2000000001c */
        /* <DEDUP_REMOVED lines=33> */
[----:B------:R0:W-:Y:S04]  /*7e960*/  STL.64 [R1+0x20b8], R4 ;  /* 0x0020b80401007387 */ /* 0x0001e80000100a00 */
[----:B0-----:R-:W2:Y:S04]  /*7e970*/  LDL.LU R4, [R1+0x468] ;  /* 0x0004680001047983 */ /* 0x001ea80000300800 */
[----:B------:R-:W4:Y:S04]  /*7e980*/  LDL.LU R5, [R1+0x93c] ;  /* 0x00093c0001057983 */ /* 0x000f280000300800 */
        /* <DEDUP_REMOVED lines=28> */
[----:B------:R-:W-:Y:S04]  /*7eb50*/  STSM.16.M88.4 [R16], R8 ;  /* 0x0000000810007844 */ /* 0x000fe80000000200 */
[----:B------:R4:W-:Y:S02]  /*7eb60*/  STSM.16.M88.4 [R16+0x200], R24 ;  /* 0x0002001810007844 */ /* 0x0009e40000000200 */
[----:B----4-:R-:W-:-:S02]  /*7eb70*/  PRMT R24, R6, 0x5410, R5 ;  /* 0x0000541006187816 */ /* 0x010fc40000000005 */
[----:B------:R-:W-:Y:S01]  /*7eb80*/  STL [R1+0x2108], R28 ;  /* 0x0021081c01007387 */ /* 0x000fe20000100800 */
[----:B------:R-:W-:Y:S01]  /*7eb90*/  BAR.SYNC.DEFER_BLOCKING 0x0 ;  /* 0x0000000000007b1d */ /* 0x000fe20000010000 */
[----:B---3--:R-:W-:-:S05]  /*7eba0*/  PRMT R25, R12, 0x5410, R7 ;  /* 0x000054100c197816 */ /* 0x008fca0000000007 */
[----:B------:R-:W0:Y:S01]  /*7ebb0*/  LDS.128 R4, [R3] ;  /* 0x0000000003047984 */ /* 0x000e220000000c00 */
[----:B--2---:R-:W-:Y:S02]  /*7ebc0*/  PRMT R26, R14, 0x5410, R13 ;  /* 0x000054100e1a7816 */ /* 0x004fe4000000000d */
[----:B------:R-:W-:-:S05]  /*7ebd0*/  PRMT R27, R17, 0x5410, R15 ;  /* 0x00005410111b7816 */ /* 0x000fca000000000f */
[----:B------:R-:W-:Y:S04]  /*7ebe0*/  STL.64 [R1+0x2230], R26 ;  /* 0x0022301a01007387 */ /* 0x000fe80000100a00 */
[----:B------:R-:W-:Y:S04]  /*7ebf0*/  STL.64 [R1+0x2228], R24 ;  /* 0x0022281801007387 */ /* 0x000fe80000100a00 */
[----:B------:R1:W-:Y:S04]  /*7ec00*/  STL [R1+0x2220], R21 ;  /* 0x0022201501007387 */ /* 0x0003e80000100800 */
[----:B------:R-:W2:Y:S04]  /*7ec10*/  LDS.128 R24, [R3+0x400] ;  /* 0x0004000003187984 */ /* 0x000ea80000000c00 */
[----:B0-----:R-:W-:Y:S04]  /*7ec20*/  STL.64 [R1+0x1c0], R4 ;  /* 0x0001c00401007387 */ /* 0x001fe80000100a00 */
[----:B------:R-:W-:Y:S04]  /*7ec30*/  STL.64 [R1+0x1c8], R6 ;  /* 0x0001c80601007387 */ /* 0x000fe80000100a00 */
[----:B-1----:R-:W3:Y:S01]  /*7ec40*/  LDL.LU R21, [R1+0x9a4] ;  /* 0x0009a40001157983 */ /* 0x002ee20000300800 */
[----:B------:R-:W-:-:S02]  /*7ec50*/  PRMT R8, R19, 0x5410, R18 ;  /* 0x0000541013087816 */ /* 0x000fc40000000012 */
[----:B------:R-:W-:Y:S02]  /*7ec60*/  PRMT R9, R20, 0x5410, R0 ;  /* 0x0000541014097816 */ /* 0x000fe40000000000 */
[----:B------:R-:W-:Y:S02]  /*7ec70*/  PRMT R10, R23, 0x5410, R22 ;  /* 0x00005410170a7816 */ /* 0x000fe40000000016 */
[----:B------:R-:W-:Y:S01]  /*7ec80*/  PRMT R11, R29, 0x5410, R2 ;  /* 0x000054101d0b7816 */ /* 0x000fe20000000002 */
[----:B------:R-:W-:Y:S06]  /*7ec90*/  BAR.SYNC.DEFER_BLOCKING 0x0 ;  /* 0x0000000000007b1d */ /* 0x000fec0000010000 */
[----:B---3--:R0:W-:Y:S04]  /*7eca0*/  STL [R1+0x2224], R21 ;  /* 0x0022241501007387 */ /* 0x0081e80000100800 */
[----:B0-----:R-:W3:Y:S04]  /*7ecb0*/  LDL.LU R21, [R1+0x9b8] ;  /* 0x0009b80001157983 */ /* 0x001ee80000300800 */
[----:B------:R-:W4:Y:S04]  /*7ecc0*/  LDL.LU R28, [R1+0x1e4] ;  /* 0x0001e400011c7983 */ /* 0x000f280000300800 */
[----:B------:R-:W3:Y:S04]  /*7ecd0*/  LDL.LU R4, [R1+0x9e8] ;  /* 0x0009e80001047983 */ /* 0x000ee80000300800 */
[----:B------:R-:W3:Y:S04]  /*7ece0*/  LDL.LU R5, [R1+0xd5c] ;  /* 0x000d5c0001057983 */ /* 0x000ee80000300800 */
[----:B------:R-:W3:Y:S04]  /*7ecf0*/  LDL.LU R6, [R1+0x9e4] ;  /* 0x0009e40001067983 */ /* 0x000ee80000300800 */
[----:B------:R-:W3:Y:S01]  /*7ed00*/  LDL.LU R7, [R1+0xd4c] ;  /* 0x000d4c0001077983 */ /* 0x000ee20000300800 */
[----:B--2---:R-:W-:-:S03]  /*7ed10*/  IMAD.MOV.U32 R29, RZ, RZ, R25 ;  /* 0x000000ffff1d7224 */ /* 0x004fc600078e0019 */
[----:B---3--:R0:W-:Y:S04]  /*7ed20*/  STL.64 [R1+0x2218], R6 ;  /* 0x0022180601007387 */ /* 0x0081e80000100a00 */
[----:B0-----:R-:W2:Y:S04]  /*7ed30*/  LDL.LU R6, [R1+0xc58] ;  /* 0x000c580001067983 */ /* 0x001ea80000300800 */
[----:B------:R-:W4:Y:S04]  /*7ed40*/  LDL.LU R7, [R1+0x1e0] ;  /* 0x0001e00001077983 */ /* 0x000f280000300800 */
[----:B------:R0:W-:Y:S04]  /*7ed50*/  STL.64 [R1+0x2210], R4 ;  /* 0x0022100401007387 */ /* 0x0001e80000100a00 */
[----:B0-----:R-:W3:Y:S04]  /*7ed60*/  LDL.LU R4, [R1+0xc5c] ;  /* 0x000c5c0001047983 */ /* 0x001ee80000300800 */
        /* <DEDUP_REMOVED lines=13> */
[----:B------:R-:W-:Y:S04]  /*7ee40*/  STL [R1+0x1d0], R24 ;  /* 0x0001d01801007387 */ /* 0x000fe80000100800 */
[----:B------:R0:W-:Y:S04]  /*7ee50*/  STL.64 [R1+0x1d8], R26 ;  /* 0x0001d81a01007387 */ /* 0x0001e80000100a00 */
        /* <DEDUP_REMOVED lines=16> */
[----:B------:R-:W-:Y:S02]  /*7ef60*/  PRMT R10, R4, 0x5410, R29 ;  /* 0x00005410040a7816 */ /* 0x000fe4000000001d */
[----:B------:R-:W-:Y:S01]  /*7ef70*/  PRMT R11, R6, 0x5410, R5 ;  /* 0x00005410060b7816 */ /* 0x000fe20000000005 */
[----:B------:R-:W-:Y:S01]  /*7ef80*/  BAR.SYNC.DEFER_BLOCKING 0x0 ;  /* 0x0000000000007b1d */ /* 0x000fe20000010000 */
[----:B--2---:R-:W-:-:S05]  /*7ef90*/  PRMT R24, R24, 0x5410, R21 ;  /* 0x0000541018187816 */ /* 0x004fca0000000015 */
[----:B------:R-:W2:Y:S01]  /*7efa0*/  LDL.LU R21, [R1+0x2224] ;  /* 0x0022240001157983 */ /* 0x000ea20000300800 */
[----:B------:R-:W-:Y:S02]  /*7efb0*/  PRMT R26, R27, 0x5410, R26 ;  /* 0x000054101b1a7816 */ /* 0x000fe4000000001a */
[----:B------:R-:W-:Y:S02]  /*7efc0*/  PRMT R27, R28, 0x5410, R7 ;  /* 0x000054101c1b7816 */ /* 0x000fe40000000007 */
[----:B------:R-:W0:Y:S01]  /*7efd0*/  LDS.128 R4, [R3] ;  /* 0x0000000003047984 */ /* 0x000e220000000c00 */
[----:B--2---:R-:W-:-:S03]  /*7efe0*/  PRMT R25, R25, 0x5410, R21 ;  /* 0x0000541019197816 */ /* 0x004fc60000000015 */
[----:B------:R-:W2:Y:S04]  /*7eff0*/  LDL.LU R21, [R1+0x2220] ;  /* 0x0022200001157983 */ /* 0x000ea80000300800 */
[----:B0-----:R-:W-:Y:S04]  /*7f000*/  STL.64 [R1+0x1e0], R4 ;  /* 0x0001e00401007387 */ /* 0x001fe80000100a00 */
[----:B------:R-:W-:Y:S04]  /*7f010*/  STL.64 [R1+0x1e8], R6 ;  /* 0x0001e80601007387 */ /* 0x000fe80000100a00 */
[----:B------:R-:W0:Y:S01]  /*7f020*/  LDS.128 R4, [R3+0x400] ;  /* 0x0004000003047984 */ /* 0x000e220000000c00 */
[----:B------:R-:W-:Y:S06]  /*7f030*/  BAR.SYNC.DEFER_BLOCKING 0x0 ;  /* 0x0000000000007b1d */ /* 0x000fec0000010000 */
[----:B0-----:R-:W-:Y:S04]  /*7f040*/  STL.64 [R1+0x1f0], R4 ;  /* 0x0001f00401007387 */ /* 0x001fe80000100a00 */
[----:B------:R0:W-:Y:S04]  /*7f050*/  STL.64 [R1+0x1f8], R6 ;  /* 0x0001f80601007387 */ /* 0x0001e80000100a00 */
[----:B0-----:R-:W3:Y:S04]  /*7f060*/  LDL.LU.64 R6, [R1+0x2218] ;  /* 0x0022180001067983 */ /* 0x001ee80000300a00 */
[----:B------:R-:W4:Y:S04]  /*7f070*/  LDL.LU.64 R4, [R1+0x2210] ;  /* 0x0022100001047983 */ /* 0x000f280000300a00 */
[----:B------:R-:W-:Y:S04]  /*7f080*/  STSM.16.M88.4 [R16], R8 ;  /* 0x0000000810007844 */ /* 0x000fe80000000200 */
[----:B------:R0:W-:Y:S02]  /*7f090*/  STSM.16.M88.4 [R16+0x200], R24 ;  /* 0x0002001810007844 */ /* 0x0001e40000000200 */
[----:B0-----:R-:W-:-:S02]  /*7f0a0*/  PRMT R26, R13, 0x5410, R12 ;  /* 0x000054100d1a7816 */ /* 0x001fc4000000000c */
[----:B------:R-:W-:-:S05]  /*7f0b0*/  PRMT R27, R15, 0x5410, R14 ;  /* 0x000054100f1b7816 */ /* 0x000fca000000000e */
[----:B------:R-:W-:Y:S01]  /*7f0c0*/  STL.64 [R1+0x2208], R26 ;  /* 0x0022081a01007387 */ /* 0x000fe20000100a00 */
[----:B------:R-:W-:Y:S02]  /*7f0d0*/  PRMT R8, R18, 0x5410, R17 ;  /* 0x0000541012087816 */ /* 0x000fe40000000011 */
[----:B------:R-:W-:Y:S02]  /*7f0e0*/  PRMT R9, R0, 0x5410, R19 ;  /* 0x0000541000097816 */ /* 0x000fe40000000013 */
[----:B------:R-:W-:Y:S02]  /*7f0f0*/  PRMT R10, R22, 0x5410, R20 ;  /* 0x00005410160a7816 */ /* 0x000fe40000000014 */
[----:B------:R-:W-:Y:S01]  /*7f100*/  PRMT R11, R2, 0x5410, R23 ;  /* 0x00005410020b7816 */ /* 0x000fe20000000017 */
[----:B------:R-:W-:Y:S01]  /*7f110*/  BAR.SYNC.DEFER_BLOCKING 0x0 ;  /* 0x0000000000007b1d */ /* 0x000fe20000010000 */
[----:B---3--:R-:W-:Y:S02]  /*7f120*/  PRMT R25, R7, 0x5410, R6 ;  /* 0x0000541007197816 */ /* 0x008fe40000000006 */
[----:B----4-:R-:W-:-:S05]  /*7f130*/  PRMT R24, R5, 0x5410, R4 ;  /* 0x0000541005187816 */ /* 0x010fca0000000004 */
[----:B------:R-:W-:Y:S04]  /*7f140*/  STL.64 [R1+0x2200], R24 ;  /* 0x0022001801007387 */ /* 0x000fe80000100a00 */
[----:B------:R-:W3:Y:S04]  /*7f150*/  LDL.LU R29, [R1+0x220] ;  /* 0x00022000011d7983 */ /* 0x000ee80000300800 */
[----:B------:R-:W0:Y:S04]  /*7f160*/  LDS.128 R24, [R3] ;  /* 0x0000000003187984 */ /* 0x000e280000000c00 */
[----:B---3--:R1:W-:Y:S04]  /*7f170*/  STL [R1+0x21f8], R29 ;  /* 0x0021f81d01007387 */ /* 0x0083e80000100800 */
[----:B-1----:R-:W3:Y:S04]  /*7f180*/  LDL.LU R29, [R1+0xa2c] ;  /* 0x000a2c00011d7983 */ /* 0x002ee80000300800 */
[----:B---3--:R1:W-:Y:S04]  /*7f190*/  STL [R1+0x21fc], R29 ;  /* 0x0021fc1d01007387 */ /* 0x0083e80000100800 */
[----:B-1----:R-:W3:Y:S04]  /*7f1a0*/  LDL.LU R29, [R1+0xa3c] ;  /* 0x000a3c00011d7983 */ /* 0x002ee80000300800 */
[----:B------:R-:W4:Y:S04]  /*7f1b0*/  LDL.LU R28, [R1+0x224] ;  /* 0x00022400011c7983 */ /* 0x000f280000300800 */
[----:B------:R-:W2:Y:S04]  /*7f1c0*/  LDL.LU R4, [R1+0xa88] ;  /* 0x000a880001047983 */ /* 0x000ea80000300800 */
[----:B------:R-:W2:Y:S04]  /*7f1d0*/  LDL.LU R5, [R1+0xe44] ;  /* 0x000e440001057983 */ /* 0x000ea80000300800 */
[----:B------:R-:W2:Y:S04]  /*7f1e0*/  LDL.LU R6, [R1+0xa84] ;  /* 0x000a840001067983 */ /* 0x000ea80000300800 */
[----:B------:R-:W2:Y:S04]  /*7f1f0*/  LDL.LU R7, [R1+0xe3c] ;  /* 0x000e3c0001077983 */ /* 0x000ea80000300800 */
[----:B--2---:R1:W-:Y:S04]  /*7f200*/  STL.64 [R1+0x21f0], R6 ;  /* 0x0021f00601007387 */ /* 0x0043e80000100a00 */
[----:B-1----:R-:W2:Y:S04]  /*7f210*/  LDL.LU R6, [R1+0xa0c] ;  /* 0x000a0c0001067983 */ /* 0x002ea80000300800 */
[----:B------:R-:W2:Y:S04]  /*7f220*/  LDL.LU R7, [R1+0xdac] ;  /* 0x000dac0001077983 */ /* 0x000ea80000300800 */
[----:B------:R1:W-:Y:S04]  /*7f230*/  STL.64 [R1+0x21e8], R4 ;  /* 0x0021e80401007387 */ /* 0x0003e80000100a00 */
[----:B-1----:R-:W2:Y:S04]  /*7f240*/  LDL.LU R4, [R1+0xa10] ;  /* 0x000a100001047983 */ /* 0x002ea80000300800 */
        /* <DEDUP_REMOVED lines=13> */
[----:B0-----:R-:W-:Y:S04]  /*7f320*/  STL.64 [R1+0x200], R24 ;  /* 0x0002001801007387 */ /* 0x001fe80000100a00 */
[----:B------:R-:W-:Y:S04]  /*7f330*/  STL.64 [R1+0x208], R26 ;  /* 0x0002081a01007387 */ /* 0x000fe80000100a00 */
[----:B------:R-:W0:Y:S01]  /*7f340*/  LDS.128 R24, [R3+0x400] ;  /* 0x0004000003187984 */ /* 0x000e220000000c00 */
[----:B------:R-:W-:Y:S06]  /*7f350*/  BAR.SYNC.DEFER_BLOCKING 0x0 ;  /* 0x0000000000007b1d */ /* 0x000fec0000010000 */
[----:B0-----:R-:W-:Y:S04]  /*7f360*/  STL.64 [R1+0x210], R24 ;  /* 0x0002101801007387 */ /* 0x001fe80000100a00 */
[----:B------:R0:W-:Y:S04]  /*7f370*/  STL.64 [R1+0x218], R26 ;  /* 0x0002181a01007387 */ /* 0x0001e80000100a00 */
        /* <DEDUP_REMOVED lines=16> */
[----:B------:R-:W-:Y:S06]  /*7f480*/  BAR.SYNC.DEFER_BLOCKING 0x0 ;  /* 0x0000000000007b1d */ /* 0x000fec0000010000 */
[----:B------:R-:W0:Y:S01]  /*7f490*/  LDS.128 R4, [R3] ;  /* 0x0000000003047984 */ /* 0x000e220000000c00 */
[----:B--2---:R-:W-:-:S03]  /*7f4a0*/  PRMT R24, R24, 0x5410, R29 ;  /* 0x0000541018187816 */ /* 0x004fc6000000001d */
[----:B------:R-:W2:Y:S02]  /*7f4b0*/  LDL.LU R29, [R1+0x21fc] ;  /* 0x0021fc00011d7983 */ /* 0x000ea40000300800 */
[----:B--2---:R-:W-:Y:S02]  /*7f4c0*/  PRMT R25, R25, 0x5410, R29 ;  /* 0x0000541019197816 */ /* 0x004fe4000000001d */
        /* <DEDUP_REMOVED lines=8> */
[----:B------:R-:W4:Y:S01]  /*7f550*/  LDL.LU.64 R4, [R1+0x21e8] ;  /* 0x0021e80001047983 */ /* 0x000f220000300a00 */
[----:B------:R-:W-:-:S03]  /*7f560*/  PRMT R26, R27, 0x5410, R26 ;  /* 0x000054101b1a7816 */ /* 0x000fc6000000001a */
[----:B------:R-:W-:Y:S01]  /*7f570*/  STSM.16.M88.4 [R16], R8 ;  /* 0x0000000810007844 */ /* 0x000fe20000000200 */
[----:B--2---:R-:W-:-:S05]  /*7f580*/  PRMT R27, R28, 0x5410, R29 ;  /* 0x000054101c1b7816 */ /* 0x004fca000000001d */
[----:B------:R0:W-:Y:S02]  /*7f590*/  STSM.16.M88.4 [R16+0x200], R24 ;  /* 0x0002001810007844 */ /* 0x0001e40000000200 */
[----:B0-----:R-:W-:Y:S02]  /*7f5a0*/  PRMT R26, R13, 0x5410, R12 ;  /* 0x000054100d1a7816 */ /* 0x001fe4000000000c */
[----:B------:R-:W-:-:S05]  /*7f5b0*/  PRMT R27, R15, 0x5410, R14 ;  /* 0x000054100f1b7816 */ /* 0x000fca000000000e */
[----:B------:R-:W-:Y:S01]  /*7f5c0*/  STL.64 [R1+0x21e0], R26 ;  /* 0x0021e01a01007387 */ /* 0x000fe20000100a00 */
[----:B---3--:R-:W-:Y:S02]  /*7f5d0*/  PRMT R25, R7, 0x5410, R6 ;  /* 0x0000541007197816 */ /* 0x008fe40000000006 */
[----:B----4-:R-:W-:-:S05]  /*7f5e0*/  PRMT R24, R5, 0x5410, R4 ;  /* 0x0000541005187816 */ /* 0x010fca0000000004 */
[----:B------:R-:W-:Y:S04]  /*7f5f0*/  STL.64 [R1+0x21d8], R24 ;  /* 0x0021d81801007387 */ /* 0x000fe80000100a00 */
[----:B------:R0:W-:Y:S01]  /*7f600*/  STL [R1+0x21d0], R21 ;  /* 0x0021d01501007387 */ /* 0x0001e20000100800 */
[----:B------:R-:W-:Y:S06]  /*7f610*/  BAR.SYNC.DEFER_BLOCKING 0x0 ;  /* 0x0000000000007b1d */ /* 0x000fec0000010000 */
[----:B0-----:R-:W2:Y:S04]  /*7f620*/  LDL.LU R21, [R1+0xb8c] ;  /* 0x000b8c0001157983 */ /* 0x001ea80000300800 */
[----:B------:R-:W0:Y:S04]  /*7f630*/  LDS.128 R24, [R3] ;  /* 0x0000000003187984 */ /* 0x000e280000000c00 */
[----:B--2---:R1:W-:Y:S04]  /*7f640*/  STL [R1+0x21d4], R21 ;  /* 0x0021d41501007387 */ /* 0x0043e80000100800 */
[----:B-1----:R-:W2:Y:S04]  /*7f650*/  LDL.LU R21, [R1+0xbbc] ;  /* 0x000bbc0001157983 */ /* 0x002ea80000300800 */
[----:B------:R-:W3:Y:S04]  /*7f660*/  LDL.LU R29, [R1+0x260] ;  /* 0x00026000011d7983 */ /* 0x000ee80000300800 */
[----:B------:R-:W3:Y:S04]  /*7f670*/  LDL.LU R28, [R1+0x264] ;  /* 0x00026400011c7983 */ /* 0x000ee80000300800 */
[----:B------:R-:W4:Y:S04]  /*7f680*/  LDL.LU R4, [R1+0xc14] ;  /* 0x000c140001047983 */ /* 0x000f280000300800 */
[----:B------:R-:W4:Y:S04]  /*7f690*/  LDL.LU R5, [R1+0xf7c] ;  /* 0x000f7c0001057983 */ /* 0x000f280000300800 */
[----:B------:R-:W2:Y:S04]  /*7f6a0*/  LDL.LU R6, [R1+0xc0c] ;  /* 0x000c0c0001067983 */ /* 0x000ea80000300800 */
[----:B------:R-:W2:Y:S01]  /*7f6b0*/  LDL.LU R7, [R1+0xf6c] ;  /* 0x000f6c0001077983 */ /* 0x000ea20000300800 */
[----:B------:R-:W-:-:S02]  /*7f6c0*/  PRMT R8, R18, 0x5410, R17 ;  /* 0x0000541012087816 */ /* 0x000fc40000000011 */
[----:B------:R-:W-:Y:S02]  /*7f6d0*/  PRMT R9, R0, 0x5410, R19 ;  /* 0x0000541000097816 */ /* 0x000fe40000000013 */
[----:B------:R-:W-:Y:S02]  /*7f6e0*/  PRMT R10, R22, 0x5410, R20 ;  /* 0x00005410160a7816 */ /* 0x000fe40000000014 */
[----:B------:R-:W-:Y:S01]  /*7f6f0*/  PRMT R11, R2, 0x5410, R23 ;  /* 0x00005410020b7816 */ /* 0x000fe20000000017 */
[----:B--2---:R1:W-:Y:S04]  /*7f700*/  STL.64 [R1+0x21c8], R6 ;  /* 0x0021c80601007387 */ /* 0x0043e80000100a00 */
[----:B-1----:R-:W2:Y:S04]  /*7f710*/  LDL.LU R6, [R1+0xb1c] ;  /* 0x000b1c0001067983 */ /* 0x002ea80000300800 */
[----:B------:R-:W2:Y:S04]  /*7f720*/  LDL.LU R7, [R1+0xe68] ;  /* 0x000e680001077983 */ /* 0x000ea80000300800 */
[----:B----4-:R1:W-:Y:S04]  /*7f730*/  STL.64 [R1+0x21c0], R4 ;  /* 0x0021c00401007387 */ /* 0x0103e80000100a00 */
[----:B-1----:R-:W4:Y:S04]  /*7f740*/  LDL.LU R4, [R1+0xb28] ;  /* 0x000b280001047983 */ /* 0x002f280000300800 */
        /* <DEDUP_REMOVED lines=49> */
[----:B------:R-:W-:-:S02]  /*7fa60*/  PRMT R26, R27, 0x5410, R26 ;  /* 0x000054101b1a7816 */ /* 0x000fc4000000001a */
[----:B------:R-:W-:Y:S01]  /*7fa70*/  PRMT R27, R28, 0x5410, R29 ;  /* 0x000054101c1b7816 */ /* 0x000fe2000000001d */
[----:B------:R-:W-:Y:S04]  /*7fa80*/  STSM.16.M88.4 [R16], R8 ;  /* 0x0000000810007844 */ /* 0x000fe80000000200 */
[----:B------:R0:W-:Y:S02]  /*7fa90*/  STSM.16.M88.4 [R16+0x200], R24 ;  /* 0x0002001810007844 */ /* 0x0001e40000000200 */
[----:B0-----:R-:W-:Y:S02]  /*7faa0*/  PRMT R26, R13, 0x5410, R12 ;  /* 0x000054100d1a7816 */ /* 0x001fe4000000000c */
        /* <DEDUP_REMOVED lines=83> */
[----:B----4-:R-:W-:Y:S01]  /*7ffe0*/  PRMT R24, R5, 0x5410, R4 ;  /* 0x0000541005187816 */ /* 0x010fe20000000004 */
[----:B------:R-:W-:Y:S06]  /*7fff0*/  BAR.SYNC.DEFER_BLOCKING 0x0 ;  /* 0x0000000000007b1d */ /* 0x000fec0000010000 */
[----:B------:R-:W-:Y:S04]  /*80000*/  STL.64 [R1+0x2188], R24 ;  /* 0x0021881801007387 */ /* 0x000fe80000100a00 */
[----:B------:R-:W2:Y:S04]  /*80010*/  LDL.LU R29, [R1+0x2e0] ;  /* 0x0002e000011d7983 */ /* 0x000ea80000300800 */
[----:B------:R-:W0:Y:S04]  /*80020*/  LDS.128 R4, [R3] ;  /* 0x0000000003047984 */ /* 0x000e280000000c00 */
[----:B------:R-:W1:Y:S01]  /*80030*/  LDS.128 R24, [R3+0x400] ;  /* 0x0004000003187984 */ /* 0x000e620000000c00 */
[----:B------:R-:W-:-:S02]  /*80040*/  PRMT R8, R18, 0x5410, R17 ;  /* 0x0000541012087816 */ /* 0x000fc40000000011 */
[----:B------:R-:W-:Y:S02]  /*80050*/  PRMT R9, R0, 0x5410, R19 ;  /* 0x0000541000097816 */ /* 0x000fe40000000013 */
[----:B------:R-:W-:Y:S02]  /*80060*/  PRMT R10, R22, 0x5410, R20 ;  /* 0x00005410160a7816 */ /* 0x000fe40000000014 */
[----:B------:R-:W-:Y:S01]  /*80070*/  PRMT R11, R2, 0x5410, R23 ;  /* 0x00005410020b7816 */ /* 0x000fe20000000017 */
[----:B------:R-:W-:Y:S06]  /*80080*/  BAR.SYNC.DEFER_BLOCKING 0x0 ;  /* 0x0000000000007b1d */ /* 0x000fec0000010000 */
[----:B--2---:R2:W-:Y:S04]  /*80090*/  STL [R1+0x2180], R29 ;  /* 0x0021801d01007387 */ /* 0x0045e80000100800 */
[----:B0-----:R-:W-:Y:S04]  /*800a0*/  STL.64 [R1+0x2c0], R4 ;  /* 0x0002c00401007387 */ /* 0x001fe80000100a00 */
[----:B------:R-:W-:Y:S04]  /*800b0*/  STL.64 [R1+0x2c8], R6 ;  /* 0x0002c80601007387 */ /* 0x000fe80000100a00 */
[----:B--2---:R-:W2:Y:S04]  /*800c0*/  LDL.LU R29, [R1+0xd3c] ;  /* 0x000d3c00011d7983 */ /* 0x004ea80000300800 */
        /* <DEDUP_REMOVED lines=8> */
[----:B--2---:R0:W-:Y:S04]  /*80150*/  STL.64 [R1+0x2178], R6 ;  /* 0x0021780601007387 */ /* 0x0041e80000100a00 */
[----:B0-----:R-:W2:Y:S04]  /*80160*/  LDL.LU R6, [R1+0xcdc] ;  /* 0x000cdc0001067983 */ /* 0x001ea80000300800 */
[----:B------:R-:W2:Y:S04]  /*80170*/  LDL.LU R7, [R1+0x10fc] ;  /* 0x0010fc0001077983 */ /* 0x000ea80000300800 */
        /* <DEDUP_REMOVED lines=31> */
[----:B------:R-:W2:Y:S01]  /*80370*/  LDL.LU R29, [R1+0x2184] ;  /* 0x00218400011d7983 */ /* 0x000ea20000300800 */
[----:B----4-:R-:W-:Y:S02]  /*80380*/  PRMT R9, R11, 0x5410, R10 ;  /* 0x000054100b097816 */ /* 0x010fe4000000000a */
[----:B------:R-:W-:Y:S02]  /*80390*/  PRMT R10, R5, 0x5410, R4 ;  /* 0x00005410050a7816 */ /* 0x000fe40000000004 */
[----:B------:R-:W-:Y:S02]  /*803a0*/  PRMT R11, R7, 0x5410, R6 ;  /* 0x00005410070b7816 */ /* 0x000fe40000000006 */
[----:B------:R-:W0:Y:S01]  /*803b0*/  LDS.128 R4, [R3] ;  /* 0x0000000003047984 */ /* 0x000e220000000c00 */
[----:B--2---:R-:W-:-:S03]  /*803c0*/  PRMT R25, R25, 0x5410, R29 ;  /* 0x0000541019197816 */ /* 0x004fc6000000001d */
[----:B------:R-:W2:Y:S01]  /*803d0*/  LDL.LU R29, [R1+0x2180] ;  /* 0x00218000011d7983 */ /* 0x000ea20000300800 */
[----:B------:R-:W-:-:S03]  /*803e0*/  PRMT R26, R27, 0x5410, R26 ;  /* 0x000054101b1a7816 */ /* 0x000fc6000000001a */
[----:B0-----:R-:W-:Y:S04]  /*803f0*/  STL.64 [R1+0x760], R4 ;  /* 0x0007600401007387 */ /* 0x001fe80000100a00 */
[----:B------:R-:W-:Y:S01]  /*80400*/  STL [R1+0x76c], R7 ;  /* 0x00076c0701007387 */ /* 0x000fe20000100800 */
[----:B--2---:R-:W-:Y:S01]  /*80410*/  PRMT R27, R13, 0x5410, R29 ;  /* 0x000054100d1b7816 */ /* 0x004fe2000000001d */
[----:B------:R-:W-:Y:S02]  /*80420*/  IMAD.MOV.U32 R13, RZ, RZ, R6 ;  /* 0x000000ffff0d7224 */ /* 0x000fe400078e0006 */
[----:B------:R-:W0:Y:S04]  /*80430*/  LDS.128 R4, [R3+0x400] ;  /* 0x0004000003047984 */ /* 0x000e280000000c00 */
[----:B------:R-:W-:Y:S01]  /*80440*/  STL [R1+0x2130], R13 ;  /* 0x0021300d01007387 */ /* 0x000fe20000100800 */
[----:B------:R-:W-:Y:S06]  /*80450*/  BAR.SYNC.DEFER_BLOCKING 0x0 ;  /* 0x0000000000007b1d */ /* 0x000fec0000010000 */
[----:B0-----:R-:W-:Y:S04]  /*80460*/  STL.64 [R1+0x790], R4 ;  /* 0x0007900401007387 */ /* 0x001fe80000100a00 */
[----:B------:R0:W-:Y:S04]  /*80470*/  STL.64 [R1+0x798], R6 ;  /* 0x0007980601007387 */ /* 0x0001e80000100a00 */
[----:B0-----:R-:W2:Y:S04]  /*80480*/  LDL.LU.64 R6, [R1+0x2178] ;  /* 0x0021780001067983 */ /* 0x001ea80000300a00 */
[----:B------:R-:W3:Y:S04]  /*80490*/  LDL.LU.64 R4, [R1+0x2170] ;  /* 0x0021700001047983 */ /* 0x000ee80000300a00 */
[----:B------:R-:W-:Y:S04]  /*804a0*/  STSM.16.M88.4 [R16], R8 ;  /* 0x0000000810007844 */ /* 0x000fe80000000200 */
[----:B------:R0:W-:Y:S02]  /*804b0*/  STSM.16.M88.4 [R16+0x200], R24 ;  /* 0x0002001810007844 */ /* 0x0001e40000000200 */
[----:B0-----:R-:W-:-:S02]  /*804c0*/  PRMT R27, R15, 0x5410, R14 ;  /* 0x000054100f1b7816 */ /* 0x001fc4000000000e */
[----:B------:R-:W-:Y:S02]  /*804d0*/  PRMT R8, R18, 0x5410, R17 ;  /* 0x0000541012087816 */ /* 0x000fe40000000011 */
[----:B------:R-:W-:Y:S02]  /*804e0*/  PRMT R9, R0, 0x5410, R19 ;  /* 0x0000541000097816 */ /* 0x000fe40000000013 */
[----:B------:R-:W-:Y:S02]  /*804f0*/  PRMT R10, R22, 0x5410, R20 ;  /* 0x00005410160a7816 */ /* 0x000fe40000000014 */
[----:B------:R-:W-:Y:S01]  /*80500*/  PRMT R11, R2, 0x5410, R23 ;  /* 0x00005410020b7816 */ /* 0x000fe20000000017 */
[----:B------:R-:W-:Y:S01]  /*80510*/  BAR.SYNC.DEFER_BLOCKING 0x0 ;  /* 0x0000000000007b1d */ /* 0x000fe20000010000 */
[----:B--2---:R-:W-:Y:S02]  /*80520*/  PRMT R26, R12, 0x5410, R7 ;  /* 0x000054100c1a7816 */ /* 0x004fe40000000007 */
[----:B---3--:R-:W-:-:S02]  /*80530*/  PRMT R24, R4, 0x5410, R28 ;  /* 0x0000541004187816 */ /* 0x008fc4000000001c */
[----:B------:R-:W-:Y:S01]  /*80540*/  PRMT R25, R6, 0x5410, R5 ;  /* 0x0000541006197816 */ /* 0x000fe20000000005 */
[----:B------:R-:W-:Y:S04]  /*80550*/  STL.64 [R1+0x2168], R26 ;  /* 0x0021681a01007387 */ /* 0x000fe80000100a00 */
[----:B------:R-:W-:Y:S04]  /*80560*/  STL.64 [R1+0x2160], R24 ;  /* 0x0021601801007387 */ /* 0x000fe80000100a00 */
[----:B------:R-:W2:Y:S04]  /*80570*/  LDL.LU R13, [R1+0x2e8] ;  /* 0x0002e800010d7983 */ /* 0x000ea80000300800 */
[----:B------:R-:W0:Y:S04]  /*80580*/  LDS.128 R24, [R3] ;  /* 0x0000000003187984 */ /* 0x000e280000000c00 */
[----:B--2---:R1:W-:Y:S04]  /*80590*/  STL [R1+0x2158], R13 ;  /* 0x0021580d01007387 */ /* 0x0043e80000100800 */
[----:B-1----:R-:W2:Y:S04]  /*805a0*/  LDL.LU R13, [R1+0xe18] ;  /* 0x000e1800010d7983 */ /* 0x002ea80000300800 */
[----:B--2---:R1:W-:Y:S04]  /*805b0*/  STL [R1+0x215c], R13 ;  /* 0x00215c0d01007387 */ /* 0x0043e80000100800 */
[----:B-1----:R-:W2:Y:S04]  /*805c0*/  LDL.LU R13, [R1+0xe28] ;  /* 0x000e2800010d7983 */ /* 0x002ea80000300800 */
[----:B------:R-:W3:Y:S04]  /*805d0*/  LDL.LU R29, [R1+0x310] ;  /* 0x00031000011d7983 */ /* 0x000ee80000300800 */
        /* <DEDUP_REMOVED lines=63> */
[----:B---3--:R-:W-:Y:S02]  /*809d0*/  PRMT R26, R12, 0x5410, R7 ;  /* 0x000054100c1a7816 */ /* 0x008fe40000000007 */
[----:B----4-:R-:W-:Y:S02]  /*809e0*/  PRMT R24, R4, 0x5410, R28 ;  /* 0x0000541004187816 */ /* 0x010fe4000000001c */
[----:B------:R-:W-:Y:S01]  /*809f0*/  PRMT R25, R6, 0x5410, R5 ;  /* 0x0000541006197816 */ /* 0x000fe20000000005 */
[----:B------:R-:W-:Y:S04]  /*80a00*/  STL.64 [R1+0x2140], R26 ;  /* 0x0021401a01007387 */ /* 0x000fe80000100a00 */
[----:B------:R-:W-:Y:S04]  /*80a10*/  STL.64 [R1+0x2138], R24 ;  /* 0x0021381801007387 */ /* 0x000fe80000100a00 */
[----:B------:R-:W2:Y:S01]  /*80a20*/  LDL.LU R29, [R1+0x13d0] ;  /* 0x0013d000011d7983 */ /* 0x000ea20000300800 */
[----:B------:R-:W-:Y:S06]  /*80a30*/  BAR.SYNC.DEFER_BLOCKING 0x0 ;  /* 0x0000000000007b1d */ /* 0x000fec0000010000 */
[----:B------:R-:W0:Y:S04]  /*80a40*/  LDS.128 R24, [R3] ;  /* 0x0000000003187984 */ /* 0x000e280000000c00 */
[----:B--2---:R1:W-:Y:S04]  /*80a50*/  STL [R1+0x2134], R29 ;  /* 0x0021341d01007387 */ /* 0x0043e80000100800 */
[----:B------:R-:W2:Y:S04]  /*80a60*/  LDL.LU R28, [R1+0x2f0] ;  /* 0x0002f000011c7983 */ /* 0x000ea80000300800 */
[----:B------:R-:W2:Y:S04]  /*80a70*/  LDL.LU R4, [R1+0x318] ;  /* 0x0003180001047983 */ /* 0x000ea80000300800 */
[----:B-1----:R-:W3:Y:S04]  /*80a80*/  LDL.LU R29, [R1+0xebc] ;  /* 0x000ebc00011d7983 */ /* 0x002ee80000300800 */
[----:B------:R-:W4:Y:S04]  /*80a90*/  LDL.LU R13, [R1+0xeb8] ;  /* 0x000eb800010d7983 */ /* 0x000f280000300800 */
[----:B------:R-:W2:Y:S04]  /*80aa0*/  LDL.LU R5, [R1+0xf9c] ;  /* 0x000f9c0001057983 */ /* 0x000ea80000300800 */
        /* <DEDUP_REMOVED lines=9> */
[----:B------:R1:W-:Y:S04]  /*80b40*/  STL [R1+0x2120], R5 ;  /* 0x0021200501007387 */ /* 0x0003e80000100800 */
        /* <DEDUP_REMOVED lines=37> */
[----:B------:R-:W-:Y:S02]  /*80da0*/  PRMT R27, R4, 0x5410, R28 ;  /* 0x00005410041b7816 */ /* 0x000fe4000000001c */
[----:B------:R-:W-:Y:S02]  /*80db0*/  PRMT R25, R25, 0x5410, R13 ;  /* 0x0000541019197816 */ /* 0x000fe4000000000d */
[----:B------:R-:W3:Y:S01]  /*80dc0*/  LDL.LU R13, [R1+0x2130] ;  /* 0x00213000010d7983 */ /* 0x000ee20000300800 */
[----:B--2---:R-:W-:-:S03]  /*80dd0*/  PRMT R11, R29, 0x5410, R7 ;  /* 0x000054101d0b7816 */ /* 0x004fc60000000007 */
[----:B------:R-:W0:Y:S04]  /*80de0*/  LDS.128 R4, [R3] ;  /* 0x0000000003047984 */ /* 0x000e280000000c00 */
[----:B0-----:R-:W-:Y:S04]  /*80df0*/  STL.64 [R1+0x9e0], R4 ;  /* 0x0009e00401007387 */ /* 0x001fe80000100a00 */
[----:B------:R-:W-:Y:S04]  /*80e00*/  STL.64 [R1+0x9e8], R6 ;  /* 0x0009e80601007387 */ /* 0x000fe80000100a00 */
[----:B------:R-:W0:Y:S01]  /*80e10*/  LDS.128 R4, [R3+0x400] ;  /* 0x0004000003047984 */ /* 0x000e220000000c00 */
[----:B------:R-:W-:Y:S06]  /*80e20*/  BAR.SYNC.DEFER_BLOCKING 0x0 ;  /* 0x0000000000007b1d */ /* 0x000fec0000010000 */
[----:B0-----:R-:W-:Y:S04]  /*80e30*/  STL.64 [R1+0x9f0], R4 ;  /* 0x0009f00401007387 */ /* 0x001fe80000100a00 */
[----:B------:R0:W-:Y:S04]  /*80e40*/  STL.64 [R1+0x9f8], R6 ;  /* 0x0009f80601007387 */ /* 0x0001e80000100a00 */
[----:B0-----:R-:W2:Y:S04]  /*80e50*/  LDL.LU.64 R6, [R1+0x2128] ;  /* 0x0021280001067983 */ /* 0x001ea80000300a00 */
[----:B------:R-:W4:Y:S04]  /*80e60*/  LDL.LU R5, [R1+0x2120] ;  /* 0x0021200001057983 */ /* 0x000f280000300800 */
[----:B------:R0:W-:Y:S04]  /*80e70*/  STSM.16.M88.4 [R16], R8 ;  /* 0x0000000810007844 */ /* 0x0001e80000000200 */
[----:B------:R1:W-:Y:S04]  /*80e80*/  STSM.16.M88.4 [R16+0x200], R24 ;  /* 0x0002001810007844 */ /* 0x0003e80000000200 */
[----:B0-----:R-:W3:Y:S01]  /*80e90*/  LDL.LU R11, [R1+0x31c] ;  /* 0x00031c00010b7983 */ /* 0x001ee20000300800 */
[----:B-1----:R-:W-:-:S02]  /*80ea0*/  PRMT R26, R15, 0x5410, R14 ;  /* 0x000054100f1a7816 */ /* 0x002fc4000000000e */
[----:B------:R-:W-:-:S05]  /*80eb0*/  PRMT R27, R18, 0x5410, R17 ;  /* 0x00005410121b7816 */ /* 0x000fca0000000011 */
[----:B------:R0:W-:Y:S04]  /*80ec0*/  STL.64 [R1+0x2118], R26 ;  /* 0x0021181a01007387 */ /* 0x0001e80000100a00 */
[----:B0-----:R-:W3:Y:S01]  /*80ed0*/  LDL.LU R27, [R1+0x2f4] ;  /* 0x0002f400011b7983 */ /* 0x001ee20000300800 */
[----:B------:R-:W-:Y:S02]  /*80ee0*/  PRMT R8, R0, 0x5410, R19 ;  /* 0x0000541000087816 */ /* 0x000fe40000000013 */
[----:B------:R-:W-:Y:S02]  /*80ef0*/  PRMT R9, R22, 0x5410, R20 ;  /* 0x0000541016097816 */ /* 0x000fe40000000014 */
[----:B------:R-:W-:Y:S01]  /*80f00*/  PRMT R10, R2, 0x5410, R23 ;  /* 0x00005410020a7816 */ /* 0x000fe20000000017 */
[----:B------:R-:W-:Y:S01]  /*80f10*/  BAR.SYNC.DEFER_BLOCKING 0x0 ;  /* 0x0000000000007b1d */ /* 0x000fe20000010000 */
[----:B--2---:R-:W-:-:S02]  /*80f20*/  PRMT R25, R12, 0x5410, R7 ;  /* 0x000054100c197816 */ /* 0x004fc40000000007 */
[----:B----4-:R-:W-:-:S05]  /*80f30*/  PRMT R24, R6, 0x5410, R5 ;  /* 0x0000541006187816 */ /* 0x010fca0000000005 */
[----:B------:R-:W-:Y:S04]  /*80f40*/  STL.64 [R1+0x2110], R24 ;  /* 0x0021101801007387 */ /* 0x000fe80000100a00 */
[----:B------:R-:W2:Y:S04]  /*80f50*/  LDL.LU R29, [R1+0xff8] ;  /* 0x000ff800011d7983 */ /* 0x000ea80000300800 */
[----:B------:R-:W4:Y:S04]  /*80f60*/  LDL.LU R28, [R1+0xff4] ;  /* 0x000ff400011c7983 */ /* 0x000f280000300800 */
[----:B------:R-:W2:Y:S04]  /*80f70*/  LDL.LU R12, [R1+0xfec] ;  /* 0x000fec00010c7983 */ /* 0x000ea80000300800 */
[----:B------:R-:W2:Y:S04]  /*80f80*/  LDL.LU R0, [R1+0xfd8] ;  /* 0x000fd80001007983 */ /* 0x000ea80000300800 */
[----:B------:R-:W2:Y:S04]  /*80f90*/  LDL.LU R4, [R1+0x1438] ;  /* 0x0014380001047983 */ /* 0x000ea80000300800 */
[----:B------:R-:W2:Y:S04]  /*80fa0*/  LDL.LU R5, [R1+0x1034] ;  /* 0x0010340001057983 */ /* 0x000ea80000300800 */
[----:B------:R-:W2:Y:S04]  /*80fb0*/  LDL.LU R6, [R1+0x1434] ;  /* 0x0014340001067983 */ /* 0x000ea80000300800 */
[----:B------:R-:W2:Y:S01]  /*80fc0*/  LDL.LU R7, [R1+0x102c] ;  /* 0x00102c0001077983 */ /* 0x000ea20000300800 */
[----:B---3--:R-:W-:-:S03]  /*80fd0*/  PRMT R11, R11, 0x5410, R27 ;  /* 0x000054100b0b7816 */ /* 0x008fc6000000001b */
[----:B------:R-:W0:Y:S04]  /*80fe0*/  LDS.128 R24, [R3] ;  /* 0x0000000003187984 */ /* 0x000e280000000c00 */
[----:B--2---:R1:W-:Y:S04]  /*80ff0*/  STL.64 [R1+0x20f8], R6 ;  /* 0x0020f80601007387 */ /* 0x0043e80000100a00 */
[----:B-1----:R-:W2:Y:S04]  /*81000*/  LDL.LU R6, [R1+0x2f8] ;  /* 0x0002f80001067983 */ /* 0x002ea80000300800 */
[----:B------:R-:W2:Y:S04]  /*81010*/  LDL.LU R7, [R1+0x320] ;  /* 0x0003200001077983 */ /* 0x000ea80000300800 */
[----:B------:R1:W-:Y:S04]  /*81020*/  STL.64 [R1+0x20f0], R4 ;  /* 0x0020f00401007387 */ /* 0x0003e80000100a00 */
[----:B-1----:R-:W3:Y:S04]  /*81030*/  LDL.LU R4, [R1+0xfac] ;  /* 0x000fac0001047983 */ /* 0x002ee80000300800 */
[----:B------:R-:W3:Y:S04]  /*81040*/  LDL.LU R5, [R1+0x1408] ;  /* 0x0014080001057983 */ /* 0x000ee80000300800 */
        /* <DEDUP_REMOVED lines=21> */
[----:B------:R-:W3:Y:S04]  /*811a0*/  LDL.LU R11, [R1+0x140c] ;  /* 0x00140c00010b7983 */ /* 0x000ee80000300800 */
[----:B--2---:R0:W-:Y:S04]  /*811b0*/  STSM.16.M88.4 [R16+0x200], R24 ;  /* 0x0002001810007844 */ /* 0x0041e80000000200 */
[----:B0-----:R-:W2:Y:S04]  /*811c0*/  LDL.LU R24, [R1+0x1420] ;  /* 0x0014200001187983 */ /* 0x001ea80000300800 */
[----:B------:R-:W4:Y:S04]  /*811d0*/  LDL.LU R25, [R1+0x141c] ;  /* 0x00141c0001197983 */ /* 0x000f280000300800 */
[----:B------:R-:W2:Y:S04]  /*811e0*/  LDL.LU R26, [R1+0x1418] ;  /* 0x00141800011a7983 */ /* 0x000ea80000300800 */
[----:B------:R-:W2:Y:S01]  /*811f0*/  LDL.LU R27, [R1+0xfd4] ;  /* 0x000fd400011b7983 */ /* 0x000ea20000300800 */
[----:B---3--:R-:W-:-:S02]  /*81200*/  PRMT R10, R11, 0x5410, R10 ;  /* 0x000054100b0a7816 */ /* 0x008fc4000000000a */
[----:B------:R-:W-:Y:S02]  /*81210*/  PRMT R11, R5, 0x5410, R4 ;  /* 0x00005410050b7816 */ /* 0x000fe40000000004 */
[----:B------:R-:W-:Y:S01]  /*81220*/  PRMT R8, R8, 0x5410, R0 ;  /* 0x0000541008087816 */ /* 0x000fe20000000000 */
[----:B------:R-:W-:Y:S01]  /*81230*/  BAR.SYNC.DEFER_BLOCKING 0x0 ;  /* 0x0000000000007b1d */ /* 0x000fe20000010000 */
[----:B--2---:R-:W-:Y:S02]  /*81240*/  PRMT R9, R9, 0x5410, R27 ;  /* 0x0000541009097816 */ /* 0x004fe4000000001b */
[----:B------:R-:W-:-:S03]  /*81250*/  PRMT R27, R7, 0x5410, R6 ;  /* 0x00005410071b7816 */ /* 0x000fc60000000006 */
[----:B------:R-:W0:Y:S01]  /*81260*/  LDS.128 R4, [R3] ;  /* 0x0000000003047984 */ /* 0x000e220000000c00 */
[----:B------:R-:W-:Y:S02]  /*81270*/  PRMT R24, R24, 0x5410, R29 ;  /* 0x0000541018187816 */ /* 0x000fe4000000001d */
[----:B----4-:R-:W-:Y:S01]  /*81280*/  PRMT R25, R25, 0x5410, R28 ;  /* 0x0000541019197816 */ /* 0x010fe2000000001c */
[----:B------:R-:W2:Y:S01]  /*81290*/  LDL.LU R29, [R1+0x210c] ;  /* 0x00210c00011d7983 */ /* 0x000ea20000300800 */
[----:B------:R-:W-:-:S03]  /*812a0*/  PRMT R26, R26, 0x5410, R12 ;  /* 0x000054101a1a7816 */ /* 0x000fc6000000000c */
[----:B------:R-:W3:Y:S04]  /*812b0*/  LDL.LU R28, [R1+0x2108] ;  /* 0x00210800011c7983 */ /* 0x000ee80000300800 */
[----:B------:R-:W4:Y:S04]  /*812c0*/  LDL.LU R12, [R1+0x2104] ;  /* 0x00210400010c7983 */ /* 0x000f280000300800 */
[----:B------:R-:W2:Y:S04]  /*812d0*/  LDL.LU R0, [R1+0x2100] ;  /* 0x0021000001007983 */ /* 0x000ea80000300800 */
[----:B0-----:R-:W-:Y:S04]  /*812e0*/  STL.64 [R1+0xa20], R4 ;  /* 0x000a200401007387 */ /* 0x001fe80000100a00 */
[----:B------:R-:W-:Y:S04]  /*812f0*/  STL.64 [R1+0xa28], R6 ;  /* 0x000a280601007387 */ /* 0x000fe80000100a00 */
[----:B------:R-:W0:Y:S01]  /*81300*/  LDS.128 R4, [R3+0x400] ;  /* 0x0004000003047984 */ /* 0x000e220000000c00 */
[----:B------:R-:W-:Y:S06]  /*81310*/  BAR.SYNC.DEFER_BLOCKING 0x0 ;  /* 0x0000000000007b1d */ /* 0x000fec0000010000 */
[----:B------:R-:W-:Y:S04]  /*81320*/  STSM.16.M88.4 [R16], R8 ;  /* 0x0000000810007844 */ /* 0x000fe80000000200 */
[----:B0-----:R-:W-:Y:S04]  /*81330*/  STL.64 [R1+0xa30], R4 ;  /* 0x000a300401007387 */ /* 0x001fe80000100a00 */
[----:B------:R0:W-:Y:S04]  /*81340*/  STL.64 [R1+0xa38], R6 ;  /* 0x000a380601007387 */ /* 0x0001e80000100a00 */
[----:B0-----:R-:W3:Y:S04]  /*81350*/  LDL.LU.64 R6, [R1+0x20f8] ;  /* 0x0020f80001067983 */ /* 0x001ee80000300a00 */
[----:B------:R-:W4:Y:S04]  /*81360*/  LDL.LU.64 R4, [R1+0x20f0] ;  /* 0x0020f00001047983 */ /* 0x000f280000300a00 */
[----:B------:R-:W4:Y:S04]  /*81370*/  LDL.LU R9, [R1+0x104c] ;  /* 0x00104c0001097983 */ /* 0x000f280000300800 */
[----:B------:R-:W4:Y:S04]  /*81380*/  LDL.LU R10, [R1+0x143c] ;  /* 0x00143c00010a7983 */ /* 0x000f280000300800 */
[----:B------:R-:W4:Y:S04]  /*81390*/  LDL.LU R11, [R1+0x1048] ;  /* 0x00104800010b7983 */ /* 0x000f280000300800 */
[----:B------:R3:W-:Y:S01]  /*813a0*/  STSM.16.M88.4 [R16+0x200], R24 ;  /* 0x0002001810007844 */ /* 0x0007e20000000200 */
[----:B------:R-:W-:Y:S01]  /*813b0*/  PRMT R8, R17, 0x5410, R15 ;  /* 0x0000541011087816 */ /* 0x000fe2000000000f */
[----:B------:R-:W-:Y:S01]  /*813c0*/  BAR.SYNC.DEFER_BLOCKING 0x0 ;  /* 0x0000000000007b1d */ /* 0x000fe20000010000 */
[----:B--2---:R-:W-:Y:S01]  /*813d0*/  IMAD.MOV.U32 R17, RZ, RZ, R0 ;  /* 0x000000ffff117224 */ /* 0x004fe200078e0000 */
[----:B---3--:R-:W-:-:S04]  /*813e0*/  PRMT R27, R14, 0x5410, R7 ;  /* 0x000054100e1b7816 */ /* 0x008fc80000000007 */
[----:B------:R-:W2:Y:S01]  /*813f0*/  LDL.LU R14, [R1+0x300] ;  /* 0x00030000010e7983 */ /* 0x000ea20000300800 */
[----:B----4-:R-:W-:Y:S02]  /*81400*/  PRMT R26, R6, 0x5410, R5 ;  /* 0x00005410061a7816 */ /* 0x010fe40000000005 */
[----:B------:R-:W-:Y:S02]  /*81410*/  PRMT R25, R4, 0x5410, R11 ;  /* 0x0000541004197816 */ /* 0x000fe4000000000b */
[----:B------:R-:W0:Y:S01]  /*81420*/  LDS.128 R4, [R3] ;  /* 0x0000000003047984 */ /* 0x000e220000000c00 */
[----:B------:R-:W-:Y:S02]  /*81430*/  PRMT R24, R10, 0x5410, R9 ;  /* 0x000054100a187816 */ /* 0x000fe40000000009 */
[----:B------:R-:W-:Y:S02]  /*81440*/  PRMT R10, R22, 0x5410, R20 ;  /* 0x00005410160a7816 */ /* 0x000fe40000000014 */
[----:B------:R-:W3:Y:S01]  /*81450*/  LDL.LU R20, [R1+0x10ec] ;  /* 0x0010ec0001147983 */ /* 0x000ee20000300800 */
[----:B------:R-:W-:-:S02]  /*81460*/  PRMT R11, R2, 0x5410, R23 ;  /* 0x00005410020b7816 */ /* 0x000fc40000000017 */
[----:B------:R-:W-:Y:S01]  /*81470*/  PRMT R9, R19, 0x5410, R18 ;  /* 0x0000541013097816 */ /* 0x000fe20000000012 */
[----:B------:R-:W4:Y:S04]  /*81480*/  LDL.LU R22, [R1+0x10dc] ;  /* 0x0010dc0001167983 */ /* 0x000f280000300800 */
[----:B------:R-:W2:Y:S04]  /*81490*/  LDL.LU R2, [R1+0x10cc] ;  /* 0x0010cc0001027983 */ /* 0x000ea80000300800 */
[----:B------:R-:W2:Y:S04]  /*814a0*/  LDL.LU R19, [R1] ;  /* 0x0000000001137983 */ /* 0x000ea80000300800 */
[----:B0-----:R-:W-:Y:S04]  /*814b0*/  STL.64 [R1+0xa40], R4 ;  /* 0x000a400401007387 */ /* 0x001fe80000100a00 */
[----:B------:R-:W-:Y:S04]  /*814c0*/  STL.64 [R1+0xa48], R6 ;  /* 0x000a480601007387 */ /* 0x000fe80000100a00 */
[----:B------:R-:W0:Y:S01]  /*814d0*/  LDS.128 R4, [R3+0x400] ;  /* 0x0004000003047984 */ /* 0x000e220000000c00 */
[----:B------:R-:W-:Y:S01]  /*814e0*/  IMAD.MOV.U32 R18, RZ, RZ, R21 ;  /* 0x000000ffff127224 */ /* 0x000fe200078e0015 */
[----:B------:R-:W-:Y:S06]  /*814f0*/  BAR.SYNC.DEFER_BLOCKING 0x0 ;  /* 0x0000000000007b1d */ /* 0x000fec0000010000 */
[----:B0-----:R-:W-:Y:S04]  /*81500*/  STL.64 [R1+0xa50], R4 ;  /* 0x000a500401007387 */ /* 0x001fe80000100a00 */
[----:B------:R-:W-:Y:S04]  /*81510*/  STL.64 [R1+0xa58], R6 ;  /* 0x000a580601007387 */ /* 0x000fe80000100a00 */
[----:B------:R-:W2:Y:S04]  /*81520*/  LDL.LU R21, [R1+0x119c] ;  /* 0x00119c0001157983 */ /* 0x000ea80000300800 */
[----:B------:R-:W2:Y:S04]  /*81530*/  LDL.LU R0, [R1+0x1198] ;  /* 0x0011980001007983 */ /* 0x000ea80000300800 */
[----:B------:R-:W2:Y:S04]  /*81540*/  LDL.LU R15, [R1+0x1468] ;  /* 0x00146800010f7983 */ /* 0x000ea80000300800 */
[----:B------:R-:W-:Y:S04]  /*81550*/  STSM.16.M88.4 [R16], R8 ;  /* 0x0000000810007844 */ /* 0x000fe80000000200 */
[----:B------:R-:W-:Y:S01]  /*81560*/  STSM.16.M88.4 [R16+0x200], R24 ;  /* 0x0002001810007844 */ /* 0x000fe20000000200 */
[----:B------:R-:W-:Y:S06]  /*81570*/  BAR.SYNC.DEFER_BLOCKING 0x0 ;  /* 0x0000000000007b1d */ /* 0x000fec0000010000 */
[----:B--2---:R0:W-:Y:S04]  /*81580*/  STL [R1+0x20d8], R15 ;  /* 0x0020d80f01007387 */ /* 0x0041e80000100800 */
[----:B0-----:R-:W2:Y:S04]  /*81590*/  LDL.LU R15, [R1+0x1440] ;  /* 0x00144000010f7983 */ /* 0x001ea80000300800 */
        /* <DEDUP_REMOVED lines=13> */
[----:B------:R-:W4:Y:S04]  /*81670*/  LDL.LU R25, [R1+0x1454] ;  /* 0x0014540001197983 */ /* 0x000f280000300800 */
[----:B------:R-:W2:Y:S04]  /*81680*/  LDL.LU R26, [R1+0x1450] ;  /* 0x00145000011a7983 */ /* 0x000ea80000300800 */
[----:B------:R-:W2:Y:S01]  /*81690*/  LDL.LU R27, [R1+0x10bc] ;  /* 0x0010bc00011b7983 */ /* 0x000ea20000300800 */
[----:B---3--:R-:W-:-:S03]  /*816a0*/  PRMT R24, R24, 0x5410, R20 ;  /* 0x0000541018187816 */ /* 0x008fc60000000014 */
[----:B------:R-:W3:Y:S01]  /*816b0*/  LDL.LU R20, [R1+0x20e8] ;  /* 0x0020e80001147983 */ /* 0x000ee20000300800 */
[----:B----4-:R-:W-:-:S03]  /*816c0*/  PRMT R25, R25, 0x5410, R22 ;  /* 0x0000541019197816 */ /* 0x010fc60000000016 */
[----:B------:R-:W4:Y:S01]  /*816d0*/  LDL.LU R22, [R1+0x20e4] ;  /* 0x0020e40001167983 */ /* 0x000f220000300800 */
[----:B--2---:R-:W-:-:S03]  /*816e0*/  PRMT R26, R26, 0x5410, R2 ;  /* 0x000054101a1a7816 */ /* 0x004fc60000000002 */
[----:B------:R-:W2:Y:S01]  /*816f0*/  LDL.LU R2, [R1+0x20e0] ;  /* 0x0020e00001027983 */ /* 0x000ea20000300800 */
[----:B------:R-:W-:Y:S02]  /*81700*/  PRMT R9, R10, 0x5410, R9 ;  /* 0x000054100a097816 */ /* 0x000fe40000000009 */
[----:B------:R-:W-:Y:S02]  /*81710*/  PRMT R8, R8, 0x5410, R27 ;  /* 0x0000541008087816 */ /* 0x000fe4000000001b */
[----:B------:R-:W-:Y:S02]  /*81720*/  PRMT R10, R12, 0x5410, R11 ;  /* 0x000054100c0a7816 */ /* 0x000fe4000000000b */
[----:B------:R-:W-:Y:S02]  /*81730*/  PRMT R11, R15, 0x5410, R13 ;  /* 0x000054100f0b7816 */ /* 0x000fe4000000000d */
[----:B--2---:R-:W-:Y:S02]  /*81740*/  PRMT R27, R14, 0x5410, R2 ;  /* 0x000054100e1b7816 */ /* 0x004fe40000000002 */
[----:B------:R-:W0:Y:S04]  /*81750*/  LDS.128 R12, [R3] ;  /* 0x00000000030c7984 */ /* 0x000e280000000c00 */
[----:B------:R-:W2:Y:S04]  /*81760*/  LDL.LU R2, [R1+0x20dc] ;  /* 0x0020dc0001027983 */ /* 0x000ea80000300800 */
[----:B0-----:R-:W-:Y:S04]  /*81770*/  STL.64 [R1+0xa60], R12 ;  /* 0x000a600c01007387 */ /* 0x001fe80000100a00 */
[----:B------:R-:W-:Y:S04]  /*81780*/  STL.64 [R1+0xa68], R14 ;  /* 0x000a680e01007387 */ /* 0x000fe80000100a00 */
[----:B------:R-:W0:Y:S01]  /*81790*/  LDS.128 R12, [R3+0x400] ;  /* 0x00040000030c7984 */ /* 0x000e220000000c00 */
[----:B------:R-:W-:Y:S06]  /*817a0*/  BAR.SYNC.DEFER_BLOCKING 0x0 ;  /* 0x0000000000007b1d */ /* 0x000fec0000010000 */
[----:B------:R-:W-:Y:S04]  /*817b0*/  STSM.16.M88.4 [R16], R8 ;  /* 0x0000000810007844 */ /* 0x000fe80000000200 */
[----:B------:R-:W-:Y:S04]  /*817c0*/  STSM.16.M88.4 [R16+0x200], R24 ;  /* 0x0002001810007844 */ /* 0x000fe80000000200 */
[----:B0-----:R-:W-:Y:S04]  /*817d0*/  STL.64 [R1+0xa70], R12 ;  /* 0x000a700c01007387 */ /* 0x001fe80000100a00 */
[----:B------:R0:W-:Y:S04]  /*817e0*/  STL.64 [R1+0xa78], R14 ;  /* 0x000a780e01007387 */ /* 0x0001e80000100a00 */
[----:B0-----:R-:W2:Y:S04]  /*817f0*/  LDL.LU R15, [R1+0x20d8] ;  /* 0x0020d800010f7983 */ /* 0x001ea80000300800 */
[----:B------:R-:W2:Y:S04]  /*81800*/  LDL.LU.64 R12, [R1+0x20d0] ;  /* 0x0020d000010c7983 */ /* 0x000ea80000300a00 */
[----:B------:R-:W2:Y:S04]  /*81810*/  LDL.LU R14, [R1+0x1360] ;  /* 0x00136000010e7983 */ /* 0x000ea80000300800 */
[----:B------:R-:W2:Y:S04]  /*81820*/  LDL R8, [R1+0xa0] ;  /* 0x0000a00001087983 */ /* 0x000ea80000100800 */
[----:B------:R-:W3:Y:S04]  /*81830*/  LDL.LU R9, [R1+0x117c] ;  /* 0x00117c0001097983 */ /* 0x000ee80000300800 */
[----:B------:R-:W3:Y:S04]  /*81840*/  LDL.LU R10, [R1+0x1178] ;  /* 0x00117800010a7983 */ /* 0x000ee80000300800 */
[----:B------:R-:W3:Y:S04]  /*81850*/  LDL.LU R11, [R1+0x1464] ;  /* 0x00146400010b7983 */ /* 0x000ee80000300800 */
[----:B------:R-:W4:Y:S04]  /*81860*/  LDL.LU R24, [R1+0x1474] ;  /* 0x0014740001187983 */ /* 0x000f280000300800 */
[----:B------:R-:W4:Y:S04]  /*81870*/  LDL.LU R25, [R1+0x1470] ;  /* 0x0014700001197983 */ /* 0x000f280000300800 */
[----:B------:R-:W4:Y:S04]  /*81880*/  LDL.LU R26, [R1+0x1188] ;  /* 0x00118800011a7983 */ /* 0x000f280000300800 */
[----:B------:R-:W4:Y:S01]  /*81890*/  LDL.LU R27, [R1+0x146c] ;  /* 0x00146c00011b7983 */ /* 0x000f220000300800 */
[----:B------:R-:W-:Y:S01]  /*818a0*/  BAR.SYNC.DEFER_BLOCKING 0x0 ;  /* 0x0000000000007b1d */ /* 0x000fe20000010000 */
[----:B--2---:R-:W-:-:S05]  /*818b0*/  ISETP.LT.AND P0, PT, R8, UR43, !P0 ;  /* 0x0000002b08007c0c */ /* 0x004fca000c701270 */
[----:B------:R-:W0:Y:S01]  /*818c0*/  LDCU UR43, c[0x0][0x398] ;  /* 0x00007300ff2b77ac */ /* 0x000e220008000800 */
[----:B---3--:R-:W-:Y:S02]  /*818d0*/  PRMT R8, R11, 0x5410, R10 ;  /* 0x000054100b087816 */ /* 0x008fe4000000000a */
[----:B------:R-:W-:Y:S02]  /*818e0*/  PRMT R10, R7, 0x5410, R6 ;  /* 0x00005410070a7816 */ /* 0x000fe40000000006 */
[----:B----4-:R-:W-:Y:S02]  /*818f0*/  PRMT R26, R27, 0x5410, R26 ;  /* 0x000054101b1a7816 */ /* 0x010fe4000000001a */
[----:B------:R-:W-:Y:S02]  /*81900*/  PRMT R27, R15, 0x5410, R9 ;  /* 0x000054100f1b7816 */ /* 0x000fe40000000009 */
[----:B------:R-:W-:Y:S02]  /*81910*/  PRMT R9, R5, 0x5410, R4 ;  /* 0x0000541005097816 */ /* 0x000fe40000000004 */
[----:B------:R-:W1:Y:S01]  /*81920*/  LDS.128 R4, [R3] ;  /* 0x0000000003047984 */ /* 0x000e620000000c00 */
[----:B------:R-:W-:-:S02]  /*81930*/  PRMT R24, R24, 0x5410, R21 ;  /* 0x0000541018187816 */ /* 0x000fc40000000015 */
[----:B------:R-:W-:Y:S01]  /*81940*/  PRMT R25, R25, 0x5410, R0 ;  /* 0x0000541019197816 */ /* 0x000fe20000000000 */
[----:B------:R-:W2:Y:S01]  /*81950*/  LDL.LU R21, [R1+0x20c8] ;  /* 0x0020c80001157983 */ /* 0x000ea20000300800 */
[----:B------:R-:W-:-:S03]  /*81960*/  PRMT R11, R23, 0x5410, R22 ;  /* 0x00005410170b7816 */ /* 0x000fc60000000016 */
[----:B------:R-:W3:Y:S04]  /*81970*/  LDL.LU R0, [R1+0x20c4] ;  /* 0x0020c40001007983 */ /* 0x000ee80000300800 */
[----:B------:R-:W4:Y:S04]  /*81980*/  LDL.LU R15, [R1+0x1390] ;  /* 0x00139000010f7983 */ /* 0x000f280000300800 */
[----:B------:R-:W2:Y:S04]  /*81990*/  LDL.LU R23, [R1+0x12b4] ;  /* 0x0012b40001177983 */ /* 0x000ea80000300800 */
[----:B-1----:R-:W-:Y:S04]  /*819a0*/  STL.64 [R1+0xa80], R4 ;  /* 0x000a800401007387 */ /* 0x002fe80000100a00 */
[----:B------:R-:W-:Y:S04]  /*819b0*/  STL.64 [R1+0xa88], R6 ;  /* 0x000a880601007387 */ /* 0x000fe80000100a00 */
[----:B------:R1:W0:Y:S01]  /*819c0*/  LDS.128 R4, [R3+0x400] ;  /* 0x0004000003047984 */ /* 0x0002220000000c00 */
[----:B------:R-:W-:Y:S06]  /*819d0*/  BAR.SYNC.DEFER_BLOCKING 0x0 ;  /* 0x0000000000007b1d */ /* 0x000fec0000010000 */
[----:B-1----:R-:W2:Y:S04]  /*819e0*/  LDL.LU R3, [R1+0x20c0] ;  /* 0x0020c00001037983 */ /* 0x002ea80000300800 */
[----:B------:R-:W-:Y:S04]  /*819f0*/  STSM.16.M88.4 [R16], R8 ;  /* 0x0000000810007844 */ /* 0x000fe80000000200 */
[----:B0-----:R0:W-:Y:S04]  /*81a00*/  STL.64 [R1+0xa90], R4 ;  /* 0x000a900401007387 */ /* 0x0011e80000100a00 */
[----:B------:R1:W-:Y:S04]  /*81a10*/  STL.64 [R1+0xa98], R6 ;  /* 0x000a980601007387 */ /* 0x0003e80000100a00 */
[----:B0-----:R-:W2:Y:S04]  /*81a20*/  LDL.LU.64 R4, [R1+0x20b8] ;  /* 0x0020b80001047983 */ /* 0x001ea80000300a00 */
[----:B-1----:R-:W2:Y:S04]  /*81a30*/  LDL.LU.64 R6, [R1+0x1310] ;  /* 0x0013100001067983 */ /* 0x002ea80000300a00 */
[----:B------:R-:W2:Y:S04]  /*81a40*/  LDL.LU.64 R8, [R1+0x1300] ;  /* 0x0013000001087983 */ /* 0x000ea80000300a00 */
[----:B------:R-:W3:Y:S04]  /*81a50*/  LDL.LU R10, [R1+0x1398] ;  /* 0x00139800010a7983 */ /* 0x000ee80000300800 */
[----:B------:R-:W3:Y:S04]  /*81a60*/  LDL.LU R11, [R1+0x12d8] ;  /* 0x0012d800010b7983 */ /* 0x000ee80000300800 */
[----:B------:R0:W-:Y:S04]  /*81a70*/  STSM.16.M88.4 [R16+0x200], R24 ;  /* 0x0002001810007844 */ /* 0x0001e80000000200 */
[----:B0-----:R-:W4:Y:S04]  /*81a80*/  LDL.LU R26, [R1+0x1324] ;  /* 0x00132400011a7983 */ /* 0x001f280000300800 */
[----:B------:R-:W4:Y:S04]  /*81a90*/  LDL.LU R16, [R1+0x1394] ;  /* 0x0013940001107983 */ /* 0x000f280000300800 */
[----:B------:R-:W4:Y:S04]  /*81aa0*/  LDL.LU.64 R24, [R1+0x1308] ;  /* 0x0013080001187983 */ /* 0x000f280000300a00 */
[----:B------:R-:W4:Y:S01]  /*81ab0*/  LDL.LU R27, [R1+0x4] ;  /* 0x00000400011b7983 */ /* 0x000f220000300800 */
[----:B------:R-:W-:Y:S01]  /*81ac0*/  PRMT R22, R19, 0x7770, RZ ;  /* 0x0000777013167816 */ /* 0x000fe200000000ff */
[----:B------:R-:W-:Y:S06]  /*81ad0*/  BAR.SYNC.DEFER_BLOCKING 0x0 ;  /* 0x0000000000007b1d */ /* 0x000fec0000010000 */
[----:B--2---:R0:W-:Y:S02]  /*81ae0*/  @P0 STG.E.U8 desc[UR74][R8.64], R22 ;  /* 0x0000001608000986 */ /* 0x0041e4000c10114a */
[----:B0-----:R-:W-:-:S02]  /*81af0*/  IADD3 R8, P0, PT, R14, R2, RZ ;  /* 0x000000020e087210 */ /* 0x001fc40007f1e0ff */
[----:B------:R-:W2:Y:S03]  /*81b00*/  LDL.LU R14, [R1+0x11c0] ;  /* 0x0011c000010e7983 */ /* 0x000ea60000300800 */
[----:B---3--:R-:W-:Y:S01]  /*81b10*/  IMAD.X R9, R10, 0x1, R4, P0 ;  /* 0x000000010a097824 */ /* 0x008fe200000e0604 */
[----:B------:R-:W-:-:S05]  /*81b20*/  PRMT R10, R19, 0x7771, RZ ;  /* 0x00007771130a7816 */ /* 0x000fca00000000ff */
[----:B------:R4:W-:Y:S02]  /*81b30*/  @P6 STG.E.U8 desc[UR74][R8.64], R10 ;  /* 0x0000000a08006986 */ /* 0x0009e4000c10114a */
[----:B----4-:R-:W-:Y:S02]  /*81b40*/  IADD3 R8, P0, PT, R26, R2, RZ ;  /* 0x000000021a087210 */ /* 0x010fe40007f1e0ff */
[----:B------:R-:W-:-:S03]  /*81b50*/  PRMT R10, R19, 0x7772, RZ ;  /* 0x00007772130a7816 */ /* 0x000fc600000000ff */
[----:B------:R-:W-:Y:S02]  /*81b60*/  IMAD.X R9, R16, 0x1, R4, P0 ;  /* 0x0000000110097824 */ /* 0x000fe400000e0604 */
[----:B------:R0:W-:Y:S02]  /*81b70*/  @P5 STG.E.U8 desc[UR74][R24.64], R10 ;  /* 0x0000000a18005986 */ /* 0x0001e4000c10114a */
[----:B0-----:R-:W-:-:S05]  /*81b80*/  IADD3 R10, P0, PT, R11, R2, RZ ;  /* 0x000000020b0a7210 */ /* 0x001fca0007f1e0ff */
[----:B------:R-:W-:Y:S02]  /*81b90*/  IMAD.X R11, R15, 0x1, R4, P0 ;  /* 0x000000010f0b7824 */ /* 0x000fe400000e0604 */
[----:B------:R-:W3:Y:S04]  /*81ba0*/  LDL.LU R15, [R1+0x11c4] ;  /* 0x0011c400010f7983 */ /* 0x000ee80000300800 */
[----:B------:R-:W4:Y:S01]  /*81bb0*/  LDL.LU R25, [R1+0x8] ;  /* 0x0000080001197983 */ /* 0x000f220000300800 */
[----:B------:R-:W-:Y:S02]  /*81bc0*/  PRMT R16, R19, 0x7773, RZ ;  /* 0x0000777313107816 */ /* 0x000fe400000000ff */
[----:B------:R-:W-:-:S03]  /*81bd0*/  PRMT R22, R27, 0x7770, RZ ;  /* 0x000077701b167816 */ /* 0x000fc600000000ff */
[----:B------:R-:W-:Y:S04]  /*81be0*/  @P4 STG.E.U8 desc[UR74][R8.64], R16 ;  /* 0x0000001008004986 */ /* 0x000fe8000c10114a */
[----:B------:R0:W-:Y:S04]  /*81bf0*/  @P3 STG.E.U8 desc[UR74][R6.64], R22 ;  /* 0x0000001606003986 */ /* 0x0001e8000c10114a */
[----:B0-----:R-:W4:Y:S04]  /*81c00*/  LDL.LU.64 R6, [R1+0x20b0] ;  /* 0x0020b00001067983 */ /* 0x001f280000300a00 */
[----:B------:R-:W4:Y:S01]  /*81c10*/  LDL.LU R19, [R1+0x11c8] ;  /* 0x0011c80001137983 */ /* 0x000f220000300800 */
[----:B------:R-:W-:-:S02]  /*81c20*/  SHF.R.S32.HI R16, RZ, 0x1f, R23 ;  /* 0x0000001fff107819 */ /* 0x000fc40000011417 */
[C---:B------:R-:W-:Y:S01]  /*81c30*/  IADD3 R8, P0, PT, R23.reuse, R0, RZ ;  /* 0x0000000017087210 */ /* 0x040fe20007f1e0ff */
[----:B------:R-:W4:Y:S04]  /*81c40*/  LDL.LU R26, [R1+0x11cc] ;  /* 0x0011cc00011a7983 */ /* 0x000f280000300800 */
[----:B------:R-:W-:Y:S01]  /*81c50*/  IMAD.X R9, R16, 0x1, R3, P0 ;  /* 0x0000000110097824 */ /* 0x000fe200000e0603 */
[----:B------:R-:W-:-:S05]  /*81c60*/  IADD3 R22, P0, PT, R23, R2, RZ ;  /* 0x0000000217167210 */ /* 0x000fca0007f1e0ff */
[----:B------:R-:W-:Y:S01]  /*81c70*/  IMAD.X R23, R16, 0x1, R4, P0 ;  /* 0x0000000110177824 */ /* 0x000fe200000e0604 */
[C---:B------:R-:W-:Y:S02]  /*81c80*/  PRMT R16, R27.reuse, 0x7771, RZ ;  /* 0x000077711b107816 */ /* 0x040fe400000000ff */
[----:B------:R-:W-:-:S03]  /*81c90*/  PRMT R24, R27, 0x7772, RZ ;  /* 0x000077721b187816 */ /* 0x000fc600000000ff */
[----:B------:R2:W-:Y:S04]  /*81ca0*/  @P2 STG.E.U8 desc[UR74][R10.64], R16 ;  /* 0x000000100a002986 */ /* 0x0005e8000c10114a */
[----:B------:R0:W-:Y:S01]  /*81cb0*/  @P1 STG.E.U8 desc[UR74][R8.64], R24 ;  /* 0x0000001808001986 */ /* 0x0001e2000c10114a */
[C---:B------:R-:W-:Y:S02]  /*81cc0*/  LOP3.LUT P4, RZ, R21.reuse, 0x1, RZ, 0xc0, !PT ;  /* 0x0000000115ff7812 */ /* 0x040fe4000788c0ff */
[C---:B------:R-:W-:Y:S02]  /*81cd0*/  LOP3.LUT P5, RZ, R21.reuse, 0x2, RZ, 0xc0, !PT ;  /* 0x0000000215ff7812 */ /* 0x040fe400078ac0ff */
[C---:B------:R-:W-:Y:S02]  /*81ce0*/  LOP3.LUT P6, RZ, R21.reuse, 0x4, RZ, 0xc0, !PT ;  /* 0x0000000415ff7812 */ /* 0x040fe400078cc0ff */
[----:B------:R-:W-:-:S02]  /*81cf0*/  LOP3.LUT P1, RZ, R21, 0x8, RZ, 0xc0, !PT ;  /* 0x0000000815ff7812 */ /* 0x000fc4000782c0ff */
[----:B--2---:R-:W-:Y:S02]  /*81d00*/  SHF.R.S32.HI R16, RZ, 0x1f, R14 ;  /* 0x0000001fff107819 */ /* 0x004fe4000001140e */
[----:B------:R-:W-:-:S05]  /*81d10*/  IADD3 R10, P0, PT, R14, R0, RZ ;  /* 0x000000000e0a7210 */ /* 0x000fca0007f1e0ff */
[----:B------:R-:W-:Y:S01]  /*81d20*/  IMAD.X R11, R16, 0x1, R3, P0 ;  /* 0x00000001100b7824 */ /* 0x000fe200000e0603 */
[----:B0-----:R-:W-:Y:S01]  /*81d30*/  IADD3 R8, P0, PT, R14, R2, RZ ;  /* 0x000000020e087210 */ /* 0x001fe20007f1e0ff */
[----:B------:R-:W-:Y:S02]  /*81d40*/  IMAD.MOV.U32 R14, RZ, RZ, R17 ;  /* 0x000000ffff0e7224 */ /* 0x000fe400078e0011 */
[----:B------:R-:W-:Y:S02]  /*81d50*/  IMAD.MOV.U32 R17, RZ, RZ, R18 ;  /* 0x000000ffff117224 */ /* 0x000fe400078e0012 */
[----:B------:R-:W2:Y:S01]  /*81d60*/  LDL.LU R18, [R1+0xc] ;  /* 0x00000c0001127983 */ /* 0x000ea20000300800 */
[----:B------:R-:W-:Y:S01]  /*81d70*/  IMAD.X R9, R16, 0x1, R4, P0 ;  /* 0x0000000110097824 */ /* 0x000fe200000e0604 */
[----:B------:R-:W-:Y:S02]  /*81d80*/  PRMT R16, R27, 0x7773, RZ ;  /* 0x000077731b107816 */ /* 0x000fe400000000ff */
[----:B------:R-:W2:Y:S04]  /*81d90*/  LDL.LU R27, [R1+0x11d0] ;  /* 0x0011d000011b7983 */ /* 0x000ea80000300800 */
[----:B------:R3:W-:Y:S02]  /*81da0*/  @P4 STG.E.U8 desc[UR74][R22.64], R16 ;  /* 0x0000001016004986 */ /* 0x0007e4000c10114a */
[----:B---3--:R-:W-:-:S02]  /*81db0*/  SHF.R.S32.HI R16, RZ, 0x1f, R15 ;  /* 0x0000001fff107819 */ /* 0x008fc4000001140f */
[----:B------:R-:W-:Y:S02]  /*81dc0*/  IADD3 R22, P0, PT, R15, R0, RZ ;  /* 0x000000000f167210 */ /* 0x000fe40007f1e0ff */
[----:B----4-:R-:W-:-:S03]  /*81dd0*/  PRMT R24, R25, 0x7770, RZ ;  /* 0x0000777019187816 */ /* 0x010fc600000000ff */
[C---:B------:R-:W-:Y:S02]  /*81de0*/  IMAD.X R23, R16.reuse, 0x1, R3, P0 ;  /* 0x0000000110177824 */ /* 0x040fe400000e0603 */
[----:B------:R0:W-:Y:S02]  /*81df0*/  @P5 STG.E.U8 desc[UR74][R10.64], R24 ;  /* 0x000000180a005986 */ /* 0x0001e4000c10114a */
[----:B0-----:R-:W-:Y:S02]  /*81e00*/  IADD3 R10, P0, PT, R15, R2, RZ ;  /* 0x000000020f0a7210 */ /* 0x001fe40007f1e0ff */
[C---:B------:R-:W-:Y:S01]  /*81e10*/  PRMT R24, R25.reuse, 0x7772, RZ ;  /* 0x0000777219187816 */ /* 0x040fe200000000ff */
[----:B------:R-:W3:Y:S02]  /*81e20*/  LDL.LU R15, [R1+0x11d4] ;  /* 0x0011d400010f7983 */ /* 0x000ee40000300800 */
[----:B------:R-:W-:Y:S01]  /*81e30*/  IMAD.X R11, R16, 0x1, R4, P0 ;  /* 0x00000001100b7824 */ /* 0x000fe200000e0604 */
[----:B------:R-:W-:-:S05]  /*81e40*/  PRMT R16, R25, 0x7771, RZ ;  /* 0x0000777119107816 */ /* 0x000fca00000000ff */
[----:B------:R0:W-:Y:S04]  /*81e50*/  @P6 STG.E.U8 desc[UR74][R8.64], R16 ;  /* 0x0000001008006986 */ /* 0x0001e8000c10114a */
[----:B------:R1:W-:Y:S01]  /*81e60*/  @P1 STG.E.U8 desc[UR74][R22.64], R24 ;  /* 0x0000001816001986 */ /* 0x0003e2000c10114a */
[----:B0-----:R-:W-:Y:S02]  /*81e70*/  SHF.R.S32.HI R16, RZ, 0x1f, R19 ;  /* 0x0000001fff107819 */ /* 0x001fe40000011413 */
[----:B------:R-:W-:-:S05]  /*81e80*/  IADD3 R8, P0, PT, R19, R0, RZ ;  /* 0x0000000013087210 */ /* 0x000fca0007f1e0ff */
[C---:B------:R-:W-:Y:S01]  /*81e90*/  IMAD.X R9, R16.reuse, 0x1, R3, P0 ;  /* 0x0000000110097824 */ /* 0x040fe200000e0603 */
[----:B-1----:R-:W-:Y:S02]  /*81ea0*/  IADD3 R22, P0, PT, R19, R2, RZ ;  /* 0x0000000213167210 */ /* 0x002fe40007f1e0ff */
[----:B------:R-:W4:Y:S01]  /*81eb0*/  LDL.LU R19, [R1+0x10] ;  /* 0x0000100001137983 */ /* 0x000f220000300800 */
[C---:B------:R-:W-:Y:S02]  /*81ec0*/  LOP3.LUT P2, RZ, R21.reuse, 0x10, RZ, 0xc0, !PT ;  /* 0x0000001015ff7812 */ /* 0x040fe4000784c0ff */
[----:B------:R-:W-:Y:S01]  /*81ed0*/  LOP3.LUT P3, RZ, R21, 0x20, RZ, 0xc0, !PT ;  /* 0x0000002015ff7812 */ /* 0x000fe2000786c0ff */
[----:B------:R-:W-:Y:S01]  /*81ee0*/  IMAD.X R23, R16, 0x1, R4, P0 ;  /* 0x0000000110177824 */ /* 0x000fe200000e0604 */
[----:B------:R-:W-:Y:S02]  /*81ef0*/  PRMT R16, R25, 0x7773, RZ ;  /* 0x0000777319107816 */ /* 0x000fe400000000ff */
[----:B------:R-:W-:-:S07]  /*81f00*/  LOP3.LUT P4, RZ, R21, 0x40, RZ, 0xc0, !PT ;  /* 0x0000004015ff7812 */ /* 0x000fce000788c0ff */
[----:B------:R0:W-:Y:S01]  /*81f10*/  @P2 STG.E.U8 desc[UR74][R10.64], R16 ;  /* 0x000000100a002986 */ /* 0x0001e2000c10114a */
[----:B------:R-:W-:Y:S02]  /*81f20*/  LOP3.LUT P5, RZ, R21, 0x80, RZ, 0xc0, !PT ;  /* 0x0000008015ff7812 */ /* 0x000fe400078ac0ff */
[----:B0-----:R-:W-:Y:S02]  /*81f30*/  SHF.R.S32.HI R16, RZ, 0x1f, R26 ;  /* 0x0000001fff107819 */ /* 0x001fe4000001141a */
[----:B------:R-:W-:-:S05]  /*81f40*/  IADD3 R10, P0, PT, R26, R0, RZ ;  /* 0x000000001a0a7210 */ /* 0x000fca0007f1e0ff */
[----:B------:R-:W-:Y:S01]  /*81f50*/  IMAD.X R11, R16, 0x1, R3, P0 ;  /* 0x00000001100b7824 */ /* 0x000fe200000e0603 */
[C---:B------:R-:W-:Y:S02]  /*81f60*/  LOP3.LUT P6, RZ, R21.reuse, 0x100, RZ, 0xc0, !PT ;  /* 0x0000010015ff7812 */ /* 0x040fe400078cc0ff */
[----:B------:R-:W-:Y:S02]  /*81f70*/  LOP3.LUT P1, RZ, R21, 0x200, RZ, 0xc0, !PT ;  /* 0x0000020015ff7812 */ /* 0x000fe4000782c0ff */
[----:B--2---:R-:W-:-:S05]  /*81f80*/  PRMT R24, R18, 0x7770, RZ ;  /* 0x0000777012187816 */ /* 0x004fca00000000ff */
[----:B------:R0:W-:Y:S02]  /*81f90*/  @P3 STG.E.U8 desc[UR74][R8.64], R24 ;  /* 0x0000001808003986 */ /* 0x0001e4000c10114a */
[----:B0-----:R-:W-:Y:S02]  /*81fa0*/  IADD3 R8, P0, PT, R26, R2, RZ ;  /* 0x000000021a087210 */ /* 0x001fe40007f1e0ff */
[----:B------:R-:W2:Y:S03]  /*81fb0*/  LDL.LU R26, [R1+0x11d8] ;  /* 0x0011d800011a7983 */ /* 0x000ea60000300800 */
[----:B------:R-:W-:Y:S01]  /*81fc0*/  IMAD.X R9, R16, 0x1, R4, P0 ;  /* 0x0000000110097824 */ /* 0x000fe200000e0604 */
[C---:B------:R-:W-:Y:S02]  /*81fd0*/  PRMT R16, R18.reuse, 0x7771, RZ ;  /* 0x0000777112107816 */ /* 0x040fe400000000ff */
[----:B------:R-:W-:-:S03]  /*81fe0*/  PRMT R24, R18, 0x7772, RZ ;  /* 0x0000777212187816 */ /* 0x000fc600000000ff */
[----:B------:R0:W-:Y:S04]  /*81ff0*/  @P4 STG.E.U8 desc[UR74][R22.64], R16 ;  /* 0x0000001016004986 */ /* 0x0001e8000c10114a */
[----:B------:R1:W-:Y:S01]  /*82000*/  @P5 STG.E.U8 desc[UR74][R10.64], R24 ;  /* 0x000000180a005986 */ /* 0x0003e2000c10114a */
[----:B0-----:R-:W-:Y:S02]  /*82010*/  SHF.R.S32.HI R16, RZ, 0x1f, R27 ;  /* 0x0000001fff107819 */ /* 0x001fe4000001141b */
[----:B------:R-:W-:-:S05]  /*82020*/  IADD3 R22, P0, PT, R27, R0, RZ ;  /* 0x000000001b167210 */ /* 0x000fca0007f1e0ff */
[C---:B------:R-:W-:Y:S01]  /*82030*/  IMAD.X R23, R16.reuse, 0x1, R3, P0 ;  /* 0x0000000110177824 */ /* 0x040fe200000e0603 */
[----:B-1----:R-:W-:Y:S02]  /*82040*/  IADD3 R10, P0, PT, R27, R2, RZ ;  /* 0x000000021b0a7210 */ /* 0x002fe40007f1e0ff */
[----:B------:R-:W2:Y:S03]  /*82050*/  LDL.LU R27, [R1+0x11dc] ;  /* 0x0011dc00011b7983 */ /* 0x000ea60000300800 */
[----:B------:R-:W-:Y:S01]  /*82060*/  IMAD.X R11, R16, 0x1, R4, P0 ;  /* 0x00000001100b7824 */ /* 0x000fe200000e0604 */
[----:B------:R-:W-:Y:S01]  /*82070*/  PRMT R16, R18, 0x7773, RZ ;  /* 0x0000777312107816 */ /* 0x000fe200000000ff */
[----:B------:R-:W-:Y:S02]  /*82080*/  IMAD.MOV.U32 R18, RZ, RZ, R20 ;  /* 0x000000ffff127224 */ /* 0x000fe400078e0014 */
[----:B------:R-:W2:Y:S04]  /*82090*/  LDL.LU R20, [R1+0x14] ;  /* 0x0000140001147983 */ /* 0x000ea80000300800 */
[----:B------:R3:W-:Y:S02]  /*820a0*/  @P6 STG.E.U8 desc[UR74][R8.64], R16 ;  /* 0x0000001008006986 */ /* 0x0007e4000c10114a */
[----:B---3--:R-:W-:-:S02]  /*820b0*/  SHF.R.S32.HI R16, RZ, 0x1f, R15 ;  /* 0x0000001fff107819 */ /* 0x008fc4000001140f */
[----:B------:R-:W-:-:S05]  /*820c0*/  IADD3 R8, P0, PT, R15, R0, RZ ;  /* 0x000000000f087210 */ /* 0x000fca0007f1e0ff */
[----:B------:R-:W-:Y:S01]  /*820d0*/  IMAD.X R9, R16, 0x1, R3, P0 ;  /* 0x0000000110097824 */ /* 0x000fe200000e0603 */
[----:B----4-:R-:W-:-:S05]  /*820e0*/  PRMT R24, R19, 0x7770, RZ ;  /* 0x0000777013187816 */ /* 0x010fca00000000ff */
[----:B------:R0:W-:Y:S02]  /*820f0*/  @P1 STG.E.U8 desc[UR74][R22.64], R24 ;  /* 0x0000001816001986 */ /* 0x0001e4000c10114a */
[----:B0-----:R-:W-:Y:S02]  /*82100*/  IADD3 R22, P0, PT, R15, R2, RZ ;  /* 0x000000020f167210 */ /* 0x001fe40007f1e0ff */
[----:B------:R-:W3:Y:S01]  /*82110*/  LDL.LU R15, [R1+0x11e0] ;  /* 0x0011e000010f7983 */ /* 0x000ee20000300800 */
[C---:B------:R-:W-:Y:S02]  /*82120*/  LOP3.LUT P2, RZ, R21.reuse, 0x400, RZ, 0xc0, !PT ;  /* 0x0000040015ff7812 */ /* 0x040fe4000784c0ff */
[----:B------:R-:W-:Y:S01]  /*82130*/  LOP3.LUT P3, RZ, R21, 0x800, RZ, 0xc0, !PT ;  /* 0x0000080015ff7812 */ /* 0x000fe2000786c0ff */
[----:B------:R-:W-:Y:S01]  /*82140*/  IMAD.X R23, R16, 0x1, R4, P0 ;  /* 0x0000000110177824 */ /* 0x000fe200000e0604 */
[C---:B------:R-:W-:Y:S02]  /*82150*/  PRMT R16, R19.reuse, 0x7771, RZ ;  /* 0x0000777113107816 */ /* 0x040fe400000000ff */
[----:B------:R-:W-:-:S07]  /*82160*/  PRMT R24, R19, 0x7772, RZ ;  /* 0x0000777213187816 */ /* 0x000fce00000000ff */
[----:B------:R2:W-:Y:S01]  /*82170*/  @P2 STG.E.U8 desc[UR74][R10.64], R16 ;  /* 0x000000100a002986 */ /* 0x0005e2000c10114a */
[----:B------:R-:W-:-:S03]  /*82180*/  LOP3.LUT P4, RZ, R21, 0x1000, RZ, 0xc0, !PT ;  /* 0x0000100015ff7812 */ /* 0x000fc6000788c0ff */
[----:B------:R0:W-:Y:S01]  /*82190*/  @P3 STG.E.U8 desc[UR74][R8.64], R24 ;  /* 0x0000001808003986 */ /* 0x0001e2000c10114a */
[C---:B------:R-:W-:Y:S02]  /*821a0*/  LOP3.LUT P5, RZ, R21.reuse, 0x2000, RZ, 0xc0, !PT ;  /* 0x0000200015ff7812 */ /* 0x040fe400078ac0ff */
[C---:B------:R-:W-:Y:S02]  /*821b0*/  LOP3.LUT P6, RZ, R21.reuse, 0x4000, RZ, 0xc0, !PT ;  /* 0x0000400015ff7812 */ /* 0x040fe400078cc0ff */
[----:B------:R-:W-:Y:S02]  /*821c0*/  LOP3.LUT P1, RZ, R21, 0x8000, RZ, 0xc0, !PT ;  /* 0x0000800015ff7812 */ /* 0x000fe4000782c0ff */
[----:B--2---:R-:W-:Y:S02]  /*821d0*/  SHF.R.S32.HI R16, RZ, 0x1f, R26 ;  /* 0x0000001fff107819 */ /* 0x004fe4000001141a */
[----:B------:R-:W-:-:S05]  /*821e0*/  IADD3 R10, P0, PT, R26, R0, RZ ;  /* 0x000000001a0a7210 */ /* 0x000fca0007f1e0ff */
[----:B------:R-:W-:Y:S01]  /*821f0*/  IMAD.X R11, R16, 0x1, R3, P0 ;  /* 0x00000001100b7824 */ /* 0x000fe200000e0603 */
[----:B0-----:R-:W-:Y:S02]  /*82200*/  IADD3 R8, P0, PT, R26, R2, RZ ;  /* 0x000000021a087210 */ /* 0x001fe40007f1e0ff */
[----:B------:R-:W2:Y:S04]  /*82210*/  LDL.LU R26, [R1+0x11e4] ;  /* 0x0011e400011a7983 */ /* 0x000ea80000300800 */
[----:B------:R-:W4:Y:S01]  /*82220*/  LDL.LU R25, [R1+0x18] ;  /* 0x0000180001197983 */ /* 0x000f220000300800 */
[----:B------:R-:W-:Y:S01]  /*82230*/  IMAD.X R9, R16, 0x1, R4, P0 ;  /* 0x0000000110097824 */ /* 0x000fe200000e0604 */
[----:B------:R-:W-:Y:S02]  /*82240*/  PRMT R16, R19, 0x7773, RZ ;  /* 0x0000777313107816 */ /* 0x000fe400000000ff */
[----:B------:R-:W4:Y:S04]  /*82250*/  LDL.LU R19, [R1+0x20a8] ;  /* 0x0020a80001137983 */ /* 0x000f280000300800 */
[----:B------:R0:W-:Y:S02]  /*82260*/  @P4 STG.E.U8 desc[UR74][R22.64], R16 ;  /* 0x0000001016004986 */ /* 0x0001e4000c10114a */
[----:B0-----:R-:W-:-:S02]  /*82270*/  SHF.R.S32.HI R16, RZ, 0x1f, R27 ;  /* 0x0000001fff107819 */ /* 0x001fc4000001141b */
[----:B------:R-:W-:Y:S02]  /*82280*/  IADD3 R22, P0, PT, R27, R0, RZ ;  /* 0x000000001b167210 */ /* 0x000fe40007f1e0ff */
[----:B------:R-:W-:-:S03]  /*82290*/  PRMT R24, R20, 0x7770, RZ ;  /* 0x0000777014187816 */ /* 0x000fc600000000ff */
[C---:B------:R-:W-:Y:S02]  /*822a0*/  IMAD.X R23, R16.reuse, 0x1, R3, P0 ;  /* 0x0000000110177824 */ /* 0x040fe400000e0603 */
[----:B------:R0:W-:Y:S02]  /*822b0*/  @P5 STG.E.U8 desc[UR74][R10.64], R24 ;  /* 0x000000180a005986 */ /* 0x0001e4000c10114a */
[----:B0-----:R-:W-:Y:S02]  /*822c0*/  IADD3 R10, P0, PT, R27, R2, RZ ;  /* 0x000000021b0a7210 */ /* 0x001fe40007f1e0ff */
[----:B------:R-:W4:Y:S03]  /*822d0*/  LDL.LU R27, [R1+0x11e8] ;  /* 0x0011e800011b7983 */ /* 0x000f260000300800 */
[----:B------:R-:W-:Y:S01]  /*822e0*/  IMAD.X R11, R16, 0x1, R4, P0 ;  /* 0x00000001100b7824 */ /* 0x000fe200000e0604 */
[----:B------:R-:W-:-:S02]  /*822f0*/  PRMT R16, R20, 0x7771, RZ ;  /* 0x0000777114107816 */ /* 0x000fc400000000ff */
[----:B------:R-:W-:-:S03]  /*82300*/  PRMT R24, R20, 0x7772, RZ ;  /* 0x0000777214187816 */ /* 0x000fc600000000ff */
[----:B------:R3:W-:Y:S04]  /*82310*/  @P6 STG.E.U8 desc[UR74][R8.64], R16 ;  /* 0x0000001008006986 */ /* 0x0007e8000c10114a */
[----:B------:R0:W-:Y:S01]  /*82320*/  @P1 STG.E.U8 desc[UR74][R22.64], R24 ;  /* 0x0000001816001986 */ /* 0x0001e2000c10114a */
[----:B---3--:R-:W-:Y:S02]  /*82330*/  SHF.R.S32.HI R16, RZ, 0x1f, R15 ;  /* 0x0000001fff107819 */ /* 0x008fe4000001140f */
[----:B------:R-:W-:-:S05]  /*82340*/  IADD3 R8, P0, PT, R15, R0, RZ ;  /* 0x000000000f087210 */ /* 0x000fca0007f1e0ff */
[C---:B------:R-:W-:Y:S01]  /*82350*/  IMAD.X R9, R16.reuse, 0x1, R3, P0 ;  /* 0x0000000110097824 */ /* 0x040fe200000e0603 */
[----:B0-----:R-:W-:Y:S02]  /*82360*/  IADD3 R22, P0, PT, R15, R2, RZ ;  /* 0x000000020f167210 */ /* 0x001fe40007f1e0ff */
[----:B------:R-:W3:Y:S03]  /*82370*/  LDL.LU R15, [R1+0x11ec] ;  /* 0x0011ec00010f7983 */ /* 0x000ee60000300800 */
[----:B------:R-:W-:Y:S01]  /*82380*/  IMAD.X R23, R16, 0x1, R4, P0 ;  /* 0x0000000110177824 */ /* 0x000fe200000e0604 */
[----:B------:R-:W-:Y:S02]  /*82390*/  PRMT R16, R20, 0x7773, RZ ;  /* 0x0000777314107816 */ /* 0x000fe400000000ff */
[----:B------:R-:W3:Y:S01]  /*823a0*/  LDL.LU R20, [R1+0x20a4] ;  /* 0x0020a40001147983 */ /* 0x000ee20000300800 */
[----:B------:R-:W-:-:S02]  /*823b0*/  LOP3.LUT P2, RZ, R21, 0x10000, RZ, 0xc0, !PT ;  /* 0x0001000015ff7812 */ /* 0x000fc4000784c0ff */
[C---:B------:R-:W-:Y:S02]  /*823c0*/  LOP3.LUT P3, RZ, R21.reuse, 0x20000, RZ, 0xc0, !PT ;  /* 0x0002000015ff7812 */ /* 0x040fe4000786c0ff */
[----:B------:R-:W-:-:S09]  /*823d0*/  LOP3.LUT P4, RZ, R21, 0x40000, RZ, 0xc0, !PT ;  /* 0x0004000015ff7812 */ /* 0x000fd2000788c0ff */
[----:B------:R2:W-:Y:S01]  /*823e0*/  @P2 STG.E.U8 desc[UR74][R10.64], R16 ;  /* 0x000000100a002986 */ /* 0x0005e2000c10114a */
[C---:B------:R-:W-:Y:S02]  /*823f0*/  LOP3.LUT P5, RZ, R21.reuse, 0x80000, RZ, 0xc0, !PT ;  /* 0x0008000015ff7812 */ /* 0x040fe400078ac0ff */
[C---:B------:R-:W-:Y:S02]  /*82400*/  LOP3.LUT P6, RZ, R21.reuse, 0x100000, RZ, 0xc0, !PT ;  /* 0x0010000015ff7812 */ /* 0x040fe400078cc0ff */
[----:B------:R-:W-:Y:S02]  /*82410*/  LOP3.LUT P1, RZ, R21, 0x200000, RZ, 0xc0, !PT ;  /* 0x0020000015ff7812 */ /* 0x000fe4000782c0ff */
[----:B--2---:R-:W-:Y:S02]  /*82420*/  SHF.R.S32.HI R16, RZ, 0x1f, R26 ;  /* 0x0000001fff107819 */ /* 0x004fe4000001141a */
[----:B------:R-:W-:Y:S02]  /*82430*/  IADD3 R10, P0, PT, R26, R0, RZ ;  /* 0x000000001a0a7210 */ /* 0x000fe40007f1e0ff */
[----:B----4-:R-:W-:-:S03]  /*82440*/  PRMT R24, R25, 0x7770, RZ ;  /* 0x0000777019187816 */ /* 0x010fc600000000ff */
[----:B------:R-:W-:Y:S02]  /*82450*/  IMAD.X R11, R16, 0x1, R3, P0 ;  /* 0x00000001100b7824 */ /* 0x000fe400000e0603 */
[----:B------:R0:W-:Y:S02]  /*82460*/  @P3 STG.E.U8 desc[UR74][R8.64], R24 ;  /* 0x0000001808003986 */ /* 0x0001e4000c10114a */
[----:B0-----:R-:W-:Y:S02]  /*82470*/  IADD3 R8, P0, PT, R26, R2, RZ ;  /* 0x000000021a087210 */ /* 0x001fe40007f1e0ff */
[----:B------:R-:W2:Y:S03]  /*82480*/  LDL.LU R26, [R1+0x11f0] ;  /* 0x0011f000011a7983 */ /* 0x000ea60000300800 */
[----:B------:R-:W-:Y:S01]  /*82490*/  IMAD.X R9, R16, 0x1, R4, P0 ;  /* 0x0000000110097824 */ /* 0x000fe200000e0604 */
[----:B------:R-:W-:-:S02]  /*824a0*/  PRMT R16, R25, 0x7771, RZ ;  /* 0x0000777119107816 */ /* 0x000fc400000000ff */
[----:B------:R-:W-:-:S03]  /*824b0*/  PRMT R24, R25, 0x7772, RZ ;  /* 0x0000777219187816 */ /* 0x000fc600000000ff */
[----:B------:R0:W-:Y:S04]  /*824c0*/  @P4 STG.E.U8 desc[UR74][R22.64], R16 ;  /* 0x0000001016004986 */ /* 0x0001e8000c10114a */
[----:B------:R1:W-:Y:S01]  /*824d0*/  @P5 STG.E.U8 desc[UR74][R10.64], R24 ;  /* 0x000000180a005986 */ /* 0x0003e2000c10114a */
[----:B0-----:R-:W-:Y:S02]  /*824e0*/  SHF.R.S32.HI R16, RZ, 0x1f, R27 ;  /* 0x0000001fff107819 */ /* 0x001fe4000001141b */
[----:B------:R-:W-:-:S05]  /*824f0*/  IADD3 R22, P0, PT, R27, R0, RZ ;  /* 0x000000001b167210 */ /* 0x000fca0007f1e0ff */
[C---:B------:R-:W-:Y:S01]  /*82500*/  IMAD.X R23, R16.reuse, 0x1, R3, P0 ;  /* 0x0000000110177824 */ /* 0x040fe200000e0603 */
[----:B-1----:R-:W-:Y:S01]  /*82510*/  IADD3 R10, P0, PT, R27, R2, RZ ;  /* 0x000000021b0a7210 */ /* 0x002fe20007f1e0ff */
[----:B------:R-:W-:Y:S02]  /*82520*/  IMAD.MOV.U32 R27, RZ, RZ, R18 ;  /* 0x000000ffff1b7224 */ /* 0x000fe400078e0012 */
[----:B------:R-:W4:Y:S02]  /*82530*/  LDL.LU R18, [R1+0x11f4] ;  /* 0x0011f40001127983 */ /* 0x000f240000300800 */
[----:B------:R-:W-:Y:S01]  /*82540*/  IMAD.X R11, R16, 0x1, R4, P0 ;  /* 0x00000001100b7824 */ /* 0x000fe200000e0604 */
[----:B------:R-:W-:-:S05]  /*82550*/  PRMT R16, R25, 0x7773, RZ ;  /* 0x0000777319107816 */ /* 0x000fca00000000ff */
[----:B------:R3:W-:Y:S02]  /*82560*/  @P6 STG.E.U8 desc[UR74][R8.64], R16 ;  /* 0x0000001008006986 */ /* 0x0007e4000c10114a */
[----:B---3--:R-:W-:Y:S02]  /*82570*/  SHF.R.S32.HI R16, RZ, 0x1f, R15 ;  /* 0x0000001fff107819 */ /* 0x008fe4000001140f */
[----:B------:R-:W-:Y:S02]  /*82580*/  IADD3 R8, P0, PT, R15, R0, RZ ;  /* 0x000000000f087210 */ /* 0x000fe40007f1e0ff */
[----:B------:R-:W-:-:S03]  /*82590*/  PRMT R24, R20, 0x7770, RZ ;  /* 0x0000777014187816 */ /* 0x000fc600000000ff */
[C---:B------:R-:W-:Y:S02]  /*825a0*/  IMAD.X R9, R16.reuse, 0x1, R3, P0 ;  /* 0x0000000110097824 */ /* 0x040fe400000e0603 */
[----:B------:R0:W-:Y:S02]  /*825b0*/  @P1 STG.E.U8 desc[UR74][R22.64], R24 ;  /* 0x0000001816001986 */ /* 0x0001e4000c10114a */
[----:B0-----:R-:W-:Y:S02]  /*825c0*/  IADD3 R24, P0, PT, R15, R2, RZ ;  /* 0x000000020f187210 */ /* 0x001fe40007f1e0ff */
[----:B------:R-:W3:Y:S01]  /*825d0*/  LDL.LU R15, [R1+0x11f8] ;  /* 0x0011f800010f7983 */ /* 0x000ee20000300800 */
[C---:B------:R-:W-:Y:S02]  /*825e0*/  LOP3.LUT P2, RZ, R21.reuse, 0x400000, RZ, 0xc0, !PT ;  /* 0x0040000015ff7812 */ /* 0x040fe4000784c0ff */
[----:B------:R-:W-:Y:S01]  /*825f0*/  LOP3.LUT P3, RZ, R21, 0x800000, RZ, 0xc0, !PT ;  /* 0x0080000015ff7812 */ /* 0x000fe2000786c0ff */
[----:B------:R-:W-:Y:S01]  /*82600*/  IMAD.X R25, R16, 0x1, R4, P0 ;  /* 0x0000000110197824 */ /* 0x000fe200000e0604 */
[----:B------:R-:W-:-:S02]  /*82610*/  PRMT R16, R20, 0x7771, RZ ;  /* 0x0000777114107816 */ /* 0x000fc400000000ff */
[C---:B------:R-:W-:Y:S02]  /*82620*/  LOP3.LUT P4, RZ, R21.reuse, 0x1000000, RZ, 0xc0, !PT ;  /* 0x0100000015ff7812 */ /* 0x040fe4000788c0ff */
[----:B------:R-:W-:-:S05]  /*82630*/  LOP3.LUT P5, RZ, R21, 0x2000000, RZ, 0xc0, !PT ;  /* 0x0200000015ff7812 */ /* 0x000fca00078ac0ff */
[----:B------:R0:W-:Y:S01]  /*82640*/  @P2 STG.E.U8 desc[UR74][R10.64], R16 ;  /* 0x000000100a002986 */ /* 0x0001e2000c10114a */
[----:B------:R-:W-:Y:S02]  /*82650*/  LOP3.LUT P6, RZ, R21, 0x4000000, RZ, 0xc0, !PT ;  /* 0x0400000015ff7812 */ /* 0x000fe400078cc0ff */
[----:B0-----:R-:W-:-:S05]  /*82660*/  PRMT R10, R20, 0x7772, RZ ;  /* 0x00007772140a7816 */ /* 0x001fca00000000ff */
[----:B------:R0:W-:Y:S01]  /*82670*/  @P3 STG.E.U8 desc[UR74][R8.64], R10 ;  /* 0x0000000a08003986 */ /* 0x0001e2000c10114a */
[C---:B------:R-:W-:Y:S02]  /*82680*/  LOP3.LUT P1, RZ, R21.reuse, 0x8000000, RZ, 0xc0, !PT ;  /* 0x0800000015ff7812 */ /* 0x040fe4000782c0ff */
[----:B0-----:R-:W-:Y:S02]  /*82690*/  PRMT R8, R20, 0x7773, RZ ;  /* 0x0000777314087816 */ /* 0x001fe400000000ff */
[C---:B------:R-:W-:Y:S01]  /*826a0*/  LOP3.LUT P2, RZ, R21.reuse, 0x10000000, RZ, 0xc0, !PT ;  /* 0x1000000015ff7812 */ /* 0x040fe2000784c0ff */
[----:B------:R-:W3:Y:S04]  /*826b0*/  LDL.LU R20, [R1+0x20a0] ;  /* 0x0020a00001147983 */ /* 0x000ee80000300800 */
[----:B------:R0:W-:Y:S01]  /*826c0*/  @P4 STG.E.U8 desc[UR74][R24.64], R8 ;  /* 0x0000000818004986 */ /* 0x0001e2000c10114a */
[----:B------:R-:W-:-:S02]  /*826d0*/  LOP3.LUT P3, RZ, R21, 0x20000000, RZ, 0xc0, !PT ;  /* 0x2000000015ff7812 */ /* 0x000fc4000786c0ff */
[----:B------:R-:W-:Y:S02]  /*826e0*/  LOP3.LUT P4, RZ, R21, 0x40000000, RZ, 0xc0, !PT ;  /* 0x4000000015ff7812 */ /* 0x000fe4000788c0ff */
[C---:B------:R-:W-:Y:S02]  /*826f0*/  PRMT R16, R27.reuse, 0x7771, RZ ;  /* 0x000077711b107816 */ /* 0x040fe400000000ff */
[----:B0-----:R-:W-:Y:S02]  /*82700*/  PRMT R8, R27, 0x7770, RZ ;  /* 0x000077701b087816 */ /* 0x001fe400000000ff */
[----:B--2---:R-:W-:Y:S02]  /*82710*/  SHF.R.S32.HI R11, RZ, 0x1f, R26 ;  /* 0x0000001fff0b7819 */ /* 0x004fe4000001141a */
[----:B------:R-:W-:-:S05]  /*82720*/  IADD3 R22, P0, PT, R26, R0, RZ ;  /* 0x000000001a167210 */ /* 0x000fca0007f1e0ff */
[C---:B------:R-:W-:Y:S01]  /*82730*/  IMAD.X R23, R11.reuse, 0x1, R3, P0 ;  /* 0x000000010b177824 */ /* 0x040fe200000e0603 */
[----:B------:R-:W-:Y:S02]  /*82740*/  IADD3 R10, P0, PT, R26, R2, RZ ;  /* 0x000000021a0a7210 */ /* 0x000fe40007f1e0ff */
[----:B------:R-:W2:Y:S03]  /*82750*/  LDL.LU R26, [R1+0x11fc] ;  /* 0x0011fc00011a7983 */ /* 0x000ea60000300800 */
[----:B------:R-:W-:Y:S01]  /*82760*/  IMAD.X R11, R11, 0x1, R4, P0 ;  /* 0x000000010b0b7824 */ /* 0x000fe200000e0604 */
[----:B------:R0:W-:Y:S01]  /*82770*/  @P5 STG.E.U8 desc[UR74][R22.64], R8 ;  /* 0x0000000816005986 */ /* 0x0001e2000c10114a */
[----:B------:R-:W-:Y:S02]  /*82780*/  LOP3.LUT P5, RZ, R21, 0x80000000, RZ, 0xc0, !PT ;  /* 0x8000000015ff7812 */ /* 0x000fe400078ac0ff */
[----:B------:R-:W-:Y:S01]  /*82790*/  PRMT R21, R27, 0x7772, RZ ;  /* 0x000077721b157816 */ /* 0x000fe200000000ff */
[----:B------:R-:W-:Y:S01]  /*827a0*/  @P6 STG.E.U8 desc[UR74][R10.64], R16 ;  /* 0x000000100a006986 */ /* 0x000fe2000c10114a */
[----:B----4-:R-:W-:-:S02]  /*827b0*/  SHF.R.S32.HI R9, RZ, 0x1f, R18 ;  /* 0x0000001fff097819 */ /* 0x010fc40000011412 */
[----:B------:R-:W-:-:S05]  /*827c0*/  IADD3 R24, P0, PT, R18, R0, RZ ;  /* 0x0000000012187210 */ /* 0x000fca0007f1e0ff */
[C---:B------:R-:W-:Y:S01]  /*827d0*/  IMAD.X R25, R9.reuse, 0x1, R3, P0 ;  /* 0x0000000109197824 */ /* 0x040fe200000e0603 */
[----:B0-----:R-:W-:Y:S02]  /*827e0*/  IADD3 R8, P0, PT, R18, R2, RZ ;  /* 0x0000000212087210 */ /* 0x001fe40007f1e0ff */
[----:B------:R-:W4:Y:S04]  /*827f0*/  LDL.LU R18, [R1+0x1200] ;  /* 0x0012000001127983 */ /* 0x000f280000300800 */
[----:B------:R0:W-:Y:S04]  /*82800*/  @P1 STG.E.U8 desc[UR74][R24.64], R21 ;  /* 0x0000001518001986 */ /* 0x0001e8000c10114a */
[----:B0-----:R-:W4:Y:S01]  /*82810*/  LDL.LU R24, [R1+0x34] ;  /* 0x0000340001187983 */ /* 0x001f220000300800 */
[----:B------:R-:W-:-:S02]  /*82820*/  IMAD.X R9, R9, 0x1, R4, P0 ;  /* 0x0000000109097824 */ /* 0x000fc400000e0604 */
[----:B------:R-:W-:Y:S01]  /*82830*/  IMAD.MOV.U32 R25, RZ, RZ, R27 ;  /* 0x000000ffff197224 */ /* 0x000fe200078e001b */
[----:B---3--:R-:W-:Y:S02]  /*82840*/  SHF.R.S32.HI R16, RZ, 0x1f, R15 ;  /* 0x0000001fff107819 */ /* 0x008fe4000001140f */
[----:B------:R-:W-:-:S05]  /*82850*/  IADD3 R10, P0, PT, R15, R0, RZ ;  /* 0x000000000f0a7210 */ /* 0x000fca0007f1e0ff */
[C---:B------:R-:W-:Y:S01]  /*82860*/  IMAD.X R11, R16.reuse, 0x1, R3, P0 ;  /* 0x00000001100b7824 */ /* 0x040fe200000e0603 */
[----:B------:R-:W-:Y:S02]  /*82870*/  IADD3 R22, P0, PT, R15, R2, RZ ;  /* 0x000000020f167210 */ /* 0x000fe40007f1e0ff */
[----:B------:R-:W3:Y:S04]  /*82880*/  LDL.LU R15, [R1+0x1204] ;  /* 0x00120400010f7983 */ /* 0x000ee80000300800 */
[----:B------:R-:W3:Y:S01]  /*82890*/  LDL.LU R27, [R1+0x38] ;  /* 0x00003800011b7983 */ /* 0x000ee20000300800 */
[----:B------:R-:W-:Y:S01]  /*828a0*/  IMAD.X R23, R16, 0x1, R4, P0 ;  /* 0x0000000110177824 */ /* 0x000fe200000e0604 */
[----:B------:R-:W-:Y:S02]  /*828b0*/  PRMT R16, R25, 0x7773, RZ ;  /* 0x0000777319107816 */ /* 0x000fe400000000ff */
[----:B------:R-:W3:Y:S04]  /*828c0*/  LDL.LU R25, [R1+0x1208] ;  /* 0x0012080001197983 */ /* 0x000ee80000300800 */
[----:B------:R2:W-:Y:S01]  /*828d0*/  @P2 STG.E.U8 desc[UR74][R8.64], R16 ;  /* 0x0000001008002986 */ /* 0x0005e2000c10114a */
[----:B------:R-:W-:-:S02]  /*828e0*/  LOP3.LUT P6, RZ, R20, 0x1, RZ, 0xc0, !PT ;  /* 0x0000000114ff7812 */ /* 0x000fc400078cc0ff */
[----:B------:R-:W-:Y:S02]  /*828f0*/  LOP3.LUT P1, RZ, R20, 0x2, RZ, 0xc0, !PT ;  /* 0x0000000214ff7812 */ /* 0x000fe4000782c0ff */
[----:B--2---:R-:W-:Y:S02]  /*82900*/  SHF.R.S32.HI R16, RZ, 0x1f, R26 ;  /* 0x0000001fff107819 */ /* 0x004fe4000001141a */
[----:B------:R-:W-:-:S05]  /*82910*/  IADD3 R8, P0, PT, R26, R0, RZ ;  /* 0x000000001a087210 */ /* 0x000fca0007f1e0ff */
[----:B------:R-:W-:Y:S01]  /*82920*/  IMAD.X R9, R16, 0x1, R3, P0 ;  /* 0x0000000110097824 */ /* 0x000fe200000e0603 */
[----:B----4-:R-:W-:-:S05]  /*82930*/  PRMT R21, R24, 0x7770, RZ ;  /* 0x0000777018157816 */ /* 0x010fca00000000ff */
[----:B------:R0:W-:Y:S02]  /*82940*/  @P3 STG.E.U8 desc[UR74][R10.64], R21 ;  /* 0x000000150a003986 */ /* 0x0001e4000c10114a */
[----:B0-----:R-:W-:-:S05]  /*82950*/  IADD3 R10, P0, PT, R26, R2, RZ ;  /* 0x000000021a0a7210 */ /* 0x001fca0007f1e0ff */
[----:B------:R-:W-:Y:S01]  /*82960*/  IMAD.X R11, R16, 0x1, R4, P0 ;  /* 0x00000001100b7824 */ /* 0x000fe200000e0604 */
[C---:B------:R-:W-:Y:S02]  /*82970*/  PRMT R16, R24.reuse, 0x7771, RZ ;  /* 0x0000777118107816 */ /* 0x040fe400000000ff */
[----:B------:R-:W-:-:S03]  /*82980*/  PRMT R21, R24, 0x7772, RZ ;  /* 0x0000777218157816 */ /* 0x000fc600000000ff */
[----:B------:R0:W-:Y:S01]  /*82990*/  @P4 STG.E.U8 desc[UR74][R22.64], R16 ;  /* 0x0000001016004986 */ /* 0x0001e2000c10114a */
[----:B------:R-:W-:-:S03]  /*829a0*/  IMAD.MOV.U32 R26, RZ, RZ, R14 ;  /* 0x000000ffff1a7224 */ /* 0x000fc600078e000e */
[----:B------:R1:W-:Y:S04]  /*829b0*/  @P5 STG.E.U8 desc[UR74][R8.64], R21 ;  /* 0x0000001508005986 */ /* 0x0003e8000c10114a */
[----:B------:R-:W2:Y:S01]  /*829c0*/  LDL.LU R14, [R1+0x120c] ;  /* 0x00120c00010e7983 */ /* 0x000ea20000300800 */
[----:B0-----:R-:W-:Y:S02]  /*829d0*/  SHF.R.S32.HI R16, RZ, 0x1f, R18 ;  /* 0x0000001fff107819 */ /* 0x001fe40000011412 */
[----:B------:R-:W-:-:S05]  /*829e0*/  IADD3 R22, P0, PT, R18, R0, RZ ;  /* 0x0000000012167210 */ /* 0x000fca0007f1e0ff */
[----:B------:R-:W-:Y:S01]  /*829f0*/  IMAD.X R23, R16, 0x1, R3, P0 ;  /* 0x0000000110177824 */ /* 0x000fe200000e0603 */
[----:B-1----:R-:W-:Y:S01]  /*82a00*/  IADD3 R8, P0, PT, R18, R2, RZ ;  /* 0x0000000212087210 */ /* 0x002fe20007f1e0ff */
[----:B------:R-:W-:Y:S02]  /*82a10*/  IMAD.MOV.U32 R18, RZ, RZ, R19 ;  /* 0x000000ffff127224 */ /* 0x000fe400078e0013 */
[----:B------:R-:W4:Y:S02]  /*82a20*/  LDL.LU R19, [R1+0x3c] ;  /* 0x00003c0001137983 */ /* 0x000f240000300800 */
[----:B------:R-:W-:Y:S01]  /*82a30*/  IMAD.X R9, R16, 0x1, R4, P0 ;  /* 0x0000000110097824 */ /* 0x000fe200000e0604 */
[----:B------:R-:W-:Y:S02]  /*82a40*/  PRMT R16, R24, 0x7773, RZ ;  /* 0x0000777318107816 */ /* 0x000fe400000000ff */
[----:B---3--:R-:W-:-:S03]  /*82a50*/  PRMT R21, R27, 0x7770, RZ ;  /* 0x000077701b157816 */ /* 0x008fc600000000ff */
[----:B------:R0:W-:Y:S04]  /*82a60*/  @P6 STG.E.U8 desc[UR74][R10.64], R16 ;  /* 0x000000100a006986 */ /* 0x0001e8000c10114a */
[----:B------:R1:W-:Y:S01]  /*82a70*/  @P1 STG.E.U8 desc[UR74][R22.64], R21 ;  /* 0x0000001516001986 */ /* 0x0003e2000c10114a */
[----:B0-----:R-:W-:Y:S02]  /*82a80*/  SHF.R.S32.HI R16, RZ, 0x1f, R15 ;  /* 0x0000001fff107819 */ /* 0x001fe4000001140f */
[----:B------:R-:W-:-:S05]  /*82a90*/  IADD3 R10, P0, PT, R15, R0, RZ ;  /* 0x000000000f0a7210 */ /* 0x000fca0007f1e0ff */
[----:B------:R-:W-:Y:S01]  /*82aa0*/  IMAD.X R11, R16, 0x1, R3, P0 ;  /* 0x00000001100b7824 */ /* 0x000fe200000e0603 */
[----:B-1----:R-:W-:Y:S02]  /*82ab0*/  IADD3 R22, P0, PT, R15, R2, RZ ;  /* 0x000000020f167210 */ /* 0x002fe40007f1e0ff */
[----:B------:R-:W3:Y:S01]  /*82ac0*/  LDL.LU R15, [R1+0x1210] ;  /* 0x00121000010f7983 */ /* 0x000ee20000300800 */
[C---:B------:R-:W-:Y:S02]  /*82ad0*/  LOP3.LUT P2, RZ, R20.reuse, 0x4, RZ, 0xc0, !PT ;  /* 0x0000000414ff7812 */ /* 0x040fe4000784c0ff */
[----:B------:R-:W-:Y:S01]  /*82ae0*/  LOP3.LUT P3, RZ, R20, 0x8, RZ, 0xc0, !PT ;  /* 0x0000000814ff7812 */ /* 0x000fe2000786c0ff */
[----:B------:R-:W-:Y:S01]  /*82af0*/  IMAD.X R23, R16, 0x1, R4, P0 ;  /* 0x0000000110177824 */ /* 0x000fe200000e0604 */
[C---:B------:R-:W-:Y:S02]  /*82b00*/  PRMT R16, R27.reuse, 0x7771, RZ ;  /* 0x000077711b107816 */ /* 0x040fe400000000ff */
[----:B------:R-:W-:-:S02]  /*82b10*/  PRMT R21, R27, 0x7772, RZ ;  /* 0x000077721b157816 */ /* 0x000fc400000000ff */
[----:B------:R-:W-:-:S05]  /*82b20*/  LOP3.LUT P4, RZ, R20, 0x10, RZ, 0xc0, !PT ;  /* 0x0000001014ff7812 */ /* 0x000fca000788c0ff */
[----:B------:R0:W-:Y:S04]  /*82b30*/  @P2 STG.E.U8 desc[UR74][R8.64], R16 ;  /* 0x0000001008002986 */ /* 0x0001e8000c10114a */
[----:B------:R1:W-:Y:S01]  /*82b40*/  @P3 STG.E.U8 desc[UR74][R10.64], R21 ;  /* 0x000000150a003986 */ /* 0x0003e2000c10114a */
[----:B0-----:R-:W-:Y:S02]  /*82b50*/  SHF.R.S32.HI R16, RZ, 0x1f, R25 ;  /* 0x0000001fff107819 */ /* 0x001fe40000011419 */
[----:B------:R-:W-:-:S05]  /*82b60*/  IADD3 R8, P0, PT, R25, R0, RZ ;  /* 0x0000000019087210 */ /* 0x000fca0007f1e0ff */
[----:B------:R-:W-:Y:S01]  /*82b70*/  IMAD.X R9, R16, 0x1, R3, P0 ;  /* 0x0000000110097824 */ /* 0x000fe200000e0603 */
[----:B-1----:R-:W-:Y:S02]  /*82b80*/  IADD3 R10, P0, PT, R25, R2, RZ ;  /* 0x00000002190a7210 */ /* 0x002fe40007f1e0ff */
[----:B------:R-:W3:Y:S01]  /*82b90*/  LDL.LU R25, [R1+0x1214] ;  /* 0x0012140001197983 */ /* 0x000ee20000300800 */
[----:B------:R-:W-:-:S03]  /*82ba0*/  LOP3.LUT P5, RZ, R20, 0x20, RZ, 0xc0, !PT ;  /* 0x0000002014ff7812 */ /* 0x000fc600078ac0ff */
[----:B------:R-:W3:Y:S01]  /*82bb0*/  LDL.LU R24, [R1+0x50] ;  /* 0x0000500001187983 */ /* 0x000ee20000300800 */
[----:B------:R-:W-:Y:S01]  /*82bc0*/  IMAD.X R11, R16, 0x1, R4, P0 ;  /* 0x00000001100b7824 */ /* 0x000fe200000e0604 */
[----:B------:R-:W-:-:S05]  /*82bd0*/  PRMT R16, R27, 0x7773, RZ ;  /* 0x000077731b107816 */ /* 0x000fca00000000ff */
[----:B------:R2:W-:Y:S01]  /*82be0*/  @P4 STG.E.U8 desc[UR74][R22.64], R16 ;  /* 0x0000001016004986 */ /* 0x0005e2000c10114a */
[C---:B------:R-:W-:Y:S02]  /*82bf0*/  LOP3.LUT P6, RZ, R20.reuse, 0x40, RZ, 0xc0, !PT ;  /* 0x0000004014ff7812 */ /* 0x040fe400078cc0ff */
[----:B------:R-:W-:Y:S02]  /*82c00*/  LOP3.LUT P1, RZ, R20, 0x80, RZ, 0xc0, !PT ;  /* 0x0000008014ff7812 */ /* 0x000fe4000782c0ff */
[----:B--2---:R-:W-:Y:S02]  /*82c10*/  SHF.R.S32.HI R16, RZ, 0x1f, R14 ;  /* 0x0000001fff107819 */ /* 0x004fe4000001140e */
[----:B------:R-:W-:-:S05]  /*82c20*/  IADD3 R22, P0, PT, R14, R0, RZ ;  /* 0x000000000e167210 */ /* 0x000fca0007f1e0ff */
[----:B------:R-:W-:Y:S01]  /*82c30*/  IMAD.X R23, R16, 0x1, R3, P0 ;  /* 0x0000000110177824 */ /* 0x000fe200000e0603 */
[----:B----4-:R-:W-:-:S05]  /*82c40*/  PRMT R21, R19, 0x7770, RZ ;  /* 0x0000777013157816 */ /* 0x010fca00000000ff */
[----:B------:R0:W-:Y:S02]  /*82c50*/  @P5 STG.E.U8 desc[UR74][R8.64], R21 ;  /* 0x0000001508005986 */ /* 0x0001e4000c10114a */
[----:B0-----:R-:W-:Y:S01]  /*82c60*/  IADD3 R8, P0, PT, R14, R2, RZ ;  /* 0x000000020e087210 */ /* 0x001fe20007f1e0ff */
[----:B------:R-:W-:Y:S02]  /*82c70*/  IMAD.MOV.U32 R14, RZ, RZ, R18 ;  /* 0x000000ffff0e7224 */ /* 0x000fe400078e0012 */
[----:B------:R-:W2:Y:S02]  /*82c80*/  LDL.LU R18, [R1+0x1218] ;  /* 0x0012180001127983 */ /* 0x000ea40000300800 */
[----:B------:R-:W-:Y:S01]  /*82c90*/  IMAD.X R9, R16, 0x1, R4, P0 ;  /* 0x0000000110097824 */ /* 0x000fe200000e0604 */
[C---:B------:R-:W-:Y:S02]  /*82ca0*/  PRMT R16, R19.reuse, 0x7771, RZ ;  /* 0x0000777113107816 */ /* 0x040fe400000000ff */
[----:B------:R-:W-:-:S03]  /*82cb0*/  PRMT R21, R19, 0x7772, RZ ;  /* 0x0000777213157816 */ /* 0x000fc600000000ff */
[----:B------:R3:W-:Y:S04]  /*82cc0*/  @P6 STG.E.U8 desc[UR74][R10.64], R16 ;  /* 0x000000100a006986 */ /* 0x0007e8000c10114a */
[----:B------:R0:W-:Y:S01]  /*82cd0*/  @P1 STG.E.U8 desc[UR74][R22.64], R21 ;  /* 0x0000001516001986 */ /* 0x0001e2000c10114a */
[----:B---3--:R-:W-:Y:S02]  /*82ce0*/  SHF.R.S32.HI R16, RZ, 0x1f, R15 ;  /* 0x0000001fff107819 */ /* 0x008fe4000001140f */
[----:B------:R-:W-:-:S05]  /*82cf0*/  IADD3 R10, P0, PT, R15, R0, RZ ;  /* 0x000000000f0a7210 */ /* 0x000fca0007f1e0ff */
[----:B------:R-:W-:Y:S01]  /*82d00*/  IMAD.X R11, R16, 0x1, R3, P0 ;  /* 0x00000001100b7824 */ /* 0x000fe200000e0603 */
[----:B0-----:R-:W-:Y:S02]  /*82d10*/  IADD3 R22, P0, PT, R15, R2, RZ ;  /* 0x000000020f167210 */ /* 0x001fe40007f1e0ff */
[----:B------:R-:W3:Y:S04]  /*82d20*/  LDL.LU R15, [R1+0x121c] ;  /* 0x00121c00010f7983 */ /* 0x000ee80000300800 */
[----:B------:R-:W4:Y:S01]  /*82d30*/  LDL.LU R27, [R1+0x54] ;  /* 0x00005400011b7983 */ /* 0x000f220000300800 */
[----:B------:R-:W-:Y:S01]  /*82d40*/  LOP3.LUT P2, RZ, R20, 0x100, RZ, 0xc0, !PT ;  /* 0x0000010014ff7812 */ /* 0x000fe2000784c0ff */
[----:B------:R-:W-:Y:S01]  /*82d50*/  IMAD.X R23, R16, 0x1, R4, P0 ;  /* 0x0000000110177824 */ /* 0x000fe200000e0604 */
[----:B------:R-:W-:-:S02]  /*82d60*/  LOP3.LUT P3, RZ, R20, 0x200, RZ, 0xc0, !PT ;  /* 0x0000020014ff7812 */ /* 0x000fc4000786c0ff */
[----:B------:R-:W-:Y:S02]  /*82d70*/  PRMT R16, R19, 0x7773, RZ ;  /* 0x0000777313107816 */ /* 0x000fe400000000ff */
[----:B------:R-:W-:Y:S01]  /*82d80*/  LOP3.LUT P4, RZ, R20, 0x400, RZ, 0xc0, !PT ;  /* 0x0000040014ff7812 */ /* 0x000fe2000788c0ff */
[----:B------:R-:W4:Y:S06]  /*82d90*/  LDL.LU R19, [R1+0x209c] ;  /* 0x00209c0001137983 */ /* 0x000f2c0000300800 */
[----:B------:R0:W-:Y:S01]  /*82da0*/  @P2 STG.E.U8 desc[UR74][R8.64], R16 ;  /* 0x0000001008002986 */ /* 0x0001e2000c10114a */
[----:B------:R-:W-:-:S05]  /*82db0*/  PRMT R21, R24, 0x7770, RZ ;  /* 0x0000777018157816 */ /* 0x000fca00000000ff */
[----:B------:R1:W-:Y:S01]  /*82dc0*/  @P3 STG.E.U8 desc[UR74][R10.64], R21 ;  /* 0x000000150a003986 */ /* 0x0003e2000c10114a */
[----:B0-----:R-:W-:Y:S02]  /*82dd0*/  SHF.R.S32.HI R16, RZ, 0x1f, R25 ;  /* 0x0000001fff107819 */ /* 0x001fe40000011419 */
[----:B------:R-:W-:-:S05]  /*82de0*/  IADD3 R8, P0, PT, R25, R0, RZ ;  /* 0x0000000019087210 */ /* 0x000fca0007f1e0ff */
[----:B------:R-:W-:Y:S01]  /*82df0*/  IMAD.X R9, R16, 0x1, R3, P0 ;  /* 0x0000000110097824 */ /* 0x000fe200000e0603 */
[----:B-1----:R-:W-:Y:S02]  /*82e00*/  IADD3 R10, P0, PT, R25, R2, RZ ;  /* 0x00000002190a7210 */ /* 0x002fe40007f1e0ff */
[----:B------:R-:W4:Y:S01]  /*82e10*/  LDL.LU R25, [R1+0x1220] ;  /* 0x0012200001197983 */ /* 0x000f220000300800 */
[----:B------:R-:W-:Y:S02]  /*82e20*/  LOP3.LUT P5, RZ, R20, 0x800, RZ, 0xc0, !PT ;  /* 0x0000080014ff7812 */ /* 0x000fe400078ac0ff */
[----:B------:R-:W-:Y:S01]  /*82e30*/  IMAD.X R11, R16, 0x1, R4, P0 ;  /* 0x00000001100b7824 */ /* 0x000fe200000e0604 */
[C---:B------:R-:W-:Y:S02]  /*82e40*/  PRMT R16, R24.reuse, 0x7771, RZ ;  /* 0x0000777118107816 */ /* 0x040fe400000000ff */
[----:B------:R-:W-:-:S03]  /*82e50*/  PRMT R21, R24, 0x7772, RZ ;  /* 0x0000777218157816 */ /* 0x000fc600000000ff */
[----:B------:R2:W-:Y:S01]  /*82e60*/  @P4 STG.E.U8 desc[UR74][R22.64], R16 ;  /* 0x0000001016004986 */ /* 0x0005e2000c10114a */
[----:B------:R-:W-:-:S04]  /*82e70*/  LOP3.LUT P6, RZ, R20, 0x1000, RZ, 0xc0, !PT ;  /* 0x0000100014ff7812 */ /* 0x000fc800078cc0ff */
[----:B------:R0:W-:Y:S01]  /*82e80*/  @P5 STG.E.U8 desc[UR74][R8.64], R21 ;  /* 0x0000001508005986 */ /* 0x0001e2000c10114a */
[----:B------:R-:W-:Y:S02]  /*82e90*/  LOP3.LUT P1, RZ, R20, 0x2000, RZ, 0xc0, !PT ;  /* 0x0000200014ff7812 */ /* 0x000fe4000782c0ff */
[----:B--2---:R-:W-:Y:S02]  /*82ea0*/  SHF.R.S32.HI R16, RZ, 0x1f, R18 ;  /* 0x0000001fff107819 */ /* 0x004fe40000011412 */
[----:B------:R-:W-:-:S05]  /*82eb0*/  IADD3 R22, P0, PT, R18, R0, RZ ;  /* 0x0000000012167210 */ /* 0x000fca0007f1e0ff */
[----:B------:R-:W-:Y:S01]  /*82ec0*/  IMAD.X R23, R16, 0x1, R3, P0 ;  /* 0x0000000110177824 */ /* 0x000fe200000e0603 */
[----:B0-----:R-:W-:Y:S02]  /*82ed0*/  IADD3 R8, P0, PT, R18, R2, RZ ;  /* 0x0000000212087210 */ /* 0x001fe40007f1e0ff */
[----:B------:R-:W2:Y:S03]  /*82ee0*/  LDL.LU R18, [R1+0x122c] ;  /* 0x00122c0001127983 */ /* 0x000ea60000300800 */
[----:B------:R-:W-:Y:S01]  /*82ef0*/  IMAD.X R9, R16, 0x1, R4, P0 ;  /* 0x0000000110097824 */ /* 0x000fe200000e0604 */
[----:B------:R-:W-:-:S05]  /*82f00*/  PRMT R16, R24, 0x7773, RZ ;  /* 0x0000777318107816 */ /* 0x000fca00000000ff */
[----:B------:R3:W-:Y:S02]  /*82f10*/  @P6 STG.E.U8 desc[UR74][R10.64], R16 ;  /* 0x000000100a006986 */ /* 0x0007e4000c10114a */
[----:B---3--:R-:W-:Y:S02]  /*82f20*/  SHF.R.S32.HI R16, RZ, 0x1f, R15 ;  /* 0x0000001fff107819 */ /* 0x008fe4000001140f */
[----:B------:R-:W-:Y:S02]  /*82f30*/  IADD3 R10, P0, PT, R15, R0, RZ ;  /* 0x000000000f0a7210 */ /* 0x000fe40007f1e0ff */
[----:B----4-:R-:W-:-:S03]  /*82f40*/  PRMT R21, R27, 0x7770, RZ ;  /* 0x000077701b157816 */ /* 0x010fc600000000ff */
[----:B------:R-:W-:Y:S02]  /*82f50*/  IMAD.X R11, R16, 0x1, R3, P0 ;  /* 0x00000001100b7824 */ /* 0x000fe400000e0603 */
[----:B------:R0:W-:Y:S02]  /*82f60*/  @P1 STG.E.U8 desc[UR74][R22.64], R21 ;  /* 0x0000001516001986 */ /* 0x0001e4000c10114a */
[----:B0-----:R-:W-:Y:S02]  /*82f70*/  IADD3 R22, P0, PT, R15, R2, RZ ;  /* 0x000000020f167210 */ /* 0x001fe40007f1e0ff */
[----:B------:R-:W3:Y:S01]  /*82f80*/  LDL.LU R15, [R1+0x1230] ;  /* 0x00123000010f7983 */ /* 0x000ee20000300800 */
[C---:B------:R-:W-:Y:S02]  /*82f90*/  LOP3.LUT P2, RZ, R20.reuse, 0x4000, RZ, 0xc0, !PT ;  /* 0x0000400014ff7812 */ /* 0x040fe4000784c0ff */
[----:B------:R-:W-:Y:S01]  /*82fa0*/  LOP3.LUT P3, RZ, R20, 0x8000, RZ, 0xc0, !PT ;  /* 0x0000800014ff7812 */ /* 0x000fe2000786c0ff */
[----:B------:R-:W-:Y:S01]  /*82fb0*/  IMAD.X R23, R16, 0x1, R4, P0 ;  /* 0x0000000110177824 */ /* 0x000fe200000e0604 */
[----:B------:R-:W-:-:S02]  /*82fc0*/  PRMT R16, R27, 0x7771, RZ ;  /* 0x000077711b107816 */ /* 0x000fc400000000ff */
[----:B------:R-:W-:Y:S02]  /*82fd0*/  PRMT R21, R27, 0x7772, RZ ;  /* 0x000077721b157816 */ /* 0x000fe400000000ff */
[----:B------:R-:W-:-:S05]  /*82fe0*/  LOP3.LUT P4, RZ, R20, 0x10000, RZ, 0xc0, !PT ;  /* 0x0001000014ff7812 */ /* 0x000fca000788c0ff */
[----:B------:R0:W-:Y:S01]  /*82ff0*/  @P2 STG.E.U8 desc[UR74][R8.64], R16 ;  /* 0x0000001008002986 */ /* 0x0001e2000c10114a */
[----:B------:R-:W-:-:S03]  /*83000*/  LOP3.LUT P5, RZ, R20, 0x20000, RZ, 0xc0, !PT ;  /* 0x0002000014ff7812 */ /* 0x000fc600078ac0ff */
[----:B------:R1:W-:Y:S01]  /*83010*/  @P3 STG.E.U8 desc[UR74][R10.64], R21 ;  /* 0x000000150a003986 */ /* 0x0003e2000c10114a */
[----:B0-----:R-:W-:Y:S02]  /*83020*/  SHF.R.S32.HI R16, RZ, 0x1f, R25 ;  /* 0x0000001fff107819 */ /* 0x001fe40000011419 */
[----:B------:R-:W-:-:S05]  /*83030*/  IADD3 R8, P0, PT, R25, R0, RZ ;  /* 0x0000000019087210 */ /* 0x000fca0007f1e0ff */
[----:B------:R-:W-:Y:S01]  /*83040*/  IMAD.X R9, R16, 0x1, R3, P0 ;  /* 0x0000000110097824 */ /* 0x000fe200000e0603 */
[----:B-1----:R-:W-:Y:S02]  /*83050*/  IADD3 R10, P0, PT, R25, R2, RZ ;  /* 0x00000002190a7210 */ /* 0x002fe40007f1e0ff */
[----:B------:R-:W-:-:S03]  /*83060*/  PRMT R21, R19, 0x7770, RZ ;  /* 0x0000777013157816 */ /* 0x000fc600000000ff */
[----:B------:R-:W-:Y:S01]  /*83070*/  IMAD.X R11, R16, 0x1, R4, P0 ;  /* 0x00000001100b7824 */ /* 0x000fe200000e0604 */
[----:B------:R-:W-:-:S05]  /*83080*/  PRMT R16, R27, 0x7773, RZ ;  /* 0x000077731b107816 */ /* 0x000fca00000000ff */
[----:B------:R-:W-:Y:S01]  /*83090*/  @P4 STG.E.U8 desc[UR74][R22.64], R16 ;  /* 0x0000001016004986 */ /* 0x000fe2000c10114a */
[----:B------:R-:W-:-:S03]  /*830a0*/  LOP3.LUT P6, RZ, R20, 0x40000, RZ, 0xc0, !PT ;  /* 0x0004000014ff7812 */ /* 0x000fc600078cc0ff */
[----:B------:R0:W-:Y:S01]  /*830b0*/  @P5 STG.E.U8 desc[UR74][R8.64], R21 ;  /* 0x0000001508005986 */ /* 0x0001e2000c10114a */
[----:B------:R-:W-:-:S03]  /*830c0*/  LOP3.LUT P1, RZ, R20, 0x80000, RZ, 0xc0, !PT ;  /* 0x0008000014ff7812 */ /* 0x000fc6000782c0ff */
[----:B0-----:R-:W4:Y:S01]  /*830d0*/  LDL.LU R21, [R1+0x1234] ;  /* 0x0012340001157983 */ /* 0x001f220000300800 */
[----:B------:R-:W-:Y:S01]  /*830e0*/  IMAD.MOV.U32 R27, RZ, RZ, R14 ;  /* 0x000000ffff1b7224 */ /* 0x000fe200078e000e */
[----:B--2---:R-:W-:Y:S02]  /*830f0*/  SHF.R.S32.HI R16, RZ, 0x1f, R18 ;  /* 0x0000001fff107819 */ /* 0x004fe40000011412 */
[----:B------:R-:W-:-:S05]  /*83100*/  IADD3 R24, P0, PT, R18, R0, RZ ;  /* 0x0000000012187210 */ /* 0x000fca0007f1e0ff */
[----:B------:R-:W-:Y:S01]  /*83110*/  IMAD.X R25, R16, 0x1, R3, P0 ;  /* 0x0000000110197824 */ /* 0x000fe200000e0603 */
[----:B------:R-:W-:Y:S02]  /*83120*/  IADD3 R8, P0, PT, R18, R2, RZ ;  /* 0x0000000212087210 */ /* 0x000fe40007f1e0ff */
[----:B------:R-:W2:Y:S03]  /*83130*/  LDL.LU R18, [R1+0x1238] ;  /* 0x0012380001127983 */ /* 0x000ea60000300800 */
[----:B------:R-:W-:Y:S01]  /*83140*/  IMAD.X R9, R16, 0x1, R4, P0 ;  /* 0x0000000110097824 */ /* 0x000fe200000e0604 */
[C---:B------:R-:W-:Y:S01]  /*83150*/  PRMT R16, R19.reuse, 0x7771, RZ ;  /* 0x0000777113107816 */ /* 0x040fe200000000ff */
[----:B------:R-:W2:Y:S04]  /*83160*/  LDL.LU R14, [R1+0x123c] ;  /* 0x00123c00010e7983 */ /* 0x000ea80000300800 */
[----:B------:R0:W-:Y:S02]  /*83170*/  @P6 STG.E.U8 desc[UR74][R10.64], R16 ;  /* 0x000000100a006986 */ /* 0x0001e4000c10114a */
[----:B0-----:R-:W-:-:S05]  /*83180*/  PRMT R11, R19, 0x7772, RZ ;  /* 0x00007772130b7816 */ /* 0x001fca00000000ff */
[----:B------:R0:W-:Y:S01]  /*83190*/  @P1 STG.E.U8 desc[UR74][R24.64], R11 ;  /* 0x0000000b18001986 */ /* 0x0001e2000c10114a */
[----:B---3--:R-:W-:Y:S02]  /*831a0*/  SHF.R.S32.HI R10, RZ, 0x1f, R15 ;  /* 0x0000001fff0a7819 */ /* 0x008fe4000001140f */
[----:B------:R-:W-:-:S05]  /*831b0*/  IADD3 R22, P0, PT, R15, R0, RZ ;  /* 0x000000000f167210 */ /* 0x000fca0007f1e0ff */
[----:B------:R-:W-:Y:S01]  /*831c0*/  IMAD.X R23, R10, 0x1, R3, P0 ;  /* 0x000000010a177824 */ /* 0x000fe200000e0603 */
[----:B0-----:R-:W-:Y:S01]  /*831d0*/  IADD3 R24, P0, PT, R15, R2, RZ ;  /* 0x000000020f187210 */ /* 0x001fe20007f1e0ff */
[----:B------:R-:W-:Y:S02]  /*831e0*/  IMAD.MOV.U32 R15, RZ, RZ, R17 ;  /* 0x000000ffff0f7224 */ /* 0x000fe400078e0011 */
[----:B------:R-:W3:Y:S01]  /*831f0*/  LDL.LU R17, [R1+0x60] ;  /* 0x0000600001117983 */ /* 0x000ee20000300800 */
[----:B------:R-:W-:Y:S01]  /*83200*/  LOP3.LUT P2, RZ, R20, 0x100000, RZ, 0xc0, !PT ;  /* 0x0010000014ff7812 */ /* 0x000fe2000784c0ff */
[----:B------:R-:W-:Y:S01]  /*83210*/  IMAD.X R25, R10, 0x1, R4, P0 ;  /* 0x000000010a197824 */ /* 0x000fe200000e0604 */
[C---:B------:R-:W-:Y:S02]  /*83220*/  LOP3.LUT P3, RZ, R20.reuse, 0x200000, RZ, 0xc0, !PT ;  /* 0x0020000014ff7812 */ /* 0x040fe4000786c0ff */
[----:B------:R-:W-:Y:S02]  /*83230*/  PRMT R10, R19, 0x7773, RZ ;  /* 0x00007773130a7816 */ /* 0x000fe400000000ff */
[C---:B------:R-:W-:Y:S01]  /*83240*/  LOP3.LUT P4, RZ, R20.reuse, 0x400000, RZ, 0xc0, !PT ;  /* 0x0040000014ff7812 */ /* 0x040fe2000788c0ff */
[----:B------:R-:W3:Y:S01]  /*83250*/  LDL.LU R19, [R1+0x2098] ;  /* 0x0020980001137983 */ /* 0x000ee20000300800 */
[----:B------:R-:W-:-:S05]  /*83260*/  LOP3.LUT P5, RZ, R20, 0x800000, RZ, 0xc0, !PT ;  /* 0x0080000014ff7812 */ /* 0x000fca00078ac0ff */
[----:B------:R0:W-:Y:S01]  /*83270*/  @P2 STG.E.U8 desc[UR74][R8.64], R10 ;  /* 0x0000000a08002986 */ /* 0x0001e2000c10114a */
[C---:B------:R-:W-:Y:S02]  /*83280*/  PRMT R16, R26.reuse, 0x7771, RZ ;  /* 0x000077711a107816 */ /* 0x040fe400000000ff */
[----:B0-----:R-:W-:-:S05]  /*83290*/  PRMT R8, R26, 0x7770, RZ ;  /* 0x000077701a087816 */ /* 0x001fca00000000ff */
[----:B------:R0:W-:Y:S01]  /*832a0*/  @P3 STG.E.U8 desc[UR74][R22.64], R8 ;  /* 0x0000000816003986 */ /* 0x0001e2000c10114a */
[----:B------:R-:W-:-:S03]  /*832b0*/  LOP3.LUT P6, RZ, R20, 0x1000000, RZ, 0xc0, !PT ;  /* 0x0100000014ff7812 */ /* 0x000fc600078cc0ff */
[----:B------:R-:W-:Y:S01]  /*832c0*/  @P4 STG.E.U8 desc[UR74][R24.64], R16 ;  /* 0x0000001018004986 */ /* 0x000fe2000c10114a */
[----:B----4-:R-:W-:Y:S02]  /*832d0*/  SHF.R.S32.HI R9, RZ, 0x1f, R21 ;  /* 0x0000001fff097819 */ /* 0x010fe40000011415 */
[----:B------:R-:W-:-:S05]  /*832e0*/  IADD3 R10, P0, PT, R21, R0, RZ ;  /* 0x00000000150a7210 */ /* 0x000fca0007f1e0ff */
[----:B------:R-:W-:Y:S01]  /*832f0*/  IMAD.X R11, R9, 0x1, R3, P0 ;  /* 0x00000001090b7824 */ /* 0x000fe200000e0603 */
[----:B0-----:R-:W-:Y:S02]  /*83300*/  IADD3 R8, P0, PT, R21, R2, RZ ;  /* 0x0000000215087210 */ /* 0x001fe40007f1e0ff */
[----:B------:R-:W-:-:S05]  /*83310*/  PRMT R21, R26, 0x7772, RZ ;  /* 0x000077721a157816 */ /* 0x000fca00000000ff */
[----:B------:R0:W-:Y:S01]  /*83320*/  @P5 STG.E.U8 desc[UR74][R10.64], R21 ;  /* 0x000000150a005986 */ /* 0x0001e2000c10114a */
[----:B------:R-:W-:Y:S01]  /*83330*/  LOP3.LUT P1, RZ, R20, 0x2000000, RZ, 0xc0, !PT ;  /* 0x0200000014ff7812 */ /* 0x000fe2000782c0ff */
[----:B------:R-:W-:Y:S02]  /*83340*/  IMAD.X R9, R9, 0x1, R4, P0 ;  /* 0x0000000109097824 */ /* 0x000fe400000e0604 */
[----:B0-----:R-:W-:Y:S02]  /*83350*/  IMAD.MOV.U32 R11, RZ, RZ, R26 ;  /* 0x000000ffff0b7224 */ /* 0x001fe400078e001a */
[----:B------:R-:W4:Y:S03]  /*83360*/  LDL.LU R26, [R1+0x1244] ;  /* 0x00124400011a7983 */ /* 0x000f260000300800 */
[----:B------:R-:W-:-:S05]  /*83370*/  PRMT R10, R11, 0x7773, RZ ;  /* 0x000077730b0a7816 */ /* 0x000fca00000000ff */
[----:B------:R3:W-:Y:S01]  /*83380*/  @P6 STG.E.U8 desc[UR74][R8.64], R10 ;  /* 0x0000000a08006986 */ /* 0x0007e2000c10114a */
[----:B--2---:R-:W-:Y:S02]  /*83390*/  SHF.R.S32.HI R16, RZ, 0x1f, R18 ;  /* 0x0000001fff107819 */ /* 0x004fe40000011412 */
[----:B------:R-:W-:-:S05]  /*833a0*/  IADD3 R24, P0, PT, R18, R0, RZ ;  /* 0x0000000012187210 */ /* 0x000fca0007f1e0ff */
[----:B------:R-:W-:Y:S01]  /*833b0*/  IMAD.X R25, R16, 0x1, R3, P0 ;  /* 0x0000000110197824 */ /* 0x000fe200000e0603 */
[----:B------:R-:W-:Y:S02]  /*833c0*/  IADD3 R22, P0, PT, R18, R2, RZ ;  /* 0x0000000212167210 */ /* 0x000fe40007f1e0ff */
[----:B------:R-:W2:Y:S01]  /*833d0*/  LDL.LU R18, [R1+0x64] ;  /* 0x0000640001127983 */ /* 0x000ea20000300800 */
[----:B---3--:R-:W-:-:S05]  /*833e0*/  PRMT R8, R17, 0x7770, RZ ;  /* 0x0000777011087816 */ /* 0x008fca00000000ff */
[----:B------:R0:W-:Y:S04]  /*833f0*/  @P1 STG.E.U8 desc[UR74][R24.64], R8 ;  /* 0x0000000818001986 */ /* 0x0001e8000c10114a */
[----:B0-----:R-:W3:Y:S01]  /*83400*/  LDL.LU R25, [R1+0x1240] ;  /* 0x0012400001197983 */ /* 0x001ee20000300800 */
[----:B------:R-:W-:Y:S01]  /*83410*/  IMAD.X R23, R16, 0x1, R4, P0 ;  /* 0x0000000110177824 */ /* 0x000fe200000e0604 */
[----:B------:R-:W-:Y:S02]  /*83420*/  SHF.R.S32.HI R9, RZ, 0x1f, R14 ;  /* 0x0000001fff097819 */ /* 0x000fe4000001140e */
[----:B------:R-:W-:-:S05]  /*83430*/  IADD3 R10, P0, PT, R14, R0, RZ ;  /* 0x000000000e0a7210 */ /* 0x000fca0007f1e0ff */
[----:B------:R-:W-:Y:S01]  /*83440*/  IMAD.X R11, R9, 0x1, R3, P0 ;  /* 0x00000001090b7824 */ /* 0x000fe200000e0603 */
[----:B------:R-:W-:Y:S02]  /*83450*/  IADD3 R8, P0, PT, R14, R2, RZ ;  /* 0x000000020e087210 */ /* 0x000fe40007f1e0ff */
[----:B------:R-:W4:Y:S01]  /*83460*/  LDL.LU R14, [R1+0x1248] ;  /* 0x00124800010e7983 */ /* 0x000f220000300800 */
[C---:B------:R-:W-:Y:S02]  /*83470*/  LOP3.LUT P2, RZ, R20.reuse, 0x4000000, RZ, 0xc0, !PT ;  /* 0x0400000014ff7812 */ /* 0x040fe4000784c0ff */
[C---:B------:R-:W-:Y:S02]  /*83480*/  LOP3.LUT P3, RZ, R20.reuse, 0x8000000, RZ, 0xc0, !PT ;  /* 0x0800000014ff7812 */ /* 0x040fe4000786c0ff */
[----:B------:R-:W-:Y:S01]  /*83490*/  PRMT R16, R17, 0x7771, RZ ;  /* 0x0000777111107816 */ /* 0x000fe200000000ff */
[----:B------:R-:W-:Y:S01]  /*834a0*/  IMAD.X R9, R9, 0x1, R4, P0 ;  /* 0x0000000109097824 */ /* 0x000fe200000e0604 */
[C---:B------:R-:W-:Y:S01]  /*834b0*/  LOP3.LUT P4, RZ, R20.reuse, 0x10000000, RZ, 0xc0, !PT ;  /* 0x1000000014ff7812 */ /* 0x040fe2000788c0ff */
[----:B------:R-:W4:Y:S01]  /*834c0*/  LDL.LU R24, [R1+0x1250] ;  /* 0x0012500001187983 */ /* 0x000f220000300800 */
[----:B------:R-:W-:-:S02]  /*834d0*/  LOP3.LUT P5, RZ, R20, 0x20000000, RZ, 0xc0, !PT ;  /* 0x2000000014ff7812 */ /* 0x000fc400078ac0ff */
[C---:B------:R-:W-:Y:S02]  /*834e0*/  LOP3.LUT P6, RZ, R20.reuse, 0x40000000, RZ, 0xc0, !PT ;  /* 0x4000000014ff7812 */ /* 0x040fe400078cc0ff */
[----:B------:R-:W-:Y:S01]  /*834f0*/  LOP3.LUT P1, RZ, R20, 0x80000000, RZ, 0xc0, !PT ;  /* 0x8000000014ff7812 */ /* 0x000fe2000782c0ff */
[----:B------:R0:W-:Y:S02]  /*83500*/  @P2 STG.E.U8 desc[UR74][R22.64], R16 ;  /* 0x0000001016002986 */ /* 0x0001e4000c10114a */
[----:B0-----:R-:W-:Y:S02]  /*83510*/  PRMT R22, R17, 0x7772, RZ ;  /* 0x0000777211167816 */ /* 0x001fe400000000ff */
[----:B------:R-:W4:Y:S04]  /*83520*/  LDL.LU R23, [R1+0x68] ;  /* 0x0000680001177983 */ /* 0x000f280000300800 */
[----:B------:R2:W-:Y:S02]  /*83530*/  @P3 STG.E.U8 desc[UR74][R10.64], R22 ;  /* 0x000000160a003986 */ /* 0x0005e4000c10114a */
[----:B--2---:R-:W-:-:S02]  /*83540*/  PRMT R22, R18, 0x7770, RZ ;  /* 0x0000777012167816 */ /* 0x004fc400000000ff */
[----:B---3--:R-:W-:Y:S02]  /*83550*/  SHF.R.S32.HI R16, RZ, 0x1f, R25 ;  /* 0x0000001fff107819 */ /* 0x008fe40000011419 */
[----:B------:R-:W-:-:S05]  /*83560*/  IADD3 R20, P0, PT, R25, R0, RZ ;  /* 0x0000000019147210 */ /* 0x000fca0007f1e0ff */
[----:B------:R-:W-:Y:S01]  /*83570*/  IMAD.X R21, R16, 0x1, R3, P0 ;  /* 0x0000000110157824 */ /* 0x000fe200000e0603 */
[----:B------:R-:W-:-:S05]  /*83580*/  IADD3 R10, P0, PT, R25, R2, RZ ;  /* 0x00000002190a7210 */ /* 0x000fca0007f1e0ff */
[----:B------:R-:W-:Y:S01]  /*83590*/  IMAD.X R11, R16, 0x1, R4, P0 ;  /* 0x00000001100b7824 */ /* 0x000fe200000e0604 */
[----:B------:R-:W-:Y:S02]  /*835a0*/  PRMT R16, R17, 0x7773, RZ ;  /* 0x0000777311107816 */ /* 0x000fe400000000ff */
[----:B------:R-:W2:Y:S04]  /*835b0*/  LDL.LU R17, [R1+0x2094] ;  /* 0x0020940001117983 */ /* 0x000ea80000300800 */
[----:B------:R4:W-:Y:S04]  /*835c0*/  @P4 STG.E.U8 desc[UR74][R8.64], R16 ;  /* 0x0000001008004986 */ /* 0x0009e8000c10114a */
[----:B------:R0:W-:Y:S04]  /*835d0*/  @P5 STG.E.U8 desc[UR74][R20.64], R22 ;  /* 0x0000001614005986 */ /* 0x0001e8000c10114a */
[----:B------:R-:W3:Y:S01]  /*835e0*/  LDL.LU R25, [R1+0x1268] ;  /* 0x0012680001197983 */ /* 0x000ee20000300800 */
[----:B----4-:R-:W-:-:S02]  /*835f0*/  SHF.R.S32.HI R16, RZ, 0x1f, R26 ;  /* 0x0000001fff107819 */ /* 0x010fc4000001141a */
[----:B------:R-:W-:-:S05]  /*83600*/  IADD3 R8, P0, PT, R26, R0, RZ ;  /* 0x000000001a087210 */ /* 0x000fca0007f1e0ff */
[----:B------:R-:W-:Y:S01]  /*83610*/  IMAD.X R9, R16, 0x1, R3, P0 ;  /* 0x0000000110097824 */ /* 0x000fe200000e0603 */
[----:B0-----:R-:W-:-:S05]  /*83620*/  IADD3 R20, P0, PT, R26, R2, RZ ;  /* 0x000000021a147210 */ /* 0x001fca0007f1e0ff */
[----:B------:R-:W-:Y:S01]  /*83630*/  IMAD.X R21, R16, 0x1, R4, P0 ;  /* 0x0000000110157824 */ /* 0x000fe200000e0604 */
[C---:B------:R-:W-:Y:S02]  /*83640*/  PRMT R16, R18.reuse, 0x7771, RZ ;  /* 0x0000777112107816 */ /* 0x040fe400000000ff */
[----:B------:R-:W-:-:S03]  /*83650*/  PRMT R22, R18, 0x7772, RZ ;  /* 0x0000777212167816 */ /* 0x000fc600000000ff */
[----:B------:R0:W-:Y:S04]  /*83660*/  @P6 STG.E.U8 desc[UR74][R10.64], R16 ;  /* 0x000000100a006986 */ /* 0x0001e8000c10114a */
[----:B------:R1:W-:Y:S01]  /*83670*/  @P1 STG.E.U8 desc[UR74][R8.64], R22 ;  /* 0x0000001608001986 */ /* 0x0003e2000c10114a */
[----:B0-----:R-:W-:Y:S02]  /*83680*/  SHF.R.S32.HI R16, RZ, 0x1f, R14 ;  /* 0x0000001fff107819 */ /* 0x001fe4000001140e */
[----:B------:R-:W-:-:S05]  /*83690*/  IADD3 R10, P0, PT, R14, R0, RZ ;  /* 0x000000000e0a7210 */ /* 0x000fca0007f1e0ff */
[----:B------:R-:W-:Y:S01]  /*836a0*/  IMAD.X R11, R16, 0x1, R3, P0 ;  /* 0x00000001100b7824 */ /* 0x000fe200000e0603 */
[----:B-1----:R-:W-:Y:S02]  /*836b0*/  IADD3 R8, P0, PT, R14, R2, RZ ;  /* 0x000000020e087210 */ /* 0x002fe40007f1e0ff */
[----:B------:R-:W4:Y:S04]  /*836c0*/  LDL.LU R14, [R1+0x1280] ;  /* 0x00128000010e7983 */ /* 0x000f280000300800 */
[----:B------:R-:W2:Y:S01]  /*836d0*/  LDL.LU R26, [R1+0x6c] ;  /* 0x00006c00011a7983 */ /* 0x000ea20000300800 */
[C---:B------:R-:W-:Y:S01]  /*836e0*/  LOP3.LUT P2, RZ, R19.reuse, 0x1, RZ, 0xc0, !PT ;  /* 0x0000000113ff7812 */ /* 0x040fe2000784c0ff */
[----:B------:R-:W-:Y:S01]  /*836f0*/  IMAD.X R9, R16, 0x1, R4, P0 ;  /* 0x0000000110097824 */ /* 0x000fe200000e0604 */
[----:B------:R-:W-:-:S02]  /*83700*/  LOP3.LUT P3, RZ, R19, 0x2, RZ, 0xc0, !PT ;  /* 0x0000000213ff7812 */ /* 0x000fc4000786c0ff */
[----:B------:R-:W-:Y:S02]  /*83710*/  PRMT R16, R18, 0x7773, RZ ;  /* 0x0000777312107816 */ /* 0x000fe400000000ff */
[----:B------:R-:W-:Y:S01]  /*83720*/  PRMT R22, R23, 0x7770, RZ ;  /* 0x0000777017167816 */ /* 0x000fe200000000ff */
[----:B------:R-:W2:Y:S06]  /*83730*/  LDL.LU R18, [R1+0x2090] ;  /* 0x0020900001127983 */ /* 0x000eac0000300800 */
[----:B------:R0:W-:Y:S01]  /*83740*/  @P2 STG.E.U8 desc[UR74][R20.64], R16 ;  /* 0x0000001014002986 */ /* 0x0001e2000c10114a */
[----:B------:R-:W-:-:S03]  /*83750*/  LOP3.LUT P4, RZ, R19, 0x4, RZ, 0xc0, !PT ;  /* 0x0000000413ff7812 */ /* 0x000fc6000788c0ff */
[----:B------:R1:W-:Y:S01]  /*83760*/  @P3 STG.E.U8 desc[UR74][R10.64], R22 ;  /* 0x000000160a003986 */ /* 0x0003e2000c10114a */
[----:B0-----:R-:W-:Y:S02]  /*83770*/  SHF.R.S32.HI R16, RZ, 0x1f, R24 ;  /* 0x0000001fff107819 */ /* 0x001fe40000011418 */
[----:B------:R-:W-:-:S05]  /*83780*/  IADD3 R20, P0, PT, R24, R0, RZ ;  /* 0x0000000018147210 */ /* 0x000fca0007f1e0ff */
[----:B------:R-:W-:Y:S01]  /*83790*/  IMAD.X R21, R16, 0x1, R3, P0 ;  /* 0x0000000110157824 */ /* 0x000fe200000e0603 */
[----:B-1----:R-:W-:Y:S02]  /*837a0*/  IADD3 R10, P0, PT, R24, R2, RZ ;  /* 0x00000002180a7210 */ /* 0x002fe40007f1e0ff */
[----:B------:R-:W2:Y:S01]  /*837b0*/  LDL.LU R24, [R1+0x1294] ;  /* 0x0012940001187983 */ /* 0x000ea20000300800 */
        /* <DEDUP_REMOVED lines=8> */
[----:B---3--:R-:W-:Y:S02]  /*83840*/  SHF.R.S32.HI R16, RZ, 0x1f, R25 ;  /* 0x0000001fff107819 */ /* 0x008fe40000011419 */
[----:B------:R-:W-:-:S05]  /*83850*/  IADD3 R8, P0, PT, R25, R0, RZ ;  /* 0x0000000019087210 */ /* 0x000fca0007f1e0ff */
[C---:B------:R-:W-:Y:S01]  /*83860*/  IMAD.X R9, R16.reuse, 0x1, R3, P0 ;  /* 0x0000000110097824 */ /* 0x040fe200000e0603 */
[----:B0-----:R-:W-:Y:S02]  /*83870*/  IADD3 R20, P0, PT, R25, R2, RZ ;  /* 0x0000000219147210 */ /* 0x001fe40007f1e0ff */
[----:B------:R-:W3:Y:S03]  /*83880*/  LDL.LU R25, [R1+0x128c] ;  /* 0x00128c0001197983 */ /* 0x000ee60000300800 */
[----:B------:R-:W-:Y:S01]  /*83890*/  IMAD.X R21, R16, 0x1, R4, P0 ;  /* 0x0000000110157824 */ /* 0x000fe200000e0604 */
[----:B------:R-:W-:-:S05]  /*838a0*/  PRMT R16, R23, 0x7773, RZ ;  /* 0x0000777317107816 */ /* 0x000fca00000000ff */
[----:B------:R4:W-:Y:S02]  /*838b0*/  @P6 STG.E.U8 desc[UR74][R10.64], R16 ;  /* 0x000000100a006986 */ /* 0x0009e4000c10114a */
[----:B----4-:R-:W-:Y:S02]  /*838c0*/  SHF.R.S32.HI R16, RZ, 0x1f, R14 ;  /* 0x0000001fff107819 */ /* 0x010fe4000001140e */
[----:B------:R-:W-:Y:S02]  /*838d0*/  IADD3 R10, P0, PT, R14, R0, RZ ;  /* 0x000000000e0a7210 */ /* 0x000fe40007f1e0ff */
[----:B--2---:R-:W-:-:S03]  /*838e0*/  PRMT R22, R26, 0x7770, RZ ;  /* 0x000077701a167816 */ /* 0x004fc600000000ff */
[----:B------:R-:W-:Y:S02]  /*838f0*/  IMAD.X R11, R16, 0x1, R3, P0 ;  /* 0x00000001100b7824 */ /* 0x000fe400000e0603 */
[----:B------:R0:W-:Y:S02]  /*83900*/  @P1 STG.E.U8 desc[UR74][R8.64], R22 ;  /* 0x0000001608001986 */ /* 0x0001e4000c10114a */
[----:B0-----:R-:W-:Y:S02]  /*83910*/  IADD3 R8, P0, PT, R14, R2, RZ ;  /* 0x000000020e087210 */ /* 0x001fe40007f1e0ff */
[----:B------:R-:W2:Y:S01]  /*83920*/  LDL.LU R14, [R1+0x1284] ;  /* 0x00128400010e7983 */ /* 0x000ea20000300800 */
[C---:B------:R-:W-:Y:S02]  /*83930*/  LOP3.LUT P2, RZ, R19.reuse, 0x40, RZ, 0xc0, !PT ;  /* 0x0000004013ff7812 */ /* 0x040fe4000784c0ff */
[----:B------:R-:W-:Y:S01]  /*83940*/  LOP3.LUT P3, RZ, R19, 0x80, RZ, 0xc0, !PT ;  /* 0x0000008013ff7812 */ /* 0x000fe2000786c0ff */
[----:B------:R-:W-:Y:S01]  /*83950*/  IMAD.X R9, R16, 0x1, R4, P0 ;  /* 0x0000000110097824 */ /* 0x000fe200000e0604 */
[----:B------:R-:W-:-:S02]  /*83960*/  PRMT R16, R26, 0x7771, RZ ;  /* 0x000077711a107816 */ /* 0x000fc400000000ff */
[----:B------:R-:W-:-:S07]  /*83970*/  PRMT R22, R26, 0x7772, RZ ;  /* 0x000077721a167816 */ /* 0x000fce00000000ff */
[----:B------:R0:W-:Y:S01]  /*83980*/  @P2 STG.E.U8 desc[UR74][R20.64], R16 ;  /* 0x0000001014002986 */ /* 0x0001e2000c10114a */
[----:B------:R-:W-:-:S03]  /*83990*/  LOP3.LUT P4, RZ, R19, 0x100, RZ, 0xc0, !PT ;  /* 0x0000010013ff7812 */ /* 0x000fc6000788c0ff */
[----:B------:R1:W-:Y:S01]  /*839a0*/  @P3 STG.E.U8 desc[UR74][R10.64], R22 ;  /* 0x000000160a003986 */ /* 0x0003e2000c10114a */
[----:B0-----:R-:W-:Y:S02]  /*839b0*/  SHF.R.S32.HI R16, RZ, 0x1f, R24 ;  /* 0x0000001fff107819 */ /* 0x001fe40000011418 */
[----:B------:R-:W-:-:S05]  /*839c0*/  IADD3 R20, P0, PT, R24, R0, RZ ;  /* 0x0000000018147210 */ /* 0x000fca0007f1e0ff */
[----:B------:R-:W-:Y:S01]  /*839d0*/  IMAD.X R21, R16, 0x1, R3, P0 ;  /* 0x0000000110157824 */ /* 0x000fe200000e0603 */
[----:B-1----:R-:W-:Y:S02]  /*839e0*/  IADD3 R10, P0, PT, R24, R2, RZ ;  /* 0x00000002180a7210 */ /* 0x002fe40007f1e0ff */
[----:B------:R-:W4:Y:S03]  /*839f0*/  LDL.LU R24, [R1+0x127c] ;  /* 0x00127c0001187983 */ /* 0x000f260000300800 */
[----:B------:R-:W-:Y:S01]  /*83a00*/  IMAD.X R11, R16, 0x1, R4, P0 ;  /* 0x00000001100b7824 */ /* 0x000fe200000e0604 */
[----:B------:R-:W-:Y:S02]  /*83a10*/  PRMT R16, R26, 0x7773, RZ ;  /* 0x000077731a107816 */ /* 0x000fe400000000ff */
[----:B------:R-:W4:Y:S01]  /*83a20*/  LDL.LU R26, [R1+0x74] ;  /* 0x00007400011a7983 */ /* 0x000f220000300800 */
[----:B------:R-:W-:-:S02]  /*83a30*/  LOP3.LUT P5, RZ, R19, 0x200, RZ, 0xc0, !PT ;  /* 0x0000020013ff7812 */ /* 0x000fc400078ac0ff */
[----:B------:R-:W-:Y:S01]  /*83a40*/  PRMT R22, R27, 0x7770, RZ ;  /* 0x000077701b167816 */ /* 0x000fe200000000ff */
[----:B------:R-:W-:Y:S01]  /*83a50*/  @P4 STG.E.U8 desc[UR74][R8.64], R16 ;  /* 0x0000001008004986 */ /* 0x000fe2000c10114a */
[C---:B------:R-:W-:Y:S02]  /*83a60*/  LOP3.LUT P6, RZ, R19.reuse, 0x400, RZ, 0xc0, !PT ;  /* 0x0000040013ff7812 */ /* 0x040fe400078cc0ff */
[----:B------:R-:W-:-:S07]  /*83a70*/  LOP3.LUT P1, RZ, R19, 0x800, RZ, 0xc0, !PT ;  /* 0x0000080013ff7812 */ /* 0x000fce000782c0ff */
[----:B------:R0:W-:Y:S02]  /*83a80*/  @P5 STG.E.U8 desc[UR74][R20.64], R22 ;  /* 0x0000001614005986 */ /* 0x0001e4000c10114a */
[----:B0-----:R-:W-:Y:S02]  /*83a90*/  PRMT R22, R27, 0x7772, RZ ;  /* 0x000077721b167816 */ /* 0x001fe400000000ff */
[----:B---3--:R-:W-:Y:S02]  /*83aa0*/  SHF.R.S32.HI R16, RZ, 0x1f, R25 ;  /* 0x0000001fff107819 */ /* 0x008fe40000011419 */
[----:B------:R-:W-:-:S05]  /*83ab0*/  IADD3 R8, P0, PT, R25, R0, RZ ;  /* 0x0000000019087210 */ /* 0x000fca0007f1e0ff */
[C---:B------:R-:W-:Y:S01]  /*83ac0*/  IMAD.X R9, R16.reuse, 0x1, R3, P0 ;  /* 0x0000000110097824 */ /* 0x040fe200000e0603 */
[----:B------:R-:W-:Y:S02]  /*83ad0*/  IADD3 R20, P0, PT, R25, R2, RZ ;  /* 0x0000000219147210 */ /* 0x000fe40007f1e0ff */
[----:B------:R-:W3:Y:S03]  /*83ae0*/  LDL.LU R25, [R1+0x1274] ;  /* 0x0012740001197983 */ /* 0x000ee60000300800 */
[----:B------:R-:W-:Y:S01]  /*83af0*/  IMAD.X R21, R16, 0x1, R4, P0 ;  /* 0x0000000110157824 */ /* 0x000fe200000e0604 */
[----:B------:R-:W-:-:S05]  /*83b00*/  PRMT R16, R27, 0x7771, RZ ;  /* 0x000077711b107816 */ /* 0x000fca00000000ff */
[----:B------:R-:W-:Y:S04]  /*83b10*/  @P6 STG.E.U8 desc[UR74][R10.64], R16 ;  /* 0x000000100a006986 */ /* 0x000fe8000c10114a */
[----:B------:R0:W-:Y:S02]  /*83b20*/  @P1 STG.E.U8 desc[UR74][R8.64], R22 ;  /* 0x0000001608001986 */ /* 0x0001e4000c10114a */
[----:B0-----:R-:W-:Y:S02]  /*83b30*/  IMAD.MOV.U32 R22, RZ, RZ, R27 ;  /* 0x000000ffff167224 */ /* 0x001fe400078e001b */
[----:B------:R-:W3:Y:S01]  /*83b40*/  LDL.LU R27, [R1+0x126c] ;  /* 0x00126c00011b7983 */ /* 0x000ee20000300800 */
[----:B--2---:R-:W-:Y:S02]  /*83b50*/  SHF.R.S32.HI R16, RZ, 0x1f, R14 ;  /* 0x0000001fff107819 */ /* 0x004fe4000001140e */
[----:B------:R-:W-:-:S05]  /*83b60*/  IADD3 R10, P0, PT, R14, R0, RZ ;  /* 0x000000000e0a7210 */ /* 0x000fca0007f1e0ff */
[----:B------:R-:W-:Y:S01]  /*83b70*/  IMAD.X R11, R16, 0x1, R3, P0 ;  /* 0x00000001100b7824 */ /* 0x000fe200000e0603 */
[----:B------:R-:W-:Y:S01]  /*83b80*/  IADD3 R8, P0, PT, R14, R2, RZ ;  /* 0x000000020e087210 */ /* 0x000fe20007f1e0ff */
[----:B------:R-:W-:Y:S02]  /*83b90*/  IMAD.MOV.U32 R14, RZ, RZ, R15 ;  /* 0x000000ffff0e7224 */ /* 0x000fe400078e000f */
[----:B------:R-:W2:Y:S04]  /*83ba0*/  LDL.LU R15, [R1+0x1264] ;  /* 0x00126400010f7983 */ /* 0x000ea80000300800 */
[----:B------:R-:W2:Y:S01]  /*83bb0*/  LDL.LU R23, [R1+0x78] ;  /* 0x0000780001177983 */ /* 0x000ea20000300800 */
[C---:B------:R-:W-:Y:S01]  /*83bc0*/  LOP3.LUT P2, RZ, R19.reuse, 0x1000, RZ, 0xc0, !PT ;  /* 0x0000100013ff7812 */ /* 0x040fe2000784c0ff */
[----:B------:R-:W-:Y:S01]  /*83bd0*/  IMAD.X R9, R16, 0x1, R4, P0 ;  /* 0x0000000110097824 */ /* 0x000fe200000e0604 */
[----:B------:R-:W-:-:S02]  /*83be0*/  LOP3.LUT P3, RZ, R19, 0x2000, RZ, 0xc0, !PT ;  /* 0x0000200013ff7812 */ /* 0x000fc4000786c0ff */
[----:B------:R-:W-:Y:S02]  /*83bf0*/  PRMT R16, R22, 0x7773, RZ ;  /* 0x0000777316107816 */ /* 0x000fe400000000ff */
[----:B------:R-:W-:-:S07]  /*83c00*/  LOP3.LUT P4, RZ, R19, 0x4000, RZ, 0xc0, !PT ;  /* 0x0000400013ff7812 */ /* 0x000fce000788c0ff */
[----:B------:R4:W-:Y:S01]  /*83c10*/  @P2 STG.E.U8 desc[UR74][R20.64], R16 ;  /* 0x0000001014002986 */ /* 0x0009e2000c10114a */
[----:B------:R-:W-:Y:S02]  /*83c20*/  LOP3.LUT P5, RZ, R19, 0x8000, RZ, 0xc0, !PT ;  /* 0x0000800013ff7812 */ /* 0x000fe400078ac0ff */
[----:B----4-:R-:W-:Y:S02]  /*83c30*/  SHF.R.S32.HI R16, RZ, 0x1f, R24 ;  /* 0x0000001fff107819 */ /* 0x010fe40000011418 */
[----:B------:R-:W-:Y:S02]  /*83c40*/  IADD3 R20, P0, PT, R24, R0, RZ ;  /* 0x0000000018147210 */ /* 0x000fe40007f1e0ff */
[----:B------:R-:W-:-:S03]  /*83c50*/  PRMT R22, R26, 0x7770, RZ ;  /* 0x000077701a167816 */ /* 0x000fc600000000ff */
[----:B------:R-:W-:Y:S02]  /*83c60*/  IMAD.X R21, R16, 0x1, R3, P0 ;  /* 0x0000000110157824 */ /* 0x000fe400000e0603 */
[----:B------:R0:W-:Y:S02]  /*83c70*/  @P3 STG.E.U8 desc[UR74][R10.64], R22 ;  /* 0x000000160a003986 */ /* 0x0001e4000c10114a */
[----:B0-----:R-:W-:-:S05]  /*83c80*/  IADD3 R10, P0, PT, R24, R2, RZ ;  /* 0x00000002180a7210 */ /* 0x001fca0007f1e0ff */
[----:B------:R-:W-:Y:S01]  /*83c90*/  IMAD.X R11, R16, 0x1, R4, P0 ;  /* 0x00000001100b7824 */ /* 0x000fe200000e0604 */
[C---:B------:R-:W-:Y:S02]  /*83ca0*/  PRMT R16, R26.reuse, 0x7771, RZ ;  /* 0x000077711a107816 */ /* 0x040fe400000000ff */
[----:B------:R-:W-:-:S03]  /*83cb0*/  PRMT R22, R26, 0x7772, RZ ;  /* 0x000077721a167816 */ /* 0x000fc600000000ff */
[----:B------:R3:W-:Y:S01]  /*83cc0*/  @P4 STG.E.U8 desc[UR74][R8.64], R16 ;  /* 0x0000001008004986 */ /* 0x0007e2000c10114a */
[----:B------:R-:W-:-:S03]  /*83cd0*/  LOP3.LUT P6, RZ, R19, 0x10000, RZ, 0xc0, !PT ;  /* 0x0001000013ff7812 */ /* 0x000fc600078cc0ff */
[----:B------:R0:W-:Y:S01]  /*83ce0*/  @P5 STG.E.U8 desc[UR74][R20.64], R22 ;  /* 0x0000001614005986 */ /* 0x0001e2000c10114a */
[C---:B------:R-:W-:Y:S02]  /*83cf0*/  LOP3.LUT P1, RZ, R19.reuse, 0x20000, RZ, 0xc0, !PT ;  /* 0x0002000013ff7812 */ /* 0x040fe4000782c0ff */
[C---:B------:R-:W-:Y:S02]  /*83d00*/  LOP3.LUT P2, RZ, R19.reuse, 0x40000, RZ, 0xc0, !PT ;  /* 0x0004000013ff7812 */ /* 0x040fe4000784c0ff */
        /* <DEDUP_REMOVED lines=9> */
[----:B0-----:R-:W-:Y:S02]  /*83da0*/  SHF.R.S32.HI R16, RZ, 0x1f, R27 ;  /* 0x0000001fff107819 */ /* 0x001fe4000001141b */
[----:B------:R-:W-:-:S05]  /*83db0*/  IADD3 R10, P0, PT, R27, R0, RZ ;  /* 0x000000001b0a7210 */ /* 0x000fca0007f1e0ff */
[----:B------:R-:W-:Y:S01]  /*83dc0*/  IMAD.X R11, R16, 0x1, R3, P0 ;  /* 0x00000001100b7824 */ /* 0x000fe200000e0603 */
        /* <DEDUP_REMOVED lines=13> */
[----:B------:R-:W4:Y:S04]  /*83ea0*/  LDL.LU R15, [R1+0x124c] ;  /* 0x00124c00010f7983 */ /* 0x000f280000300800 */
[----:B------:R-:W4:Y:S04]  /*83eb0*/  LDL.LU R26, [R1+0x1258] ;  /* 0x00125800011a7983 */ /* 0x000f280000300800 */
[----:B------:R-:W4:Y:S01]  /*83ec0*/  LDL.LU R24, [R1+0x80] ;  /* 0x0000800001187983 */ /* 0x000f220000300800 */
[C---:B------:R-:W-:Y:S01]  /*83ed0*/  LOP3.LUT P4, RZ, R19.reuse, 0x100000, RZ, 0xc0, !PT ;  /* 0x0010000013ff7812 */ /* 0x040fe2000788c0ff */
[----:B------:R-:W-:Y:S01]  /*83ee0*/  IMAD.X R11, R16, 0x1, R4, P0 ;  /* 0x00000001100b7824 */ /* 0x000fe200000e0604 */
[----:B------:R-:W-:-:S02]  /*83ef0*/  LOP3.LUT P5, RZ, R19, 0x200000, RZ, 0xc0, !PT ;  /* 0x0020000013ff7812 */ /* 0x000fc400078ac0ff */
[----:B------:R-:W-:Y:S02]  /*83f00*/  PRMT R16, R23, 0x7773, RZ ;  /* 0x0000777317107816 */ /* 0x000fe400000000ff */
[----:B------:R-:W-:Y:S02]  /*83f10*/  PRMT R22, R18, 0x7770, RZ ;  /* 0x0000777012167816 */ /* 0x000fe400000000ff */
[----:B------:R-:W-:-:S05]  /*83f20*/  LOP3.LUT P6, RZ, R19, 0x400000, RZ, 0xc0, !PT ;  /* 0x0040000013ff7812 */ /* 0x000fca00078cc0ff */
[----:B------:R3:W-:Y:S04]  /*83f30*/  @P4 STG.E.U8 desc[UR74][R8.64], R16 ;  /* 0x0000001008004986 */ /* 0x0007e8000c10114a */
[----:B------:R0:W-:Y:S01]  /*83f40*/  @P5 STG.E.U8 desc[UR74][R20.64], R22 ;  /* 0x0000001614005986 */ /* 0x0001e2000c10114a */
[C---:B------:R-:W-:Y:S02]  /*83f50*/  LOP3.LUT P1, RZ, R19.reuse, 0x800000, RZ, 0xc0, !PT ;  /* 0x0080000013ff7812 */ /* 0x040fe4000782c0ff */
[C---:B------:R-:W-:Y:S02]  /*83f60*/  LOP3.LUT P2, RZ, R19.reuse, 0x1000000, RZ, 0xc0, !PT ;  /* 0x0100000013ff7812 */ /* 0x040fe4000784c0ff */
[C---:B------:R-:W-:Y:S02]  /*83f70*/  LOP3.LUT P3, RZ, R19.reuse, 0x2000000, RZ, 0xc0, !PT ;  /* 0x0200000013ff7812 */ /* 0x040fe4000786c0ff */
[----:B------:R-:W-:-:S02]  /*83f80*/  LOP3.LUT P4, RZ, R19, 0x4000000, RZ, 0xc0, !PT ;  /* 0x0400000013ff7812 */ /* 0x000fc4000788c0ff */
[----:B------:R-:W-:Y:S02]  /*83f90*/  LOP3.LUT P5, RZ, R19, 0x8000000, RZ, 0xc0, !PT ;  /* 0x0800000013ff7812 */ /* 0x000fe400078ac0ff */
[----:B---3--:R-:W-:Y:S02]  /*83fa0*/  SHF.R.S32.HI R16, RZ, 0x1f, R25 ;  /* 0x0000001fff107819 */ /* 0x008fe40000011419 */
[----:B------:R-:W-:-:S05]  /*83fb0*/  IADD3 R8, P0, PT, R25, R0, RZ ;  /* 0x0000000019087210 */ /* 0x000fca0007f1e0ff */
[----:B------:R-:W-:Y:S01]  /*83fc0*/  IMAD.X R9, R16, 0x1, R3, P0 ;  /* 0x0000000110097824 */ /* 0x000fe200000e0603 */
[----:B0-----:R-:W-:-:S05]  /*83fd0*/  IADD3 R22, P0, PT, R25, R2, RZ ;  /* 0x0000000219167210 */ /* 0x001fca0007f1e0ff */
[----:B------:R-:W-:Y:S01]  /*83fe0*/  IMAD.X R23, R16, 0x1, R4, P0 ;  /* 0x0000000110177824 */ /* 0x000fe200000e0604 */
[----:B------:R-:W-:-:S05]  /*83ff0*/  PRMT R16, R18, 0x7771, RZ ;  /* 0x0000777112107816 */ /* 0x000fca00000000ff */
[----:B------:R0:W-:Y:S02]  /*84000*/  @P6 STG.E.U8 desc[UR74][R10.64], R16 ;  /* 0x000000100a006986 */ /* 0x0001e4000c10114a */
[----:B0-----:R-:W-:-:S05]  /*84010*/  PRMT R10, R18, 0x7772, RZ ;  /* 0x00007772120a7816 */ /* 0x001fca00000000ff */
[----:B------:R0:W-:Y:S02]  /*84020*/  @P1 STG.E.U8 desc[UR74][R8.64], R10 ;  /* 0x0000000a08001986 */ /* 0x0001e4000c10114a */
[----:B0-----:R-:W-:-:S05]  /*84030*/  PRMT R8, R18, 0x7773, RZ ;  /* 0x0000777312087816 */ /* 0x001fca00000000ff */
[----:B------:R0:W-:Y:S01]  /*84040*/  @P2 STG.E.U8 desc[UR74][R22.64], R8 ;  /* 0x0000000816002986 */ /* 0x0001e2000c10114a */
[C---:B------:R-:W-:Y:S02]  /*84050*/  LOP3.LUT P6, RZ, R19.reuse, 0x10000000, RZ, 0xc0, !PT ;  /* 0x1000000013ff7812 */ /* 0x040fe400078cc0ff */
[----:B------:R-:W-:Y:S02]  /*84060*/  LOP3.LUT P1, RZ, R19, 0x20000000, RZ, 0xc0, !PT ;  /* 0x2000000013ff7812 */ /* 0x000fe4000782c0ff */
[----:B--2---:R-:W-:Y:S02]  /*84070*/  SHF.R.S32.HI R11, RZ, 0x1f, R27 ;  /* 0x0000001fff0b7819 */ /* 0x004fe4000001141b */
[----:B------:R-:W-:-:S05]  /*84080*/  IADD3 R20, P0, PT, R27, R0, RZ ;  /* 0x000000001b147210 */ /* 0x000fca0007f1e0ff */
[----:B------:R-:W-:Y:S01]  /*84090*/  IMAD.X R21, R11, 0x1, R3, P0 ;  /* 0x000000010b157824 */ /* 0x000fe200000e0603 */
[----:B------:R-:W-:Y:S02]  /*840a0*/  IADD3 R10, P0, PT, R27, R2, RZ ;  /* 0x000000021b0a7210 */ /* 0x000fe40007f1e0ff */
[----:B------:R-:W-:Y:S01]  /*840b0*/  LOP3.LUT P2, RZ, R19, 0x40000000, RZ, 0xc0, !PT ;  /* 0x4000000013ff7812 */ /* 0x000fe2000784c0ff */
[----:B------:R-:W2:Y:S02]  /*840c0*/  LDL.LU R27, [R1+0x1260] ;  /* 0x00126000011b7983 */ /* 0x000ea40000300800 */
[----:B------:R-:W-:Y:S02]  /*840d0*/  IMAD.X R11, R11, 0x1, R4, P0 ;  /* 0x000000010b0b7824 */ /* 0x000fe400000e0604 */
[----:B------:R-:W3:Y:S01]  /*840e0*/  LDL.LU R18, [R1+0x208c] ;  /* 0x00208c0001127983 */ /* 0x000ee20000300800 */
[----:B----4-:R-:W-:Y:S02]  /*840f0*/  SHF.R.S32.HI R9, RZ, 0x1f, R15 ;  /* 0x0000001fff097819 */ /* 0x010fe4000001140f */
[----:B0-----:R-:W-:-:S02]  /*84100*/  IADD3 R22, P0, PT, R15, R0, RZ ;  /* 0x000000000f167210 */ /* 0x001fc40007f1e0ff */
[----:B------:R-:W-:-:S03]  /*84110*/  PRMT R8, R24, 0x7770, RZ ;  /* 0x0000777018087816 */ /* 0x000fc600000000ff */
[----:B------:R-:W-:Y:S01]  /*84120*/  IMAD.X R23, R9, 0x1, R3, P0 ;  /* 0x0000000109177824 */ /* 0x000fe200000e0603 */
[C---:B------:R-:W-:Y:S01]  /*84130*/  PRMT R16, R24.reuse, 0x7771, RZ ;  /* 0x0000777118107816 */ /* 0x040fe200000000ff */
[----:B------:R0:W-:Y:S01]  /*84140*/  @P3 STG.E.U8 desc[UR74][R20.64], R8 ;  /* 0x0000000814003986 */ /* 0x0001e2000c10114a */
[----:B------:R-:W-:Y:S02]  /*84150*/  LOP3.LUT P3, RZ, R19, 0x80000000, RZ, 0xc0, !PT ;  /* 0x8000000013ff7812 */ /* 0x000fe4000786c0ff */
[----:B------:R-:W-:Y:S01]  /*84160*/  PRMT R19, R24, 0x7772, RZ ;  /* 0x0000777218137816 */ /* 0x000fe200000000ff */
[----:B------:R-:W-:Y:S04]  /*84170*/  @P4 STG.E.U8 desc[UR74][R10.64], R16 ;  /* 0x000000100a004986 */ /* 0x000fe8000c10114a */
[----:B------:R1:W-:Y:S01]  /*84180*/  @P5 STG.E.U8 desc[UR74][R22.64], R19 ;  /* 0x0000001316005986 */ /* 0x0003e2000c10114a */
[----:B0-----:R-:W-:-:S03]  /*84190*/  IADD3 R8, P0, PT, R15, R2, RZ ;  /* 0x000000020f087210 */ /* 0x001fc60007f1e0ff */
[----:B------:R-:W4:Y:S04]  /*841a0*/  LDL.LU R15, [R1+0x1270] ;  /* 0x00127000010f7983 */ /* 0x000f280000300800 */
[----:B-1----:R-:W4:Y:S01]  /*841b0*/  LDL.LU R23, [R1+0x84] ;  /* 0x0000840001177983 */ /* 0x002f220000300800 */
[----:B------:R-:W-:Y:S01]  /*841c0*/  IMAD.X R9, R9, 0x1, R4, P0 ;  /* 0x0000000109097824 */ /* 0x000fe200000e0604 */
[----:B------:R-:W-:Y:S02]  /*841d0*/  SHF.R.S32.HI R16, RZ, 0x1f, R26 ;  /* 0x0000001fff107819 */ /* 0x000fe4000001141a */
[----:B------:R-:W-:-:S05]  /*841e0*/  IADD3 R10, P0, PT, R26, R0, RZ ;  /* 0x000000001a0a7210 */ /* 0x000fca0007f1e0ff */
[----:B------:R-:W-:Y:S01]  /*841f0*/  IMAD.X R11, R16, 0x1, R3, P0 ;  /* 0x00000001100b7824 */ /* 0x000fe200000e0603 */
[----:B------:R-:W-:Y:S02]  /*84200*/  IADD3 R20, P0, PT, R26, R2, RZ ;  /* 0x000000021a147210 */ /* 0x000fe40007f1e0ff */
[----:B------:R-:W4:Y:S04]  /*84210*/  LDL.LU R26, [R1+0x1278] ;  /* 0x00127800011a7983 */ /* 0x000f280000300800 */
[----:B------:R-:W4:Y:S01]  /*84220*/  LDL.LU R25, [R1+0x88] ;  /* 0x0000880001197983 */ /* 0x000f220000300800 */
[----:B------:R-:W-:Y:S01]  /*84230*/  IMAD.X R21, R16, 0x1, R4, P0 ;  /* 0x0000000110157824 */ /* 0x000fe200000e0604 */
[----:B------:R-:W-:-:S05]  /*84240*/  PRMT R16, R24, 0x7773, RZ ;  /* 0x0000777318107816 */ /* 0x000fca00000000ff */
[----:B------:R2:W-:Y:S02]  /*84250*/  @P6 STG.E.U8 desc[UR74][R8.64], R16 ;  /* 0x0000001008006986 */ /* 0x0005e4000c10114a */
[----:B--2---:R-:W-:Y:S02]  /*84260*/  SHF.R.S32.HI R16, RZ, 0x1f, R27 ;  /* 0x0000001fff107819 */ /* 0x004fe4000001141b */
[----:B------:R-:W-:-:S05]  /*84270*/  IADD3 R8, P0, PT, R27, R0, RZ ;  /* 0x000000001b087210 */ /* 0x000fca0007f1e0ff */
[----:B------:R-:W-:Y:S01]  /*84280*/  IMAD.X R9, R16, 0x1, R3, P0 ;  /* 0x0000000110097824 */ /* 0x000fe200000e0603 */
[C---:B---3--:R-:W-:Y:S02]  /*84290*/  LOP3.LUT P4, RZ, R18.reuse, 0x1, RZ, 0xc0, !PT ;  /* 0x0000000112ff7812 */ /* 0x048fe4000788c0ff */
[----:B------:R-:W-:Y:S02]  /*842a0*/  LOP3.LUT P5, RZ, R18, 0x2, RZ, 0xc0, !PT ;  /* 0x0000000212ff7812 */ /* 0x000fe400078ac0ff */
[----:B----4-:R-:W-:-:S05]  /*842b0*/  PRMT R19, R23, 0x7770, RZ ;  /* 0x0000777017137816 */ /* 0x010fca00000000ff */
        /* <DEDUP_REMOVED lines=12> */
[----:B------:R-:W3:Y:S04]  /*84380*/  LDL.LU R15, [R1+0x1290] ;  /* 0x00129000010f7983 */ /* 0x000ee80000300800 */
[----:B------:R-:W4:Y:S01]  /*84390*/  LDL.LU R24, [R1+0x8c] ;  /* 0x00008c0001187983 */ /* 0x000f220000300800 */
[----:B------:R-:W-:Y:S01]  /*843a0*/  IMAD.X R9, R16, 0x1, R4, P0 ;  /* 0x0000000110097824 */ /* 0x000fe200000e0604 */
[----:B------:R-:W-:Y:S02]  /*843b0*/  PRMT R16, R23, 0x7773, RZ ;  /* 0x0000777317107816 */ /* 0x000fe400000000ff */
[----:B------:R-:W-:-:S03]  /*843c0*/  PRMT R19, R25, 0x7770, RZ ;  /* 0x0000777019137816 */ /* 0x000fc600000000ff */
[----:B------:R0:W-:Y:S04]  /*843d0*/  @P4 STG.E.U8 desc[UR74][R10.64], R16 ;  /* 0x000000100a004986 */ /* 0x0001e8000c10114a */
[----:B------:R1:W-:Y:S01]  /*843e0*/  @P5 STG.E.U8 desc[UR74][R20.64], R19 ;  /* 0x0000001314005986 */ /* 0x0003e2000c10114a */
[----:B0-----:R-:W-:Y:S02]  /*843f0*/  SHF.R.S32.HI R16, RZ, 0x1f, R26 ;  /* 0x0000001fff107819 */ /* 0x001fe4000001141a */
[----:B------:R-:W-:-:S05]  /*84400*/  IADD3 R10, P0, PT, R26, R0, RZ ;  /* 0x000000001a0a7210 */ /* 0x000fca0007f1e0ff */
[----:B------:R-:W-:Y:S01]  /*84410*/  IMAD.X R11, R16, 0x1, R3, P0 ;  /* 0x00000001100b7824 */ /* 0x000fe200000e0603 */
[----:B-1----:R-:W-:Y:S02]  /*84420*/  IADD3 R20, P0, PT, R26, R2, RZ ;  /* 0x000000021a147210 */ /* 0x002fe40007f1e0ff */
[----:B------:R-:W4:Y:S01]  /*84430*/  LDL.LU R26, [R1+0x1298] ;  /* 0x00129800011a7983 */ /* 0x000f220000300800 */
        /* <DEDUP_REMOVED lines=13> */
[C---:B------:R-:W-:Y:S01]  /*84510*/  IMAD.X R9, R16.reuse, 0x1, R3, P0 ;  /* 0x0000000110097824 */ /* 0x040fe200000e0603 */
[----:B0-----:R-:W-:Y:S01]  /*84520*/  IADD3 R10, P0, PT, R27, R2, RZ ;  /* 0x000000021b0a7210 */ /* 0x001fe20007f1e0ff */
[----:B------:R-:W-:Y:S02]  /*84530*/  IMAD.MOV.U32 R27, RZ, RZ, R13 ;  /* 0x000000ffff1b7224 */ /* 0x000fe400078e000d */
[----:B------:R-:W2:Y:S04]  /*84540*/  LDL.LU R13, [R1+0x129c] ;  /* 0x00129c00010d7983 */ /* 0x000ea80000300800 */
[----:B------:R-:W2:Y:S01]  /*84550*/  LDL.LU R23, [R1+0x90] ;  /* 0x0000900001177983 */ /* 0x000ea20000300800 */
[----:B------:R-:W-:Y:S01]  /*84560*/  IMAD.X R11, R16, 0x1, R4, P0 ;  /* 0x00000001100b7824 */ /* 0x000fe200000e0604 */
[----:B------:R-:W-:-:S05]  /*84570*/  PRMT R16, R25, 0x7773, RZ ;  /* 0x0000777319107816 */ /* 0x000fca00000000ff */
[----:B------:R3:W-:Y:S02]  /*84580*/  @P2 STG.E.U8 desc[UR74][R20.64], R16 ;  /* 0x0000001014002986 */ /* 0x0007e4000c10114a */
[----:B---3--:R-:W-:Y:S02]  /*84590*/  SHF.R.S32.HI R16, RZ, 0x1f, R15 ;  /* 0x0000001fff107819 */ /* 0x008fe4000001140f */
[----:B------:R-:W-:Y:S02]  /*845a0*/  IADD3 R20, P0, PT, R15, R0, RZ ;  /* 0x000000000f147210 */ /* 0x000fe40007f1e0ff */
[----:B----4-:R-:W-:-:S03]  /*845b0*/  PRMT R19, R24, 0x7770, RZ ;  /* 0x0000777018137816 */ /* 0x010fc600000000ff */
[C---:B------:R-:W-:Y:S02]  /*845c0*/  IMAD.X R21, R16.reuse, 0x1, R3, P0 ;  /* 0x0000000110157824 */ /* 0x040fe400000e0603 */
[----:B------:R0:W-:Y:S02]  /*845d0*/  @P3 STG.E.U8 desc[UR74][R8.64], R19 ;  /* 0x0000001308003986 */ /* 0x0001e4000c10114a */
[----:B0-----:R-:W-:Y:S02]  /*845e0*/  IADD3 R8, P0, PT, R15, R2, RZ ;  /* 0x000000020f087210 */ /* 0x001fe40007f1e0ff */
[----:B------:R-:W3:Y:S03]  /*845f0*/  LDL.LU R15, [R1+0x12a0] ;  /* 0x0012a000010f7983 */ /* 0x000ee60000300800 */
[----:B------:R-:W-:Y:S01]  /*84600*/  IMAD.X R9, R16, 0x1, R4, P0 ;  /* 0x0000000110097824 */ /* 0x000fe200000e0604 */
[----:B------:R-:W-:-:S02]  /*84610*/  PRMT R16, R24, 0x7771, RZ ;  /* 0x0000777118107816 */ /* 0x000fc400000000ff */
        /* <DEDUP_REMOVED lines=8> */
[----:B------:R-:W4:Y:S01]  /*846a0*/  LDL.LU R25, [R1+0x94] ;  /* 0x0000940001197983 */ /* 0x000f220000300800 */
[----:B------:R-:W-:Y:S01]  /*846b0*/  LOP3.LUT P6, RZ, R18, 0x100, RZ, 0xc0, !PT ;  /* 0x0000010012ff7812 */ /* 0x000fe200078cc0ff */
[----:B------:R-:W-:Y:S01]  /*846c0*/  IMAD.X R21, R16, 0x1, R4, P0 ;  /* 0x0000000110157824 */ /* 0x000fe200000e0604 */
[----:B------:R-:W-:-:S02]  /*846d0*/  LOP3.LUT P1, RZ, R18, 0x200, RZ, 0xc0, !PT ;  /* 0x0000020012ff7812 */ /* 0x000fc4000782c0ff */
[----:B------:R-:W-:Y:S02]  /*846e0*/  PRMT R16, R24, 0x7773, RZ ;  /* 0x0000777318107816 */ /* 0x000fe400000000ff */
[C---:B------:R-:W-:Y:S01]  /*846f0*/  LOP3.LUT P2, RZ, R18.reuse, 0x400, RZ, 0xc0, !PT ;  /* 0x0000040012ff7812 */ /* 0x040fe2000784c0ff */
[----:B------:R-:W4:Y:S06]  /*84700*/  LDL.LU R24, [R1+0x12a8] ;  /* 0x0012a80001187983 */ /* 0x000f2c0000300800 */
[----:B------:R2:W-:Y:S01]  /*84710*/  @P6 STG.E.U8 desc[UR74][R8.64], R16 ;  /* 0x0000001008006986 */ /* 0x0005e2000c10114a */
[----:B------:R-:W-:-:S02]  /*84720*/  LOP3.LUT P3, RZ, R18, 0x800, RZ, 0xc0, !PT ;  /* 0x0000080012ff7812 */ /* 0x000fc4000786c0ff */
[C---:B------:R-:W-:Y:S02]  /*84730*/  LOP3.LUT P4, RZ, R18.reuse, 0x1000, RZ, 0xc0, !PT ;  /* 0x0000100012ff7812 */ /* 0x040fe4000788c0ff */
[----:B------:R-:W-:Y:S02]  /*84740*/  LOP3.LUT P5, RZ, R18, 0x2000, RZ, 0xc0, !PT ;  /* 0x0000200012ff7812 */ /* 0x000fe400078ac0ff */
[----:B--2---:R-:W-:Y:S02]  /*84750*/  SHF.R.S32.HI R16, RZ, 0x1f, R13 ;  /* 0x0000001fff107819 */ /* 0x004fe4000001140d */
        /* <DEDUP_REMOVED lines=8> */
[----:B------:R3:W-:Y:S04]  /*847e0*/  @P2 STG.E.U8 desc[UR74][R20.64], R16 ;  /* 0x0000001014002986 */ /* 0x0007e8000c10114a */
[----:B------:R0:W-:Y:S01]  /*847f0*/  @P3 STG.E.U8 desc[UR74][R8.64], R19 ;  /* 0x0000001308003986 */ /* 0x0001e2000c10114a */
[----:B---3--:R-:W-:Y:S02]  /*84800*/  SHF.R.S32.HI R16, RZ, 0x1f, R15 ;  /* 0x0000001fff107819 */ /* 0x008fe4000001140f */
[----:B------:R-:W-:-:S05]  /*84810*/  IADD3 R20, P0, PT, R15, R0, RZ ;  /* 0x000000000f147210 */ /* 0x000fca0007f1e0ff */
[C---:B------:R-:W-:Y:S01]  /*84820*/  IMAD.X R21, R16.reuse, 0x1, R3, P0 ;  /* 0x0000000110157824 */ /* 0x040fe200000e0603 */
[----:B0-----:R-:W-:Y:S02]  /*84830*/  IADD3 R8, P0, PT, R15, R2, RZ ;  /* 0x000000020f087210 */ /* 0x001fe40007f1e0ff */
[----:B------:R-:W2:Y:S04]  /*84840*/  LDL.LU R15, [R1+0x5f0] ;  /* 0x0005f000010f7983 */ /* 0x000ea80000300800 */
[----:B------:R-:W3:Y:S01]  /*84850*/  LDL.LU R13, [R1+0x98] ;  /* 0x00009800010d7983 */ /* 0x000ee20000300800 */
[----:B------:R-:W-:Y:S01]  /*84860*/  IMAD.X R9, R16, 0x1, R4, P0 ;  /* 0x0000000110097824 */ /* 0x000fe200000e0604 */
[----:B------:R-:W-:-:S05]  /*84870*/  PRMT R16, R23, 0x7773, RZ ;  /* 0x0000777317107816 */ /* 0x000fca00000000ff */
[----:B------:R4:W-:Y:S02]  /*84880*/  @P4 STG.E.U8 desc[UR74][R10.64], R16 ;  /* 0x000000100a004986 */ /* 0x0009e4000c10114a */
[----:B----4-:R-:W-:Y:S02]  /*84890*/  SHF.R.S32.HI R16, RZ, 0x1f, R26 ;  /* 0x0000001fff107819 */ /* 0x010fe4000001141a */
[----:B------:R-:W-:Y:S02]  /*848a0*/  IADD3 R10, P0, PT, R26, R0, RZ ;  /* 0x000000001a0a7210 */ /* 0x000fe40007f1e0ff */
[----:B------:R-:W-:-:S03]  /*848b0*/  PRMT R19, R25, 0x7770, RZ ;  /* 0x0000777019137816 */ /* 0x000fc600000000ff */
[----:B------:R-:W-:Y:S02]  /*848c0*/  IMAD.X R11, R16, 0x1, R3, P0 ;  /* 0x00000001100b7824 */ /* 0x000fe400000e0603 */
[----:B------:R0:W-:Y:S02]  /*848d0*/  @P5 STG.E.U8 desc[UR74][R20.64], R19 ;  /* 0x0000001314005986 */ /* 0x0001e4000c10114a */
[----:B0-----:R-:W-:Y:S02]  /*848e0*/  IADD3 R20, P0, PT, R26, R2, RZ ;  /* 0x000000021a147210 */ /* 0x001fe40007f1e0ff */
[----:B------:R-:W4:Y:S01]  /*848f0*/  LDL.LU R26, [R1+0x5f4] ;  /* 0x0005f400011a7983 */ /* 0x000f220000300800 */
[C---:B------:R-:W-:Y:S02]  /*84900*/  LOP3.LUT P6, RZ, R18.reuse, 0x4000, RZ, 0xc0, !PT ;  /* 0x0000400012ff7812 */ /* 0x040fe400078cc0ff */
[----:B------:R-:W-:Y:S01]  /*84910*/  LOP3.LUT P1, RZ, R18, 0x8000, RZ, 0xc0, !PT ;  /* 0x0000800012ff7812 */ /* 0x000fe2000782c0ff */
[----:B------:R-:W-:Y:S01]  /*84920*/  IMAD.X R21, R16, 0x1, R4, P0 ;  /* 0x0000000110157824 */ /* 0x000fe200000e0604 */
[----:B------:R-:W-:-:S02]  /*84930*/  PRMT R16, R25, 0x7771, RZ ;  /* 0x0000777119107816 */ /* 0x000fc400000000ff */
[----:B------:R-:W-:Y:S02]  /*84940*/  PRMT R19, R25, 0x7772, RZ ;  /* 0x0000777219137816 */ /* 0x000fe400000000ff */
[----:B------:R-:W-:-:S05]  /*84950*/  LOP3.LUT P2, RZ, R18, 0x10000, RZ, 0xc0, !PT ;  /* 0x0001000012ff7812 */ /* 0x000fca000784c0ff */
[----:B------:R0:W-:Y:S04]  /*84960*/  @P6 STG.E.U8 desc[UR74][R8.64], R16 ;  /* 0x0000001008006986 */ /* 0x0001e8000c10114a */
[----:B------:R1:W-:Y:S01]  /*84970*/  @P1 STG.E.U8 desc[UR74][R10.64], R19 ;  /* 0x000000130a001986 */ /* 0x0003e2000c10114a */
[----:B0-----:R-:W-:Y:S02]  /*84980*/  SHF.R.S32.HI R16, RZ, 0x1f, R24 ;  /* 0x0000001fff107819 */ /* 0x001fe40000011418 */
[----:B------:R-:W-:-:S05]  /*84990*/  IADD3 R8, P0, PT, R24, R0, RZ ;  /* 0x0000000018087210 */ /* 0x000fca0007f1e0ff */
[----:B------:R-:W-:Y:S01]  /*849a0*/  IMAD.X R9, R16, 0x1, R3, P0 ;  /* 0x0000000110097824 */ /* 0x000fe200000e0603 */
[----:B-1----:R-:W-:Y:S02]  /*849b0*/  IADD3 R10, P0, PT, R24, R2, RZ ;  /* 0x00000002180a7210 */ /* 0x002fe40007f1e0ff */
[----:B------:R-:W-:Y:S01]  /*849c0*/  LOP3.LUT P3, RZ, R18, 0x20000, RZ, 0xc0, !PT ;  /* 0x0002000012ff7812 */ /* 0x000fe2000786c0ff */
[----:B------:R-:W4:Y:S02]  /*849d0*/  LDL.LU R24, [R1+0x5e4] ;  /* 0x0005e40001187983 */ /* 0x000f240000300800 */
[----:B------:R-:W-:Y:S01]  /*849e0*/  IMAD.X R11, R16, 0x1, R4, P0 ;  /* 0x00000001100b7824 */ /* 0x000fe200000e0604 */
[----:B------:R-:W-:-:S05]  /*849f0*/  PRMT R16, R25, 0x7773, RZ ;  /* 0x0000777319107816 */ /* 0x000fca00000000ff */
[----:B------:R2:W-:Y:S01]  /*84a00*/  @P2 STG.E.U8 desc[UR74][R20.64], R16 ;  /* 0x0000001014002986 */ /* 0x0005e2000c10114a */
[C---:B------:R-:W-:Y:S02]  /*84a10*/  LOP3.LUT P4, RZ, R18.reuse, 0x40000, RZ, 0xc0, !PT ;  /* 0x0004000012ff7812 */ /* 0x040fe4000788c0ff */
[----:B------:R-:W-:Y:S02]  /*84a20*/  LOP3.LUT P5, RZ, R18, 0x80000, RZ, 0xc0, !PT ;  /* 0x0008000012ff7812 */ /* 0x000fe400078ac0ff */
[----:B--2---:R-:W-:Y:S02]  /*84a30*/  SHF.R.S32.HI R16, RZ, 0x1f, R15 ;  /* 0x0000001fff107819 */ /* 0x004fe4000001140f */
[----:B------:R-:W-:Y:S02]  /*84a40*/  IADD3 R22, P0, PT, R15, R0, RZ ;  /* 0x000000000f167210 */ /* 0x000fe40007f1e0ff */
[----:B---3--:R-:W-:-:S03]  /*84a50*/  PRMT R19, R13, 0x7770, RZ ;  /* 0x000077700d137816 */ /* 0x008fc600000000ff */
[C---:B------:R-:W-:Y:S02]  /*84a60*/  IMAD.X R23, R16.reuse, 0x1, R3, P0 ;  /* 0x0000000110177824 */ /* 0x040fe400000e0603 */
[----:B------:R0:W-:Y:S02]  /*84a70*/  @P3 STG.E.U8 desc[UR74][R8.64], R19 ;  /* 0x0000001308003986 */ /* 0x0001e4000c10114a */
[----:B0-----:R-:W-:Y:S02]  /*84a80*/  IADD3 R8, P0, PT, R15, R2, RZ ;  /* 0x000000020f087210 */ /* 0x001fe40007f1e0ff */
[----:B------:R-:W2:Y:S03]  /*84a90*/  LDL.LU R15, [R1+0x5e8] ;  /* 0x0005e800010f7983 */ /* 0x000ea60000300800 */
[----:B------:R-:W-:Y:S01]  /*84aa0*/  IMAD.X R9, R16, 0x1, R4, P0 ;  /* 0x0000000110097824 */ /* 0x000fe200000e0604 */
[C---:B------:R-:W-:Y:S01]  /*84ab0*/  PRMT R16, R13.reuse, 0x7771, RZ ;  /* 0x000077710d107816 */ /* 0x040fe200000000ff */
[----:B------:R-:W3:Y:S04]  /*84ac0*/  LDL.LU R25, [R1+0x5ec] ;  /* 0x0005ec0001197983 */ /* 0x000ee80000300800 */
[----:B------:R0:W-:Y:S02]  /*84ad0*/  @P4 STG.E.U8 desc[UR74][R10.64], R16 ;  /* 0x000000100a004986 */ /* 0x0001e4000c10114a */
[----:B0-----:R-:W-:-:S02]  /*84ae0*/  PRMT R11, R13, 0x7772, RZ ;  /* 0x000077720d0b7816 */ /* 0x001fc400000000ff */
[----:B----4-:R-:W-:Y:S02]  /*84af0*/  SHF.R.S32.HI R10, RZ, 0x1f, R26 ;  /* 0x0000001fff0a7819 */ /* 0x010fe4000001141a */
[----:B------:R-:W-:Y:S01]  /*84b00*/  IADD3 R20, P0, PT, R26, R0, RZ ;  /* 0x000000001a147210 */ /* 0x000fe20007f1e0ff */
[----:B------:R0:W-:Y:S04]  /*84b10*/  @P5 STG.E.U8 desc[UR74][R22.64], R11 ;  /* 0x0000000b16005986 */ /* 0x0001e8000c10114a */
[----:B------:R-:W-:Y:S01]  /*84b20*/  IMAD.X R21, R10, 0x1, R3, P0 ;  /* 0x000000010a157824 */ /* 0x000fe200000e0603 */
[----:B0-----:R-:W-:Y:S01]  /*84b30*/  IADD3 R22, P0, PT, R26, R2, RZ ;  /* 0x000000021a167210 */ /* 0x001fe20007f1e0ff */
[----:B------:R-:W-:Y:S02]  /*84b40*/  IMAD.MOV.U32 R26, RZ, RZ, R27 ;  /* 0x000000ffff1a7224 */ /* 0x000fe400078e001b */
[----:B------:R-:W-:-:S02]  /*84b50*/  IMAD.MOV.U32 R27, RZ, RZ, R14 ;  /* 0x000000ffff1b7224 */ /* 0x000fc400078e000e */
[----:B------:R-:W4:Y:S01]  /*84b60*/  LDL.LU R14, [R1+0xb0] ;  /* 0x0000b000010e7983 */ /* 0x000f220000300800 */
[----:B------:R-:W-:Y:S01]  /*84b70*/  LOP3.LUT P6, RZ, R18, 0x100000, RZ, 0xc0, !PT ;  /* 0x0010000012ff7812 */ /* 0x000fe200078cc0ff */
[----:B------:R-:W-:Y:S01]  /*84b80*/  IMAD.X R23, R10, 0x1, R4, P0 ;  /* 0x000000010a177824 */ /* 0x000fe200000e0604 */
[C---:B------:R-:W-:Y:S02]  /*84b90*/  LOP3.LUT P1, RZ, R18.reuse, 0x200000, RZ, 0xc0, !PT ;  /* 0x0020000012ff7812 */ /* 0x040fe4000782c0ff */
[----:B------:R-:W-:Y:S02]  /*84ba0*/  PRMT R10, R13, 0x7773, RZ ;  /* 0x000077730d0a7816 */ /* 0x000fe400000000ff */
[C---:B------:R-:W-:Y:S01]  /*84bb0*/  LOP3.LUT P2, RZ, R18.reuse, 0x400000, RZ, 0xc0, !PT ;  /* 0x0040000012ff7812 */ /* 0x040fe2000784c0ff */
[----:B------:R-:W4:Y:S01]  /*84bc0*/  LDL.LU R13, [R1+0x2088] ;  /* 0x00208800010d7983 */ /* 0x000f220000300800 */
[----:B------:R-:W-:-:S05]  /*84bd0*/  LOP3.LUT P3, RZ, R18, 0x800000, RZ, 0xc0, !PT ;  /* 0x0080000012ff7812 */ /* 0x000fca000786c0ff */
[----:B------:R0:W-:Y:S01]  /*84be0*/  @P6 STG.E.U8 desc[UR74][R8.64], R10 ;  /* 0x0000000a08006986 */ /* 0x0001e2000c10114a */
[----:B------:R-:W-:Y:S02]  /*84bf0*/  LOP3.LUT P4, RZ, R18, 0x1000000, RZ, 0xc0, !PT ;  /* 0x0100000012ff7812 */ /* 0x000fe4000788c0ff */
[C---:B------:R-:W-:Y:S02]  /*84c00*/  PRMT R16, R17.reuse, 0x7771, RZ ;  /* 0x0000777111107816 */ /* 0x040fe400000000ff */
[C---:B------:R-:W-:Y:S02]  /*84c10*/  PRMT R19, R17.reuse, 0x7772, RZ ;  /* 0x0000777211137816 */ /* 0x040fe400000000ff */
[----:B0-----:R-:W-:Y:S02]  /*84c20*/  SHF.R.S32.HI R9, RZ, 0x1f, R24 ;  /* 0x0000001fff097819 */ /* 0x001fe40000011418 */
[----:B------:R-:W-:Y:S02]  /*84c30*/  IADD3 R10, P0, PT, R24, R0, RZ ;  /* 0x00000000180a7210 */ /* 0x000fe40007f1e0ff */
[----:B------:R-:W-:-:S03]  /*84c40*/  PRMT R8, R17, 0x7770, RZ ;  /* 0x0000777011087816 */ /* 0x000fc600000000ff */
[----:B------:R-:W-:Y:S02]  /*84c50*/  IMAD.X R11, R9, 0x1, R3, P0 ;  /* 0x00000001090b7824 */ /* 0x000fe400000e0603 */
[----:B------:R0:W-:Y:S01]  /*84c60*/  @P1 STG.E.U8 desc[UR74][R20.64], R8 ;  /* 0x0000000814001986 */ /* 0x0001e2000c10114a */
[----:B------:R-:W-:-:S03]  /*84c70*/  LOP3.LUT P5, RZ, R18, 0x2000000, RZ, 0xc0, !PT ;  /* 0x0200000012ff7812 */ /* 0x000fc600078ac0ff */
[----:B------:R-:W-:Y:S01]  /*84c80*/  @P2 STG.E.U8 desc[UR74][R22.64], R16 ;  /* 0x0000001016002986 */ /* 0x000fe2000c10114a */
[----:B0-----:R-:W-:-:S03]  /*84c90*/  IADD3 R8, P0, PT, R24, R2, RZ ;  /* 0x0000000218087210 */ /* 0x001fc60007f1e0ff */
[----:B------:R-:W4:Y:S02]  /*84ca0*/  LDL.LU R24, [R1+0x5f8] ;  /* 0x0005f80001187983 */ /* 0x000f240000300800 */
[----:B------:R-:W-:Y:S02]  /*84cb0*/  IMAD.X R9, R9, 0x1, R4, P0 ;  /* 0x0000000109097824 */ /* 0x000fe400000e0604 */
[----:B------:R0:W-:Y:S02]  /*84cc0*/  @P3 STG.E.U8 desc[UR74][R10.64], R19 ;  /* 0x000000130a003986 */ /* 0x0001e4000c10114a */
[----:B0-----:R-:W-:Y:S02]  /*84cd0*/  PRMT R10, R17, 0x7773, RZ ;  /* 0x00007773110a7816 */ /* 0x001fe400000000ff */
[----:B------:R-:W4:Y:S04]  /*84ce0*/  LDL.LU R17, [R1+0x2084] ;  /* 0x0020840001117983 */ /* 0x000f280000300800 */
[----:B------:R3:W-:Y:S01]  /*84cf0*/  @P4 STG.E.U8 desc[UR74][R8.64], R10 ;  /* 0x0000000a08004986 */ /* 0x0007e2000c10114a */
[----:B--2---:R-:W-:-:S02]  /*84d00*/  SHF.R.S32.HI R16, RZ, 0x1f, R15 ;  /* 0x0000001fff107819 */ /* 0x004fc4000001140f */
[----:B------:R-:W-:-:S05]  /*84d10*/  IADD3 R22, P0, PT, R15, R0, RZ ;  /* 0x000000000f167210 */ /* 0x000fca0007f1e0ff */
[C---:B------:R-:W-:Y:S01]  /*84d20*/  IMAD.X R23, R16.reuse, 0x1, R3, P0 ;  /* 0x0000000110177824 */ /* 0x040fe200000e0603 */
[----:B------:R-:W-:Y:S02]  /*84d30*/  IADD3 R20, P0, PT, R15, R2, RZ ;  /* 0x000000020f147210 */ /* 0x000fe40007f1e0ff */
[----:B------:R-:W2:Y:S01]  /*84d40*/  LDL.LU R15, [R1+0x5fc] ;  /* 0x0005fc00010f7983 */ /* 0x000ea20000300800 */
[----:B---3--:R-:W-:Y:S02]  /*84d50*/  SHF.R.S32.HI R9, RZ, 0x1f, R25 ;  /* 0x0000001fff097819 */ /* 0x008fe40000011419 */
[----:B------:R-:W-:Y:S01]  /*84d60*/  IMAD.X R21, R16, 0x1, R4, P0 ;  /* 0x0000000110157824 */ /* 0x000fe200000e0604 */
[----:B------:R-:W-:-:S05]  /*84d70*/  IADD3 R10, P0, PT, R25, R0, RZ ;  /* 0x00000000190a7210 */ /* 0x000fca0007f1e0ff */
[----:B------:R-:W-:Y:S01]  /*84d80*/  IMAD.X R11, R9, 0x1, R3, P0 ;  /* 0x00000001090b7824 */ /* 0x000fe200000e0603 */
[----:B----4-:R-:W-:-:S05]  /*84d90*/  PRMT R8, R14, 0x7770, RZ ;  /* 0x000077700e087816 */ /* 0x010fca00000000ff */
[----:B------:R0:W-:Y:S04]  /*84da0*/  @P5 STG.E.U8 desc[UR74][R22.64], R8 ;  /* 0x0000000816005986 */ /* 0x0001e8000c10114a */
[----:B0-----:R-:W3:Y:S01]  /*84db0*/  LDL.LU R22, [R1+0xb4] ;  /* 0x0000b40001167983 */ /* 0x001ee20000300800 */
[----:B------:R-:W-:-:S03]  /*84dc0*/  IADD3 R8, P0, PT, R25, R2, RZ ;  /* 0x0000000219087210 */ /* 0x000fc60007f1e0ff */
[----:B------:R-:W4:Y:S01]  /*84dd0*/  LDL.LU R25, [R1+0x1150] ;  /* 0x0011500001197983 */ /* 0x000f220000300800 */
[C---:B------:R-:W-:Y:S02]  /*84de0*/  LOP3.LUT P6, RZ, R18.reuse, 0x4000000, RZ, 0xc0, !PT ;  /* 0x0400000012ff7812 */ /* 0x040fe400078cc0ff */
[----:B------:R-:W-:Y:S02]  /*84df0*/  LOP3.LUT P1, RZ, R18, 0x8000000, RZ, 0xc0, !PT ;  /* 0x0800000012ff7812 */ /* 0x000fe4000782c0ff */
[----:B------:R-:W-:Y:S01]  /*84e00*/  PRMT R16, R14, 0x7771, RZ ;  /* 0x000077710e107816 */ /* 0x000fe200000000ff */
[----:B------:R-:W-:Y:S01]  /*84e10*/  IMAD.X R9, R9, 0x1, R4, P0 ;  /* 0x0000000109097824 */ /* 0x000fe200000e0604 */
[C---:B------:R-:W-:Y:S02]  /*84e20*/  LOP3.LUT P2, RZ, R18.reuse, 0x10000000, RZ, 0xc0, !PT ;  /* 0x1000000012ff7812 */ /* 0x040fe4000784c0ff */
[C---:B------:R-:W-:Y:S02]  /*84e30*/  LOP3.LUT P3, RZ, R18.reuse, 0x20000000, RZ, 0xc0, !PT ;  /* 0x2000000012ff7812 */ /* 0x040fe4000786c0ff */
[----:B------:R-:W-:-:S02]  /*84e40*/  LOP3.LUT P4, RZ, R18, 0x40000000, RZ, 0xc0, !PT ;  /* 0x4000000012ff7812 */ /* 0x000fc4000788c0ff */
[----:B------:R-:W-:Y:S01]  /*84e50*/  LOP3.LUT P5, RZ, R18, 0x80000000, RZ, 0xc0, !PT ;  /* 0x8000000012ff7812 */ /* 0x000fe200078ac0ff */
[----:B------:R0:W-:Y:S02]  /*84e60*/  @P6 STG.E.U8 desc[UR74][R20.64], R16 ;  /* 0x0000001014006986 */ /* 0x0001e4000c10114a */
[----:B0-----:R-:W-:Y:S02]  /*84e70*/  PRMT R20, R14, 0x7772, RZ ;  /* 0x000077720e147816 */ /* 0x001fe400000000ff */
[----:B------:R-:W-:Y:S02]  /*84e80*/  SHF.R.S32.HI R16, RZ, 0x1f, R24 ;  /* 0x0000001fff107819 */ /* 0x000fe40000011418 */
[----:B------:R-:W-:Y:S01]  /*84e90*/  IADD3 R18, P0, PT, R24, R0, RZ ;  /* 0x0000000018127210 */ /* 0x000fe20007f1e0ff */
[----:B------:R0:W-:Y:S04]  /*84ea0*/  @P1 STG.E.U8 desc[UR74][R10.64], R20 ;  /* 0x000000140a001986 */ /* 0x0001e8000c10114a */
[----:B------:R-:W-:Y:S01]  /*84eb0*/  IMAD.X R19, R16, 0x1, R3, P0 ;  /* 0x0000000110137824 */ /* 0x000fe200000e0603 */
[----:B0-----:R-:W-:-:S02]  /*84ec0*/  IADD3 R10, P0, PT, R24, R2, RZ ;  /* 0x00000002180a7210 */ /* 0x001fc40007f1e0ff */
[----:B------:R-:W4:Y:S04]  /*84ed0*/  LDL.LU R24, [R1+0x1140] ;  /* 0x0011400001187983 */ /* 0x000f280000300800 */
[----:B------:R-:W4:Y:S01]  /*84ee0*/  LDL.LU R21, [R1+0xb8] ;  /* 0x0000b80001157983 */ /* 0x000f220000300800 */
[----:B------:R-:W-:Y:S01]  /*84ef0*/  IMAD.X R11, R16, 0x1, R4, P0 ;  /* 0x00000001100b7824 */ /* 0x000fe200000e0604 */
[----:B------:R-:W-:Y:S02]  /*84f00*/  PRMT R16, R14, 0x7773, RZ ;  /* 0x000077730e107816 */ /* 0x000fe400000000ff */
[----:B------:R-:W4:Y:S04]  /*84f10*/  LDL.LU R14, [R1+0x2080] ;  /* 0x00208000010e7983 */ /* 0x000f280000300800 */
[----:B------:R2:W-:Y:S02]  /*84f20*/  @P2 STG.E.U8 desc[UR74][R8.64], R16 ;  /* 0x0000001008002986 */ /* 0x0005e4000c10114a */
[----:B--2---:R-:W-:-:S02]  /*84f30*/  SHF.R.S32.HI R16, RZ, 0x1f, R15 ;  /* 0x0000001fff107819 */ /* 0x004fc4000001140f */
[----:B------:R-:W-:-:S05]  /*84f40*/  IADD3 R8, P0, PT, R15, R0, RZ ;  /* 0x000000000f087210 */ /* 0x000fca0007f1e0ff */
[----:B------:R-:W-:Y:S01]  /*84f50*/  IMAD.X R9, R16, 0x1, R3, P0 ;  /* 0x0000000110097824 */ /* 0x000fe200000e0603 */
[----:B---3--:R-:W-:-:S05]  /*84f60*/  PRMT R20, R22, 0x7770, RZ ;  /* 0x0000777016147816 */ /* 0x008fca00000000ff */
        /* <DEDUP_REMOVED lines=8> */
[----:B----4-:R-:W-:Y:S02]  /*84ff0*/  SHF.R.S32.HI R16, RZ, 0x1f, R25 ;  /* 0x0000001fff107819 */ /* 0x010fe40000011419 */
[----:B------:R-:W-:-:S05]  /*85000*/  IADD3 R10, P0, PT, R25, R0, RZ ;  /* 0x00000000190a7210 */ /* 0x000fca0007f1e0ff */
[C---:B------:R-:W-:Y:S01]  /*85010*/  IMAD.X R11, R16.reuse, 0x1, R3, P0 ;  /* 0x00000001100b7824 */ /* 0x040fe200000e0603 */
[----:B0-----:R-:W-:Y:S02]  /*85020*/  IADD3 R8, P0, PT, R25, R2, RZ ;  /* 0x0000000219087210 */ /* 0x001fe40007f1e0ff */
[----:B------:R-:W3:Y:S04]  /*85030*/  LDL.LU R25, [R1+0x1120] ;  /* 0x0011200001197983 */ /* 0x000ee80000300800 */
[----:B------:R-:W4:Y:S01]  /*85040*/  LDL.LU R23, [R1+0xbc] ;  /* 0x0000bc0001177983 */ /* 0x000f220000300800 */
[----:B------:R-:W-:Y:S01]  /*85050*/  IMAD.X R9, R16, 0x1, R4, P0 ;  /* 0x0000000110097824 */ /* 0x000fe200000e0604 */
[----:B------:R-:W-:Y:S02]  /*85060*/  PRMT R16, R22, 0x7773, RZ ;  /* 0x0000777316107816 */ /* 0x000fe400000000ff */
[----:B------:R-:W4:Y:S01]  /*85070*/  LDL.LU R22, [R1+0x1110] ;  /* 0x0011100001167983 */ /* 0x000f220000300800 */
[----:B------:R-:W-:-:S02]  /*85080*/  LOP3.LUT P6, RZ, R17, 0x1, RZ, 0xc0, !PT ;  /* 0x0000000111ff7812 */ /* 0x000fc400078cc0ff */
[----:B------:R-:W-:Y:S02]  /*85090*/  LOP3.LUT P1, RZ, R17, 0x2, RZ, 0xc0, !PT ;  /* 0x0000000211ff7812 */ /* 0x000fe4000782c0ff */
[----:B------:R-:W-:Y:S02]  /*850a0*/  PRMT R20, R21, 0x7770, RZ ;  /* 0x0000777015147816 */ /* 0x000fe400000000ff */
[----:B------:R-:W-:-:S07]  /*850b0*/  LOP3.LUT P2, RZ, R17, 0x4, RZ, 0xc0, !PT ;  /* 0x0000000411ff7812 */ /* 0x000fce000784c0ff */
        /* <DEDUP_REMOVED lines=40> */
[----:B-1----:R-:W-:-:S05]  /*85340*/  IADD3 R10, P0, PT, R22, R2, RZ ;  /* 0x00000002160a7210 */ /* 0x002fca0007f1e0ff */
[----:B------:R-:W-:Y:S01]  /*85350*/  IMAD.X R11, R16, 0x1, R4, P0 ;  /* 0x00000001100b7824 */ /* 0x000fe200000e0604 */
[----:B------:R-:W-:Y:S02]  /*85360*/  PRMT R16, R23, 0x7773, RZ ;  /* 0x0000777317107816 */ /* 0x000fe400000000ff */
[----:B------:R-:W4:Y:S04]  /*85370*/  LDL.LU R23, [R1+0x10e0] ;  /* 0x0010e00001177983 */ /* 0x000f280000300800 */
[----:B------:R-:W4:Y:S01]  /*85380*/  LDL.LU R22, [R1+0xc4] ;  /* 0x0000c40001167983 */ /* 0x000f220000300800 */
[C---:B------:R-:W-:Y:S02]  /*85390*/  LOP3.LUT P2, RZ, R17.reuse, 0x100, RZ, 0xc0, !PT ;  /* 0x0000010011ff7812 */ /* 0x040fe4000784c0ff */
[----:B------:R-:W-:-:S02]  /*853a0*/  LOP3.LUT P3, RZ, R17, 0x200, RZ, 0xc0, !PT ;  /* 0x0000020011ff7812 */ /* 0x000fc4000786c0ff */
[----:B------:R-:W-:-:S09]  /*853b0*/  LOP3.LUT P4, RZ, R17, 0x400, RZ, 0xc0, !PT ;  /* 0x0000040011ff7812 */ /* 0x000fd2000788c0ff */
        /* <DEDUP_REMOVED lines=20> */
[----:B------:R-:W3:Y:S04]  /*85500*/  LDL.LU R25, [R1+0x10c0] ;  /* 0x0010c00001197983 */ /* 0x000ee80000300800 */
[----:B------:R-:W3:Y:S01]  /*85510*/  LDL.LU R21, [R1+0xc8] ;  /* 0x0000c80001157983 */ /* 0x000ee20000300800 */
[----:B------:R-:W-:Y:S01]  /*85520*/  IMAD.X R9, R16, 0x1, R4, P0 ;  /* 0x0000000110097824 */ /* 0x000fe200000e0604 */
[----:B------:R-:W-:Y:S02]  /*85530*/  PRMT R16, R15, 0x7773, RZ ;  /* 0x000077730f107816 */ /* 0x000fe400000000ff */
[----:B------:R-:W3:Y:S04]  /*85540*/  LDL.LU R15, [R1+0x207c] ;  /* 0x00207c00010f7983 */ /* 0x000ee80000300800 */
[----:B------:R4:W-:Y:S02]  /*85550*/  @P6 STG.E.U8 desc[UR74][R18.64], R16 ;  /* 0x0000001012006986 */ /* 0x0009e4000c10114a */
[----:B----4-:R-:W-:-:S02]  /*85560*/  SHF.R.S32.HI R16, RZ, 0x1f, R23 ;  /* 0x0000001fff107819 */ /* 0x010fc40000011417 */
[----:B------:R-:W-:Y:S02]  /*85570*/  IADD3 R18, P0, PT, R23, R0, RZ ;  /* 0x0000000017127210 */ /* 0x000fe40007f1e0ff */
[----:B------:R-:W-:-:S03]  /*85580*/  PRMT R20, R22, 0x7770, RZ ;  /* 0x0000777016147816 */ /* 0x000fc600000000ff */
[C---:B------:R-:W-:Y:S02]  /*85590*/  IMAD.X R19, R16.reuse, 0x1, R3, P0 ;  /* 0x0000000110137824 */ /* 0x040fe400000e0603 */
        /* <DEDUP_REMOVED lines=11> */
[C---:B------:R-:W-:Y:S02]  /*85650*/  LOP3.LUT P5, RZ, R17.reuse, 0x20000, RZ, 0xc0, !PT ;  /* 0x0002000011ff7812 */ /* 0x040fe400078ac0ff */
[C---:B------:R-:W-:Y:S02]  /*85660*/  LOP3.LUT P6, RZ, R17.reuse, 0x40000, RZ, 0xc0, !PT ;  /* 0x0004000011ff7812 */ /* 0x040fe400078cc0ff */
[----:B------:R-:W-:Y:S02]  /*85670*/  LOP3.LUT P1, RZ, R17, 0x80000, RZ, 0xc0, !PT ;  /* 0x0008000011ff7812 */ /* 0x000fe4000782c0ff */
[----:B--2---:R-:W-:-:S02]  /*85680*/  SHF.R.S32.HI R16, RZ, 0x1f, R24 ;  /* 0x0000001fff107819 */ /* 0x004fc40000011418 */
        /* <DEDUP_REMOVED lines=19> */
[----:B----4-:R-:W-:Y:S02]  /*857c0*/  SHF.R.S32.HI R16, RZ, 0x1f, R23 ;  /* 0x0000001fff107819 */ /* 0x010fe40000011417 */
[----:B------:R-:W-:-:S05]  /*857d0*/  IADD3 R18, P0, PT, R23, R0, RZ ;  /* 0x0000000017127210 */ /* 0x000fca0007f1e0ff */
[C---:B------:R-:W-:Y:S01]  /*857e0*/  IMAD.X R19, R16.reuse, 0x1, R3, P0 ;  /* 0x0000000110137824 */ /* 0x040fe200000e0603 */
[----:B0-----:R-:W-:Y:S02]  /*857f0*/  IADD3 R10, P0, PT, R23, R2, RZ ;  /* 0x00000002170a7210 */ /* 0x001fe40007f1e0ff */
        /* <DEDUP_REMOVED lines=23> */
[----:B0-----:R-:W-:-:S05]  /*85970*/  PRMT R10, R15, 0x7772, RZ ;  /* 0x000077720f0a7816 */ /* 0x001fca00000000ff */
[----:B------:R0:W-:Y:S01]  /*85980*/  @P5 STG.E.U8 desc[UR74][R8.64], R10 ;  /* 0x0000000a08005986 */ /* 0x0001e2000c10114a */
[----:B---3--:R-:W-:Y:S02]  /*85990*/  SHF.R.S32.HI R11, RZ, 0x1f, R25 ;  /* 0x0000001fff0b7819 */ /* 0x008fe40000011419 */
[----:B------:R-:W-:Y:S02]  /*859a0*/  IADD3 R18, P0, PT, R25, R0, RZ ;  /* 0x0000000019127210 */ /* 0x000fe40007f1e0ff */
[----:B0-----:R-:W-:Y:S02]  /*859b0*/  PRMT R8, R15, 0x7773, RZ ;  /* 0x000077730f087816 */ /* 0x001fe400000000ff */
[----:B------:R-:W3:Y:S01]  /*859c0*/  LDL.LU R15, [R1+0x2078] ;  /* 0x00207800010f7983 */ /* 0x000ee20000300800 */
[----:B------:R-:W-:Y:S01]  /*859d0*/  IMAD.X R19, R11, 0x1, R3, P0 ;  /* 0x000000010b137824 */ /* 0x000fe200000e0603 */
[----:B------:R-:W-:Y:S02]  /*859e0*/  IADD3 R10, P0, PT, R25, R2, RZ ;  /* 0x00000002190a7210 */ /* 0x000fe40007f1e0ff */
[----:B------:R0:W-:Y:S03]  /*859f0*/  @P6 STG.E.U8 desc[UR74][R20.64], R8 ;  /* 0x0000000814006986 */ /* 0x0001e6000c10114a */
[----:B------:R-:W-:Y:S01]  /*85a00*/  IMAD.X R11, R11, 0x1, R4, P0 ;  /* 0x000000010b0b7824 */ /* 0x000fe200000e0604 */
[----:B------:R-:W3:Y:S01]  /*85a10*/  LDL.LU R25, [R1+0x1060] ;  /* 0x0010600001197983 */ /* 0x000ee20000300800 */
[----:B----4-:R-:W-:-:S02]  /*85a20*/  SHF.R.S32.HI R9, RZ, 0x1f, R23 ;  /* 0x0000001fff097819 */ /* 0x010fc40000011417 */
[----:B0-----:R-:W-:Y:S02]  /*85a30*/  IADD3 R20, P0, PT, R23, R0, RZ ;  /* 0x0000000017147210 */ /* 0x001fe40007f1e0ff */
[C---:B------:R-:W-:Y:S02]  /*85a40*/  PRMT R8, R22.reuse, 0x7770, RZ ;  /* 0x0000777016087816 */ /* 0x040fe400000000ff */
[----:B------:R-:W-:Y:S01]  /*85a50*/  PRMT R16, R22, 0x7771, RZ ;  /* 0x0000777116107816 */ /* 0x000fe200000000ff */
[----:B------:R-:W-:Y:S02]  /*85a60*/  IMAD.X R21, R9, 0x1, R3, P0 ;  /* 0x0000000109157824 */ /* 0x000fe400000e0603 */
[----:B------:R0:W-:Y:S04]  /*85a70*/  @P1 STG.E.U8 desc[UR74][R18.64], R8 ;  /* 0x0000000812001986 */ /* 0x0001e8000c10114a */
[----:B------:R1:W-:Y:S01]  /*85a80*/  @P2 STG.E.U8 desc[UR74][R10.64], R16 ;  /* 0x000000100a002986 */ /* 0x0003e2000c10114a */
[----:B0-----:R-:W-:-:S03]  /*85a90*/  IADD3 R8, P0, PT, R23, R2, RZ ;  /* 0x0000000217087210 */ /* 0x001fc60007f1e0ff */
[----:B------:R-:W4:Y:S01]  /*85aa0*/  LDL.LU R23, [R1+0x1058] ;  /* 0x0010580001177983 */ /* 0x000f220000300800 */
[----:B-1----:R-:W-:-:S05]  /*85ab0*/  PRMT R16, R22, 0x7772, RZ ;  /* 0x0000777216107816 */ /* 0x002fca00000000ff */
[----:B------:R0:W-:Y:S04]  /*85ac0*/  @P3 STG.E.U8 desc[UR74][R20.64], R16 ;  /* 0x0000001014003986 */ /* 0x0001e8000c10114a */
[----:B0-----:R-:W4:Y:S01]  /*85ad0*/  LDL.LU R20, [R1+0xd4] ;  /* 0x0000d40001147983 */ /* 0x001f220000300800 */
[----:B------:R-:W-:Y:S01]  /*85ae0*/  LOP3.LUT P4, RZ, R17, 0x10000000, RZ, 0xc0, !PT ;  /* 0x1000000011ff7812 */ /* 0x000fe2000788c0ff */
[----:B------:R-:W-:Y:S01]  /*85af0*/  IMAD.X R9, R9, 0x1, R4, P0 ;  /* 0x0000000109097824 */ /* 0x000fe200000e0604 */
[C---:B------:R-:W-:Y:S02]  /*85b00*/  LOP3.LUT P5, RZ, R17.reuse, 0x20000000, RZ, 0xc0, !PT ;  /* 0x2000000011ff7812 */ /* 0x040fe400078ac0ff */
[C---:B------:R-:W-:Y:S02]  /*85b10*/  LOP3.LUT P6, RZ, R17.reuse, 0x40000000, RZ, 0xc0, !PT ;  /* 0x4000000011ff7812 */ /* 0x040fe400078cc0ff */
[----:B------:R-:W-:-:S02]  /*85b20*/  LOP3.LUT P1, RZ, R17, 0x80000000, RZ, 0xc0, !PT ;  /* 0x8000000011ff7812 */ /* 0x000fc4000782c0ff */
[----:B------:R-:W-:-:S05]  /*85b30*/  PRMT R18, R22, 0x7773, RZ ;  /* 0x0000777316127816 */ /* 0x000fca00000000ff */
[----:B------:R3:W-:Y:S01]  /*85b40*/  @P4 STG.E.U8 desc[UR74][R8.64], R18 ;  /* 0x0000001208004986 */ /* 0x0007e2000c10114a */
[----:B--2---:R-:W-:Y:S02]  /*85b50*/  SHF.R.S32.HI R17, RZ, 0x1f, R24 ;  /* 0x0000001fff117819 */ /* 0x004fe40000011418 */
[----:B------:R-:W-:-:S05]  /*85b60*/  IADD3 R10, P0, PT, R24, R0, RZ ;  /* 0x00000000180a7210 */ /* 0x000fca0007f1e0ff */
[C---:B------:R-:W-:Y:S01]  /*85b70*/  IMAD.X R11, R17.reuse, 0x1, R3, P0 ;  /* 0x00000001110b7824 */ /* 0x040fe200000e0603 */
[----:B------:R-:W-:Y:S02]  /*85b80*/  IADD3 R16, P0, PT, R24, R2, RZ ;  /* 0x0000000218107210 */ /* 0x000fe40007f1e0ff */
[----:B------:R-:W2:Y:S04]  /*85b90*/  LDL.LU R24, [R1+0x1040] ;  /* 0x0010400001187983 */ /* 0x000ea80000300800 */
[----:B------:R-:W2:Y:S01]  /*85ba0*/  LDL.LU R21, [R1+0xd8] ;  /* 0x0000d80001157983 */ /* 0x000ea20000300800 */
[----:B------:R-:W-:Y:S01]  /*85bb0*/  IMAD.X R17, R17, 0x1, R4, P0 ;  /* 0x0000000111117824 */ /* 0x000fe200000e0604 */
[----:B---3--:R-:W-:Y:S02]  /*85bc0*/  SHF.R.S32.HI R18, RZ, 0x1f, R25 ;  /* 0x0000001fff127819 */ /* 0x008fe40000011419 */
[----:B------:R-:W-:-:S05]  /*85bd0*/  IADD3 R8, P0, PT, R25, R0, RZ ;  /* 0x0000000019087210 */ /* 0x000fca0007f1e0ff */
[----:B------:R-:W-:Y:S01]  /*85be0*/  IMAD.X R9, R18, 0x1, R3, P0 ;  /* 0x0000000112097824 */ /* 0x000fe200000e0603 */
[----:B----4-:R-:W-:-:S05]  /*85bf0*/  PRMT R19, R20, 0x7770, RZ ;  /* 0x0000777014137816 */ /* 0x010fca00000000ff */
[----:B------:R0:W-:Y:S02]  /*85c00*/  @P5 STG.E.U8 desc[UR74][R10.64], R19 ;  /* 0x000000130a005986 */ /* 0x0001e4000c10114a */
[----:B0-----:R-:W-:Y:S02]  /*85c10*/  IADD3 R10, P0, PT, R25, R2, RZ ;  /* 0x00000002190a7210 */ /* 0x001fe40007f1e0ff */
[----:B------:R-:W3:Y:S03]  /*85c20*/  LDL.LU R25, [R1+0x1030] ;  /* 0x0010300001197983 */ /* 0x000ee60000300800 */
        /* <DEDUP_REMOVED lines=10> */
[----:B------:R-:W4:Y:S01]  /*85cd0*/  LDL.LU R22, [R1+0xdc] ;  /* 0x0000dc0001167983 */ /* 0x000f220000300800 */
[C---:B------:R-:W-:Y:S01]  /*85ce0*/  LOP3.LUT P2, RZ, R15.reuse, 0x1, RZ, 0xc0, !PT ;  /* 0x000000010fff7812 */ /* 0x040fe2000784c0ff */
[----:B------:R-:W-:Y:S01]  /*85cf0*/  IMAD.X R9, R18, 0x1, R4, P0 ;  /* 0x0000000112097824 */ /* 0x000fe200000e0604 */
[----:B------:R-:W-:-:S02]  /*85d00*/  LOP3.LUT P3, RZ, R15, 0x2, RZ, 0xc0, !PT ;  /* 0x000000020fff7812 */ /* 0x000fc4000786c0ff */
[----:B------:R-:W-:-:S09]  /*85d10*/  PRMT R18, R20, 0x7773, RZ ;  /* 0x0000777314127816 */ /* 0x000fd200000000ff */
[----:B------:R2:W-:Y:S01]  /*85d20*/  @P2 STG.E.U8 desc[UR74][R10.64], R18 ;  /* 0x000000120a002986 */ /* 0x0005e2000c10114a */
[C---:B------:R-:W-:Y:S02]  /*85d30*/  LOP3.LUT P4, RZ, R15.reuse, 0x4, RZ, 0xc0, !PT ;  /* 0x000000040fff7812 */ /* 0x040fe4000788c0ff */
[----:B------:R-:W-:Y:S02]  /*85d40*/  LOP3.LUT P5, RZ, R15, 0x8, RZ, 0xc0, !PT ;  /* 0x000000080fff7812 */ /* 0x000fe400078ac0ff */
[----:B--2---:R-:W-:Y:S02]  /*85d50*/  SHF.R.S32.HI R18, RZ, 0x1f, R24 ;  /* 0x0000001fff127819 */ /* 0x004fe40000011418 */
[----:B------:R-:W-:Y:S02]  /*85d60*/  IADD3 R10, P0, PT, R24, R0, RZ ;  /* 0x00000000180a7210 */ /* 0x000fe40007f1e0ff */
[----:B------:R-:W-:-:S03]  /*85d70*/  PRMT R19, R21, 0x7770, RZ ;  /* 0x0000777015137816 */ /* 0x000fc600000000ff */
        /* <DEDUP_REMOVED lines=15> */
[C---:B------:R-:W-:Y:S01]  /*85e70*/  LOP3.LUT P6, RZ, R15.reuse, 0x10, RZ, 0xc0, !PT ;  /* 0x000000100fff7812 */ /* 0x040fe200078cc0ff */
[----:B------:R-:W-:Y:S01]  /*85e80*/  IMAD.X R11, R18, 0x1, R4, P0 ;  /* 0x00000001120b7824 */ /* 0x000fe200000e0604 */
[----:B------:R-:W-:-:S02]  /*85e90*/  LOP3.LUT P1, RZ, R15, 0x20, RZ, 0xc0, !PT ;  /* 0x000000200fff7812 */ /* 0x000fc4000782c0ff */
[----:B------:R-:W-:-:S09]  /*85ea0*/  PRMT R18, R21, 0x7773, RZ ;  /* 0x0000777315127816 */ /* 0x000fd200000000ff */
[----:B------:R0:W-:Y:S01]  /*85eb0*/  @P6 STG.E.U8 desc[UR74][R16.64], R18 ;  /* 0x0000001210006986 */ /* 0x0001e2000c10114a */
[----:B----4-:R-:W-:Y:S02]  /*85ec0*/  PRMT R19, R22, 0x7770, RZ ;  /* 0x0000777016137816 */ /* 0x010fe400000000ff */
[----:B0-----:R-:W-:Y:S02]  /*85ed0*/  SHF.R.S32.HI R18, RZ, 0x1f, R23 ;  /* 0x0000001fff127819 */ /* 0x001fe40000011417 */
[----:B------:R-:W-:Y:S01]  /*85ee0*/  IADD3 R16, P0, PT, R23, R0, RZ ;  /* 0x0000000017107210 */ /* 0x000fe20007f1e0ff */
[----:B------:R0:W-:Y:S04]  /*85ef0*/  @P1 STG.E.U8 desc[UR74][R8.64], R19 ;  /* 0x0000001308001986 */ /* 0x0001e8000c10114a */
[----:B------:R-:W-:Y:S01]  /*85f00*/  IMAD.X R17, R18, 0x1, R3, P0 ;  /* 0x0000000112117824 */ /* 0x000fe200000e0603 */
[----:B------:R-:W-:-:S02]  /*85f10*/  LOP3.LUT P2, RZ, R15, 0x40, RZ, 0xc0, !PT ;  /* 0x000000400fff7812 */ /* 0x000fc4000784c0ff */
[----:B0-----:R-:W-:Y:S02]  /*85f20*/  IADD3 R8, P0, PT, R23, R2, RZ ;  /* 0x0000000217087210 */ /* 0x001fe40007f1e0ff */
[----:B------:R-:W4:Y:S01]  /*85f30*/  LDL.LU R23, [R1+0xff0] ;  /* 0x000ff00001177983 */ /* 0x000f220000300800 */
[----:B------:R-:W-:Y:S02]  /*85f40*/  LOP3.LUT P3, RZ, R15, 0x80, RZ, 0xc0, !PT ;  /* 0x000000800fff7812 */ /* 0x000fe4000786c0ff */
[----:B------:R-:W-:Y:S01]  /*85f50*/  IMAD.X R9, R18, 0x1, R4, P0 ;  /* 0x0000000112097824 */ /* 0x000fe200000e0604 */
[C---:B------:R-:W-:Y:S02]  /*85f60*/  PRMT R18, R22.reuse, 0x7771, RZ ;  /* 0x0000777116127816 */ /* 0x040fe400000000ff */
[----:B------:R-:W-:-:S03]  /*85f70*/  PRMT R19, R22, 0x7772, RZ ;  /* 0x0000777216137816 */ /* 0x000fc600000000ff */
[----:B------:R2:W-:Y:S05]  /*85f80*/  @P2 STG.E.U8 desc[UR74][R10.64], R18 ;  /* 0x000000120a002986 */ /* 0x0005ea000c10114a */
[----:B------:R0:W-:Y:S01]  /*85f90*/  @P3 STG.E.U8 desc[UR74][R16.64], R19 ;  /* 0x0000001310003986 */ /* 0x0001e2000c10114a */
[C---:B------:R-:W-:Y:S02]  /*85fa0*/  LOP3.LUT P4, RZ, R15.reuse, 0x100, RZ, 0xc0, !PT ;  /* 0x000001000fff7812 */ /* 0x040fe4000788c0ff */
[----:B------:R-:W-:Y:S02]  /*85fb0*/  LOP3.LUT P5, RZ, R15, 0x200, RZ, 0xc0, !PT ;  /* 0x000002000fff7812 */ /* 0x000fe400078ac0ff */
[----:B--2---:R-:W-:-:S02]  /*85fc0*/  SHF.R.S32.HI R18, RZ, 0x1f, R24 ;  /* 0x0000001fff127819 */ /* 0x004fc40000011418 */
[----:B------:R-:W-:-:S05]  /*85fd0*/  IADD3 R10, P0, PT, R24, R0, RZ ;  /* 0x00000000180a7210 */ /* 0x000fca0007f1e0ff */
[----:B------:R-:W-:Y:S01]  /*85fe0*/  IMAD.X R11, R18, 0x1, R3, P0 ;  /* 0x00000001120b7824 */ /* 0x000fe200000e0603 */
[----:B0-----:R-:W-:Y:S02]  /*85ff0*/  IADD3 R16, P0, PT, R24, R2, RZ ;  /* 0x0000000218107210 */ /* 0x001fe40007f1e0ff */
[----:B------:R-:W2:Y:S04]  /*86000*/  LDL.LU R24, [R1+0xfe0] ;  /* 0x000fe00001187983 */ /* 0x000ea80000300800 */
[----:B------:R-:W2:Y:S01]  /*86010*/  LDL.LU R21, [R1+0xe4] ;  /* 0x0000e40001157983 */ /* 0x000ea20000300800 */
        /* <DEDUP_REMOVED lines=14> */
[----:B------:R-:W-:-:S07]  /*86100*/  PRMT R19, R20, 0x7772, RZ ;  /* 0x0000777214137816 */ /* 0x000fce00000000ff */
        /* <DEDUP_REMOVED lines=31> */
[----:B------:R-:W3:Y:S01]  /*86300*/  LDL.LU R25, [R1+0x5dc] ;  /* 0x0005dc0001197983 */ /* 0x000ee20000300800 */
[C---:B------:R-:W-:Y:S02]  /*86310*/  LOP3.LUT P6, RZ, R15.reuse, 0x10000, RZ, 0xc0, !PT ;  /* 0x000100000fff7812 */ /* 0x040fe400078cc0ff */
[----:B------:R-:W-:Y:S01]  /*86320*/  LOP3.LUT P1, RZ, R15, 0x20000, RZ, 0xc0, !PT ;  /* 0x000200000fff7812 */ /* 0x000fe2000782c0ff */
[----:B------:R-:W-:Y:S01]  /*86330*/  IMAD.X R11, R18, 0x1, R4, P0 ;  /* 0x00000001120b7824 */ /* 0x000fe200000e0604 */
[----:B------:R-:W-:-:S09]  /*86340*/  PRMT R18, R21, 0x7773, RZ ;  /* 0x0000777315127816 */ /* 0x000fd200000000ff */
[----:B------:R4:W-:Y:S01]  /*86350*/  @P6 STG.E.U8 desc[UR74][R16.64], R18 ;  /* 0x0000001210006986 */ /* 0x0009e2000c10114a */
[----:B------:R-:W-:Y:S02]  /*86360*/  LOP3.LUT P2, RZ, R15, 0x40000, RZ, 0xc0, !PT ;  /* 0x000400000fff7812 */ /* 0x000fe4000784c0ff */
[----:B----4-:R-:W-:Y:S02]  /*86370*/  SHF.R.S32.HI R16, RZ, 0x1f, R23 ;  /* 0x0000001fff107819 */ /* 0x010fe40000011417 */
[----:B------:R-:W-:Y:S02]  /*86380*/  IADD3 R18, P0, PT, R23, R0, RZ ;  /* 0x0000000017127210 */ /* 0x000fe40007f1e0ff */
[----:B------:R-:W-:-:S03]  /*86390*/  PRMT R17, R22, 0x7770, RZ ;  /* 0x0000777016117816 */ /* 0x000fc600000000ff */
[C---:B------:R-:W-:Y:S02]  /*863a0*/  IMAD.X R19, R16.reuse, 0x1, R3, P0 ;  /* 0x0000000110137824 */ /* 0x040fe400000e0603 */
[----:B------:R0:W-:Y:S02]  /*863b0*/  @P1 STG.E.U8 desc[UR74][R8.64], R17 ;  /* 0x0000001108001986 */ /* 0x0001e4000c10114a */
[----:B0-----:R-:W-:Y:S02]  /*863c0*/  IADD3 R8, P0, PT, R23, R2, RZ ;  /* 0x0000000217087210 */ /* 0x001fe40007f1e0ff */
[----:B------:R-:W4:Y:S01]  /*863d0*/  LDL.LU R23, [R1+0xfa0] ;  /* 0x000fa00001177983 */ /* 0x000f220000300800 */
[----:B------:R-:W-:Y:S02]  /*863e0*/  LOP3.LUT P3, RZ, R15, 0x80000, RZ, 0xc0, !PT ;  /* 0x000800000fff7812 */ /* 0x000fe4000786c0ff */
[----:B------:R-:W-:Y:S01]  /*863f0*/  IMAD.X R9, R16, 0x1, R4, P0 ;  /* 0x0000000110097824 */ /* 0x000fe200000e0604 */
[----:B------:R-:W-:-:S05]  /*86400*/  PRMT R16, R22, 0x7771, RZ ;  /* 0x0000777116107816 */ /* 0x000fca00000000ff */
        /* <DEDUP_REMOVED lines=14> */
[----:B0-----:R-:W-:-:S05]  /*864f0*/  PRMT R8, R14, 0x7770, RZ ;  /* 0x000077700e087816 */ /* 0x001fca00000000ff */
[----:B------:R0:W-:Y:S01]  /*86500*/  @P5 STG.E.U8 desc[UR74][R16.64], R8 ;  /* 0x0000000810005986 */ /* 0x0001e2000c10114a */
[----:B---3--:R-:W-:Y:S02]  /*86510*/  SHF.R.S32.HI R9, RZ, 0x1f, R25 ;  /* 0x0000001fff097819 */ /* 0x008fe40000011419 */
[----:B------:R-:W-:-:S05]  /*86520*/  IADD3 R10, P0, PT, R25, R0, RZ ;  /* 0x00000000190a7210 */ /* 0x000fca0007f1e0ff */
[----:B------:R-:W-:Y:S01]  /*86530*/  IMAD.X R11, R9, 0x1, R3, P0 ;  /* 0x00000001090b7824 */ /* 0x000fe200000e0603 */
[----:B0-----:R-:W-:Y:S02]  /*86540*/  IADD3 R8, P0, PT, R25, R2, RZ ;  /* 0x0000000219087210 */ /* 0x001fe40007f1e0ff */
[----:B------:R-:W3:Y:S01]  /*86550*/  LDL.LU R25, [R1+0xf80] ;  /* 0x000f800001197983 */ /* 0x000ee20000300800 */
[C---:B------:R-:W-:Y:S02]  /*86560*/  LOP3.LUT P6, RZ, R15.reuse, 0x400000, RZ, 0xc0, !PT ;  /* 0x004000000fff7812 */ /* 0x040fe400078cc0ff */
[----:B------:R-:W-:Y:S02]  /*86570*/  LOP3.LUT P1, RZ, R15, 0x800000, RZ, 0xc0, !PT ;  /* 0x008000000fff7812 */ /* 0x000fe4000782c0ff */
[----:B------:R-:W-:Y:S01]  /*86580*/  PRMT R16, R14, 0x7771, RZ ;  /* 0x000077710e107816 */ /* 0x000fe200000000ff */
[----:B------:R-:W-:-:S08]  /*86590*/  IMAD.X R9, R9, 0x1, R4, P0 ;  /* 0x0000000109097824 */ /* 0x000fd000000e0604 */
[----:B------:R0:W-:Y:S02]  /*865a0*/  @P6 STG.E.U8 desc[UR74][R18.64], R16 ;  /* 0x0000001012006986 */ /* 0x0001e4000c10114a */
[----:B0-----:R-:W-:-:S05]  /*865b0*/  PRMT R16, R14, 0x7772, RZ ;  /* 0x000077720e107816 */ /* 0x001fca00000000ff */
[----:B------:R0:W-:Y:S01]  /*865c0*/  @P1 STG.E.U8 desc[UR74][R10.64], R16 ;  /* 0x000000100a001986 */ /* 0x0001e2000c10114a */
[----:B----4-:R-:W-:Y:S02]  /*865d0*/  SHF.R.S32.HI R17, RZ, 0x1f, R23 ;  /* 0x0000001fff117819 */ /* 0x010fe40000011417 */
[----:B------:R-:W-:-:S05]  /*865e0*/  IADD3 R18, P0, PT, R23, R0, RZ ;  /* 0x0000000017127210 */ /* 0x000fca0007f1e0ff */
[----:B------:R-:W-:Y:S01]  /*865f0*/  IMAD.X R19, R17, 0x1, R3, P0 ;  /* 0x0000000111137824 */ /* 0x000fe200000e0603 */
[----:B0-----:R-:W-:Y:S02]  /*86600*/  IADD3 R16, P0, PT, R23, R2, RZ ;  /* 0x0000000217107210 */ /* 0x001fe40007f1e0ff */
[----:B------:R-:W4:Y:S04]  /*86610*/  LDL.LU R23, [R1+0xf70] ;  /* 0x000f700001177983 */ /* 0x000f280000300800 */
[----:B------:R-:W4:Y:S01]  /*86620*/  LDL.LU R20, [R1+0xf4] ;  /* 0x0000f40001147983 */ /* 0x000f220000300800 */
[C---:B------:R-:W-:Y:S02]  /*86630*/  LOP3.LUT P2, RZ, R15.reuse, 0x1000000, RZ, 0xc0, !PT ;  /* 0x010000000fff7812 */ /* 0x040fe4000784c0ff */
[----:B------:R-:W-:-:S02]  /*86640*/  LOP3.LUT P3, RZ, R15, 0x2000000, RZ, 0xc0, !PT ;  /* 0x020000000fff7812 */ /* 0x000fc4000786c0ff */
[----:B------:R-:W-:Y:S01]  /*86650*/  PRMT R10, R14, 0x7773, RZ ;  /* 0x000077730e0a7816 */ /* 0x000fe200000000ff */
[----:B------:R-:W-:Y:S01]  /*86660*/  IMAD.X R17, R17, 0x1, R4, P0 ;  /* 0x0000000111117824 */ /* 0x000fe200000e0604 */
[----:B------:R-:W4:Y:S07]  /*86670*/  LDL.LU R14, [R1+0x2074] ;  /* 0x00207400010e7983 */ /* 0x000f2e0000300800 */
[----:B------:R2:W-:Y:S01]  /*86680*/  @P2 STG.E.U8 desc[UR74][R8.64], R10 ;  /* 0x0000000a08002986 */ /* 0x0005e2000c10114a */
[----:B------:R-:W-:-:S02]  /*86690*/  LOP3.LUT P4, RZ, R15, 0x4000000, RZ, 0xc0, !PT ;  /* 0x040000000fff7812 */ /* 0x000fc4000788c0ff */
[C---:B------:R-:W-:Y:S02]  /*866a0*/  LOP3.LUT P5, RZ, R15.reuse, 0x8000000, RZ, 0xc0, !PT ;  /* 0x080000000fff7812 */ /* 0x040fe400078ac0ff */
[C---:B------:R-:W-:Y:S02]  /*866b0*/  LOP3.LUT P6, RZ, R15.reuse, 0x10000000, RZ, 0xc0, !PT ;  /* 0x100000000fff7812 */ /* 0x040fe400078cc0ff */
[C---:B------:R-:W-:Y:S02]  /*866c0*/  LOP3.LUT P1, RZ, R15.reuse, 0x20000000, RZ, 0xc0, !PT ;  /* 0x200000000fff7812 */ /* 0x040fe4000782c0ff */
[----:B------:R-:W-:Y:S02]  /*866d0*/  LOP3.LUT P2, RZ, R15, 0x40000000, RZ, 0xc0, !PT ;  /* 0x400000000fff7812 */ /* 0x000fe4000784c0ff */
[----:B--2---:R-:W-:Y:S02]  /*866e0*/  SHF.R.S32.HI R9, RZ, 0x1f, R24 ;  /* 0x0000001fff097819 */ /* 0x004fe40000011418 */
[----:B------:R-:W-:-:S02]  /*866f0*/  IADD3 R10, P0, PT, R24, R0, RZ ;  /* 0x00000000180a7210 */ /* 0x000fc40007f1e0ff */
[----:B------:R-:W-:-:S03]  /*86700*/  PRMT R8, R21, 0x7770, RZ ;  /* 0x0000777015087816 */ /* 0x000fc600000000ff */
[----:B------:R-:W-:Y:S02]  /*86710*/  IMAD.X R11, R9, 0x1, R3, P0 ;  /* 0x00000001090b7824 */ /* 0x000fe400000e0603 */
[----:B------:R0:W-:Y:S02]  /*86720*/  @P3 STG.E.U8 desc[UR74][R18.64], R8 ;  /* 0x0000000812003986 */ /* 0x0001e4000c10114a */
[----:B0-----:R-:W-:Y:S02]  /*86730*/  IADD3 R8, P0, PT, R24, R2, RZ ;  /* 0x0000000218087210 */ /* 0x001fe40007f1e0ff */
[----:B------:R-:W2:Y:S01]  /*86740*/  LDL.LU R24, [R1+0xf60] ;  /* 0x000f600001187983 */ /* 0x000ea20000300800 */
[----:B------:R-:W-:Y:S02]  /*86750*/  LOP3.LUT P3, RZ, R15, 0x80000000, RZ, 0xc0, !PT ;  /* 0x800000000fff7812 */ /* 0x000fe4000786c0ff */
[----:B------:R-:W-:Y:S01]  /*86760*/  PRMT R15, R21, 0x7771, RZ ;  /* 0x00007771150f7816 */ /* 0x000fe200000000ff */
[----:B------:R-:W-:Y:S01]  /*86770*/  IMAD.X R9, R9, 0x1, R4, P0 ;  /* 0x0000000109097824 */ /* 0x000fe200000e0604 */
        /* <DEDUP_REMOVED lines=24> */
[C---:B------:R-:W-:Y:S02]  /*86900*/  LOP3.LUT P4, RZ, R14.reuse, 0x1, RZ, 0xc0, !PT ;  /* 0x000000010eff7812 */ /* 0x040fe4000788c0ff */
[----:B------:R-:W-:Y:S02]  /*86910*/  LOP3.LUT P5, RZ, R14, 0x2, RZ, 0xc0, !PT ;  /* 0x000000020eff7812 */ /* 0x000fe400078ac0ff */
[----:B--2---:R-:W-:Y:S02]  /*86920*/  SHF.R.S32.HI R15, RZ, 0x1f, R24 ;  /* 0x0000001fff0f7819 */ /* 0x004fe40000011418 */
[----:B------:R-:W-:-:S05]  /*86930*/  IADD3 R10, P0, PT, R24, R0, RZ ;  /* 0x00000000180a7210 */ /* 0x000fca0007f1e0ff */
[C---:B------:R-:W-:Y:S01]  /*86940*/  IMAD.X R11, R15.reuse, 0x1, R3, P0 ;  /* 0x000000010f0b7824 */ /* 0x040fe200000e0603 */
        /* <DEDUP_REMOVED lines=20> */
[C---:B------:R-:W-:Y:S02]  /*86a90*/  LOP3.LUT P2, RZ, R14.reuse, 0x10, RZ, 0xc0, !PT ;  /* 0x000000100eff7812 */ /* 0x040fe4000784c0ff */
[----:B------:R-:W-:Y:S02]  /*86aa0*/  LOP3.LUT P3, RZ, R14, 0x20, RZ, 0xc0, !PT ;  /* 0x000000200eff7812 */ /* 0x000fe4000786c0ff */
[----:B----4-:R-:W-:Y:S02]  /*86ab0*/  SHF.R.S32.HI R15, RZ, 0x1f, R23 ;  /* 0x0000001fff0f7819 */ /* 0x010fe40000011417 */
[----:B------:R-:W-:-:S05]  /*86ac0*/  IADD3 R8, P0, PT, R23, R0, RZ ;  /* 0x0000000017087210 */ /* 0x000fca0007f1e0ff */
[----:B------:R-:W-:Y:S01]  /*86ad0*/  IMAD.X R9, R15, 0x1, R3, P0 ;  /* 0x000000010f097824 */ /* 0x000fe200000e0603 */
[----:B0-----:R-:W-:Y:S02]  /*86ae0*/  IADD3 R16, P0, PT, R23, R2, RZ ;  /* 0x0000000217107210 */ /* 0x001fe40007f1e0ff */
[----:B------:R-:W4:Y:S04]  /*86af0*/  LDL.LU R23, [R1+0xf10] ;  /* 0x000f100001177983 */ /* 0x000f280000300800 */
[----:B------:R-:W4:Y:S01]  /*86b00*/  LDL.LU R20, [R1+0x100] ;  /* 0x0001000001147983 */ /* 0x000f220000300800 */
[----:B------:R-:W-:Y:S01]  /*86b10*/  IMAD.X R17, R15, 0x1, R4, P0 ;  /* 0x000000010f117824 */ /* 0x000fe200000e0604 */
[----:B------:R-:W-:-:S05]  /*86b20*/  PRMT R15, R22, 0x7773, RZ ;  /* 0x00007773160f7816 */ /* 0x000fca00000000ff */
[----:B------:R2:W-:Y:S01]  /*86b30*/  @P2 STG.E.U8 desc[UR74][R10.64], R15 ;  /* 0x0000000f0a002986 */ /* 0x0005e2000c10114a */
[C---:B------:R-:W-:Y:S02]  /*86b40*/  LOP3.LUT P4, RZ, R14.reuse, 0x40, RZ, 0xc0, !PT ;  /* 0x000000400eff7812 */ /* 0x040fe4000788c0ff */
[----:B------:R-:W-:Y:S02]  /*86b50*/  LOP3.LUT P5, RZ, R14, 0x80, RZ, 0xc0, !PT ;  /* 0x000000800eff7812 */ /* 0x000fe400078ac0ff */
[----:B--2---:R-:W-:Y:S02]  /*86b60*/  SHF.R.S32.HI R15, RZ, 0x1f, R24 ;  /* 0x0000001fff0f7819 */ /* 0x004fe40000011418 */
[----:B------:R-:W-:Y:S02]  /*86b70*/  IADD3 R10, P0, PT, R24, R0, RZ ;  /* 0x00000000180a7210 */ /* 0x000fe40007f1e0ff */
[----:B------:R-:W-:-:S03]  /*86b80*/  PRMT R18, R21, 0x7770, RZ ;  /* 0x0000777015127816 */ /* 0x000fc600000000ff */
[C---:B------:R-:W-:Y:S02]  /*86b90*/  IMAD.X R11, R15.reuse, 0x1, R3, P0 ;  /* 0x000000010f0b7824 */ /* 0x040fe400000e0603 */
        /* <DEDUP_REMOVED lines=14> */
[C---:B------:R-:W-:Y:S02]  /*86c80*/  LOP3.LUT P6, RZ, R14.reuse, 0x100, RZ, 0xc0, !PT ;  /* 0x000001000eff7812 */ /* 0x040fe400078cc0ff */
[----:B------:R-:W-:Y:S01]  /*86c90*/  LOP3.LUT P1, RZ, R14, 0x200, RZ, 0xc0, !PT ;  /* 0x000002000eff7812 */ /* 0x000fe2000782c0ff */
[----:B------:R-:W-:Y:S01]  /*86ca0*/  IMAD.X R11, R15, 0x1, R4, P0 ;  /* 0x000000010f0b7824 */ /* 0x000fe200000e0604 */
[----:B------:R-:W-:-:S09]  /*86cb0*/  PRMT R15, R21, 0x7773, RZ ;  /* 0x00007773150f7816 */ /* 0x000fd200000000ff */
[----:B------:R4:W-:Y:S01]  /*86cc0*/  @P6 STG.E.U8 desc[UR74][R8.64], R15 ;  /* 0x0000000f08006986 */ /* 0x0009e2000c10114a */
[C---:B------:R-:W-:Y:S02]  /*86cd0*/  LOP3.LUT P2, RZ, R14.reuse, 0x400, RZ, 0xc0, !PT ;  /* 0x000004000eff7812 */ /* 0x040fe4000784c0ff */
[----:B------:R-:W-:Y:S02]  /*86ce0*/  LOP3.LUT P3, RZ, R14, 0x800, RZ, 0xc0, !PT ;  /* 0x000008000eff7812 */ /* 0x000fe4000786c0ff */
        /* <DEDUP_REMOVED lines=43> */
[----:B------:R-:W4:Y:S03]  /*86fa0*/  LDL.LU R23, [R1+0xeb0] ;  /* 0x000eb00001177983 */ /* 0x000f260000300800 */
        /* <DEDUP_REMOVED lines=38> */
[C---:B------:R-:W-:Y:S02]  /*87210*/  PRMT R15, R13.reuse, 0x7771, RZ ;  /* 0x000077710d0f7816 */ /* 0x040fe400000000ff */
        /* <DEDUP_REMOVED lines=12> */
[----:B------:R-:W-:Y:S02]  /*872e0*/  PRMT R15, R13, 0x7773, RZ ;  /* 0x000077730d0f7816 */ /* 0x000fe400000000ff */
[----:B------:R-:W2:Y:S04]  /*872f0*/  LDL.LU R13, [R1+0x2070] ;  /* 0x00207000010d7983 */ /* 0x000ea80000300800 */
[----:B------:R3:W-:Y:S02]  /*87300*/  @P4 STG.E.U8 desc[UR74][R16.64], R15 ;  /* 0x0000000f10004986 */ /* 0x0007e4000c10114a */
[----:B---3--:R-:W-:-:S02]  /*87310*/  SHF.R.S32.HI R15, RZ, 0x1f, R25 ;  /* 0x0000001fff0f7819 */ /* 0x008fc40000011419 */
[----:B------:R-:W-:Y:S02]  /*87320*/  IADD3 R16, P0, PT, R25, R0, RZ ;  /* 0x0000000019107210 */ /* 0x000fe40007f1e0ff */
[----:B------:R-:W-:-:S03]  /*87330*/  PRMT R18, R22, 0x7770, RZ ;  /* 0x0000777016127816 */ /* 0x000fc600000000ff */
[----:B------:R-:W-:Y:S02]  /*87340*/  IMAD.X R17, R15, 0x1, R3, P0 ;  /* 0x000000010f117824 */ /* 0x000fe400000e0603 */
[----:B------:R0:W-:Y:S02]  /*87350*/  @P5 STG.E.U8 desc[UR74][R10.64], R18 ;  /* 0x000000120a005986 */ /* 0x0001e4000c10114a */
[----:B0-----:R-:W-:Y:S02]  /*87360*/  IADD3 R10, P0, PT, R25, R2, RZ ;  /* 0x00000002190a7210 */ /* 0x001fe40007f1e0ff */
[----:B------:R-:W3:Y:S01]  /*87370*/  LDL.LU R25, [R1+0xe60] ;  /* 0x000e600001197983 */ /* 0x000ee20000300800 */
[C---:B------:R-:W-:Y:S02]  /*87380*/  LOP3.LUT P6, RZ, R14.reuse, 0x4000000, RZ, 0xc0, !PT ;  /* 0x040000000eff7812 */ /* 0x040fe400078cc0ff */
[C---:B------:R-:W-:Y:S02]  /*87390*/  LOP3.LUT P1, RZ, R14.reuse, 0x8000000, RZ, 0xc0, !PT ;  /* 0x080000000eff7812 */ /* 0x040fe4000782c0ff */
[----:B------:R-:W-:-:S02]  /*873a0*/  LOP3.LUT P2, RZ, R14, 0x10000000, RZ, 0xc0, !PT ;  /* 0x100000000eff7812 */ /* 0x000fc4000784c0ff */
[C---:B------:R-:W-:Y:S02]  /*873b0*/  LOP3.LUT P3, RZ, R14.reuse, 0x20000000, RZ, 0xc0, !PT ;  /* 0x200000000eff7812 */ /* 0x040fe4000786c0ff */
[C---:B------:R-:W-:Y:S02]  /*873c0*/  LOP3.LUT P4, RZ, R14.reuse, 0x40000000, RZ, 0xc0, !PT ;  /* 0x400000000eff7812 */ /* 0x040fe4000788c0ff */
[----:B------:R-:W-:Y:S02]  /*873d0*/  LOP3.LUT P5, RZ, R14, 0x80000000, RZ, 0xc0, !PT ;  /* 0x800000000eff7812 */ /* 0x000fe400078ac0ff */
[----:B------:R-:W-:Y:S01]  /*873e0*/  PRMT R14, R22, 0x7771, RZ ;  /* 0x00007771160e7816 */ /* 0x000fe200000000ff */
[----:B------:R-:W-:-:S04]  /*873f0*/  IMAD.X R11, R15, 0x1, R4, P0 ;  /* 0x000000010f0b7824 */ /* 0x000fc800000e0604 */
[----:B------:R0:W-:Y:S02]  /*87400*/  @P6 STG.E.U8 desc[UR74][R8.64], R14 ;  /* 0x0000000e08006986 */ /* 0x0001e4000c10114a */
[----:B0-----:R-:W-:Y:S02]  /*87410*/  PRMT R14, R22, 0x7772, RZ ;  /* 0x00007772160e7816 */ /* 0x001fe400000000ff */
[----:B----4-:R-:W-:Y:S02]  /*87420*/  SHF.R.S32.HI R15, RZ, 0x1f, R23 ;  /* 0x0000001fff0f7819 */ /* 0x010fe40000011417 */
[----:B------:R-:W-:Y:S01]  /*87430*/  IADD3 R8, P0, PT, R23, R0, RZ ;  /* 0x0000000017087210 */ /* 0x000fe20007f1e0ff */
[----:B------:R0:W-:Y:S04]  /*87440*/  @P1 STG.E.U8 desc[UR74][R16.64], R14 ;  /* 0x0000000e10001986 */ /* 0x0001e8000c10114a */
[----:B------:R-:W-:Y:S01]  /*87450*/  IMAD.X R9, R15, 0x1, R3, P0 ;  /* 0x000000010f097824 */ /* 0x000fe200000e0603 */
[----:B0-----:R-:W-:-:S02]  /*87460*/  IADD3 R14, P0, PT, R23, R2, RZ ;  /* 0x00000002170e7210 */ /* 0x001fc40007f1e0ff */
[----:B------:R-:W4:Y:S04]  /*87470*/  LDL.LU R23, [R1+0xe50] ;  /* 0x000e500001177983 */ /* 0x000f280000300800 */
[----:B------:R-:W4:Y:S01]  /*87480*/  LDL.LU R21, [R1+0x128] ;  /* 0x0001280001157983 */ /* 0x000f220000300800 */
[----:B------:R-:W-:Y:S01]  /*87490*/  PRMT R16, R22, 0x7773, RZ ;  /* 0x0000777316107816 */ /* 0x000fe200000000ff */
[----:B------:R-:W-:-:S04]  /*874a0*/  IMAD.X R15, R15, 0x1, R4, P0 ;  /* 0x000000010f0f7824 */ /* 0x000fc800000e0604 */
[----:B------:R2:W-:Y:S02]  /*874b0*/  @P2 STG.E.U8 desc[UR74][R10.64], R16 ;  /* 0x000000100a002986 */ /* 0x0005e4000c10114a */
        /* <DEDUP_REMOVED lines=62> */
[----:B------:R-:W-:Y:S02]  /*878a0*/  LOP3.LUT P2, RZ, R13, 0x100, RZ, 0xc0, !PT ;  /* 0x000001000dff7812 */ /* 0x000fe4000784c0ff */
[----:B----4-:R-:W-:Y:S02]  /*878b0*/  SHF.R.S32.HI R16, RZ, 0x1f, R23 ;  /* 0x0000001fff107819 */ /* 0x010fe40000011417 */
[----:B------:R-:W-:-:S05]  /*878c0*/  IADD3 R8, P0, PT, R23, R0, RZ ;  /* 0x0000000017087210 */ /* 0x000fca0007f1e0ff */
[C---:B------:R-:W-:Y:S01]  /*878d0*/  IMAD.X R9, R16.reuse, 0x1, R3, P0 ;  /* 0x0000000110097824 */ /* 0x040fe200000e0603 */
[----:B0-----:R-:W-:Y:S02]  /*878e0*/  IADD3 R14, P0, PT, R23, R2, RZ ;  /* 0x00000002170e7210 */ /* 0x001fe40007f1e0ff */
[----:B------:R-:W4:Y:S04]  /*878f0*/  LDL.LU R23, [R1+0xdf0] ;  /* 0x000df00001177983 */ /* 0x000f280000300800 */
[----:B------:R-:W4:Y:S01]  /*87900*/  LDL.LU R21, [R1+0x134] ;  /* 0x0001340001157983 */ /* 0x000f220000300800 */
[----:B------:R-:W-:Y:S01]  /*87910*/  LOP3.LUT P3, RZ, R13, 0x200, RZ, 0xc0, !PT ;  /* 0x000002000dff7812 */ /* 0x000fe2000786c0ff */
        /* <DEDUP_REMOVED lines=70> */
[C---:B------:R-:W-:Y:S01]  /*87d80*/  IMAD.X R9, R16.reuse, 0x1, R3, P0 ;  /* 0x0000000110097824 */ /* 0x040fe200000e0603 */
[----:B0-----:R-:W-:Y:S02]  /*87d90*/  IADD3 R14, P0, PT, R23, R2, RZ ;  /* 0x00000002170e7210 */ /* 0x001fe40007f1e0ff */
[----:B------:R-:W4:Y:S04]  /*87da0*/  LDL.LU R23, [R1+0xda0] ;  /* 0x000da00001177983 */ /* 0x000f280000300800 */
[----:B------:R-:W4:Y:S01]  /*87db0*/  LDL.LU R21, [R1+0x140] ;  /* 0x0001400001157983 */ /* 0x000f220000300800 */
[----:B------:R-:W-:Y:S01]  /*87dc0*/  IMAD.X R15, R16, 0x1, R4, P0 ;  /* 0x00000001100f7824 */ /* 0x000fe200000e0604 */
[----:B------:R-:W-:Y:S02]  /*87dd0*/  PRMT R16, R22, 0x7773, RZ ;  /* 0x0000777316107816 */ /* 0x000fe400000000ff */
[----:B------:R-:W-:-:S03]  /*87de0*/  PRMT R17, R12, 0x7770, RZ ;  /* 0x000077700c117816 */ /* 0x000fc600000000ff */
[----:B------:R-:W-:Y:S04]  /*87df0*/  @P2 STG.E.U8 desc[UR74][R10.64], R16 ;  /* 0x000000100a002986 */ /* 0x000fe8000c10114a */
[----:B------:R0:W-:Y:S01]  /*87e00*/  @P3 STG.E.U8 desc[UR74][R8.64], R17 ;  /* 0x0000001108003986 */ /* 0x0001e2000c10114a */
[C---:B------:R-:W-:Y:S02]  /*87e10*/  LOP3.LUT P4, RZ, R13.reuse, 0x400000, RZ, 0xc0, !PT ;  /* 0x004000000dff7812 */ /* 0x040fe4000788c0ff */
[----:B------:R-:W-:Y:S02]  /*87e20*/  LOP3.LUT P5, RZ, R13, 0x800000, RZ, 0xc0, !PT ;  /* 0x008000000dff7812 */ /* 0x000fe400078ac0ff */
[----:B0-----:R-:W-:Y:S02]  /*87e30*/  PRMT R17, R12, 0x7772, RZ ;  /* 0x000077720c117816 */ /* 0x001fe400000000ff */
[----:B--2---:R-:W-:-:S02]  /*87e40*/  SHF.R.S32.HI R16, RZ, 0x1f, R24 ;  /* 0x0000001fff107819 */ /* 0x004fc40000011418 */
[----:B------:R-:W-:-:S05]  /*87e50*/  IADD3 R10, P0, PT, R24, R0, RZ ;  /* 0x00000000180a7210 */ /* 0x000fca0007f1e0ff */
[----:B------:R-:W-:Y:S01]  /*87e60*/  IMAD.X R11, R16, 0x1, R3, P0 ;  /* 0x00000001100b7824 */ /* 0x000fe200000e0603 */
[----:B------:R-:W-:Y:S02]  /*87e70*/  IADD3 R8, P0, PT, R24, R2, RZ ;  /* 0x0000000218087210 */ /* 0x000fe40007f1e0ff */
[----:B------:R-:W2:Y:S03]  /*87e80*/  LDL.LU R24, [R1+0xd90] ;  /* 0x000d900001187983 */ /* 0x000ea60000300800 */
[----:B------:R-:W-:Y:S01]  /*87e90*/  IMAD.X R9, R16, 0x1, R4, P0 ;  /* 0x0000000110097824 */ /* 0x000fe200000e0604 */
[----:B------:R-:W-:-:S05]  /*87ea0*/  PRMT R16, R12, 0x7771, RZ ;  /* 0x000077710c107816 */ /* 0x000fca00000000ff */
        /* <DEDUP_REMOVED lines=11> */
[----:B------:R-:W-:-:S02]  /*87f60*/  PRMT R16, R12, 0x7773, RZ ;  /* 0x000077730c107816 */ /* 0x000fc400000000ff */
[----:B------:R-:W3:Y:S07]  /*87f70*/  LDL.LU R12, [R1+0x206c] ;  /* 0x00206c00010c7983 */ /* 0x000eee0000300800 */
[----:B------:R4:W-:Y:S01]  /*87f80*/  @P6 STG.E.U8 desc[UR74][R8.64], R16 ;  /* 0x0000001008006986 */ /* 0x0009e2000c10114a */
[C---:B------:R-:W-:Y:S02]  /*87f90*/  LOP3.LUT P2, RZ, R13.reuse, 0x4000000, RZ, 0xc0, !PT ;  /* 0x040000000dff7812 */ /* 0x040fe4000784c0ff */
[----:B------:R-:W-:-:S02]  /*87fa0*/  LOP3.LUT P3, RZ, R13, 0x8000000, RZ, 0xc0, !PT ;  /* 0x080000000dff7812 */ /* 0x000fc4000786c0ff */
        /* <DEDUP_REMOVED lines=8> */
[C---:B------:R-:W-:Y:S02]  /*88030*/  LOP3.LUT P5, RZ, R13.reuse, 0x20000000, RZ, 0xc0, !PT ;  /* 0x200000000dff7812 */ /* 0x040fe400078ac0ff */
[----:B------:R-:W-:-:S02]  /*88040*/  LOP3.LUT P6, RZ, R13, 0x40000000, RZ, 0xc0, !PT ;  /* 0x400000000dff7812 */ /* 0x000fc400078cc0ff */
[----:B------:R-:W-:Y:S02]  /*88050*/  LOP3.LUT P1, RZ, R13, 0x80000000, RZ, 0xc0, !PT ;  /* 0x800000000dff7812 */ /* 0x000fe4000782c0ff */
[C---:B------:R-:W-:Y:S01]  /*88060*/  PRMT R13, R21.reuse, 0x7771, RZ ;  /* 0x00007771150d7816 */ /* 0x040fe200000000ff */
[----:B------:R-:W-:Y:S01]  /*88070*/  IMAD.X R15, R16, 0x1, R4, P0 ;  /* 0x00000001100f7824 */ /* 0x000fe200000e0604 */
[----:B------:R-:W-:-:S03]  /*88080*/  PRMT R16, R21, 0x7772, RZ ;  /* 0x0000777215107816 */ /* 0x000fc600000000ff */
[----:B------:R2:W-:Y:S04]  /*88090*/  @P2 STG.E.U8 desc[UR74][R10.64], R13 ;  /* 0x0000000d0a002986 */ /* 0x0005e8000c10114a */
[----:B------:R0:W-:Y:S01]  /*880a0*/  @P3 STG.E.U8 desc[UR74][R8.64], R16 ;  /* 0x0000001008003986 */ /* 0x0001e2000c10114a */
        /* <DEDUP_REMOVED lines=150> */
[C---:B------:R-:W-:Y:S01]  /*88a10*/  IMAD.X R11, R13.reuse, 0x1, R3, P0 ;  /* 0x000000010d0b7824 */ /* 0x040fe200000e0603 */
[----:B------:R-:W-:Y:S02]  /*88a20*/  IADD3 R8, P0, PT, R24, R2, RZ ;  /* 0x0000000218087210 */ /* 0x000fe40007f1e0ff */
[----:B------:R-:W2:Y:S04]  /*88a30*/  LDL.LU R24, [R1+0xca0] ;  /* 0x000ca00001187983 */ /* 0x000ea80000300800 */
[----:B------:R-:W2:Y:S01]  /*88a40*/  LDL.LU R22, [R1+0x160] ;  /* 0x0001600001167983 */ /* 0x000ea20000300800 */
[----:B------:R-:W-:Y:S01]  /*88a50*/  IMAD.X R9, R13, 0x1, R4, P0 ;  /* 0x000000010d097824 */ /* 0x000fe200000e0604 */
[----:B------:R-:W-:-:S05]  /*88a60*/  PRMT R13, R21, 0x7773, RZ ;  /* 0x00007773150d7816 */ /* 0x000fca00000000ff */
        /* <DEDUP_REMOVED lines=10> */
[C---:B------:R-:W-:Y:S02]  /*88b10*/  PRMT R13, R7.reuse, 0x7771, RZ ;  /* 0x00007771070d7816 */ /* 0x040fe400000000ff */
        /* <DEDUP_REMOVED lines=12> */
[----:B------:R-:W-:Y:S02]  /*88be0*/  PRMT R13, R7, 0x7773, RZ ;  /* 0x00007773070d7816 */ /* 0x000fe400000000ff */
[----:B------:R-:W4:Y:S04]  /*88bf0*/  LDL.LU R7, [R1+0x2068] ;  /* 0x0020680001077983 */ /* 0x000f280000300800 */
        /* <DEDUP_REMOVED lines=9> */
[C---:B------:R-:W-:Y:S02]  /*88c90*/  IMAD.X R11, R13.reuse, 0x1, R3, P0 ;  /* 0x000000010d0b7824 */ /* 0x040fe400000e0603 */
[----:B------:R0:W-:Y:S02]  /*88ca0*/  @P3 STG.E.U8 desc[UR74][R8.64], R16 ;  /* 0x0000001008003986 */ /* 0x0001e4000c10114a */
[----:B0-----:R-:W-:Y:S02]  /*88cb0*/  IADD3 R8, P0, PT, R24, R2, RZ ;  /* 0x0000000218087210 */ /* 0x001fe40007f1e0ff */
[----:B------:R-:W2:Y:S01]  /*88cc0*/  LDL.LU R24, [R1+0xc70] ;  /* 0x000c700001187983 */ /* 0x000ea20000300800 */
[----:B------:R-:W-:Y:S02]  /*88cd0*/  LOP3.LUT P3, RZ, R12, 0x80000000, RZ, 0xc0, !PT ;  /* 0x800000000cff7812 */ /* 0x000fe4000786c0ff */
[----:B------:R-:W-:Y:S01]  /*88ce0*/  PRMT R12, R22, 0x7771, RZ ;  /* 0x00007771160c7816 */ /* 0x000fe200000000ff */
[----:B------:R-:W-:-:S04]  /*88cf0*/  IMAD.X R9, R13, 0x1, R4, P0 ;  /* 0x000000010d097824 */ /* 0x000fc800000e0604 */
[----:B------:R0:W-:Y:S02]  /*88d00*/  @P4 STG.E.U8 desc[UR74][R14.64], R12 ;  /* 0x0000000c0e004986 */ /* 0x0001e4000c10114a */
[----:B0-----:R-:W-:-:S05]  /*88d10*/  PRMT R15, R22, 0x7772, RZ ;  /* 0x00007772160f7816 */ /* 0x001fca00000000ff */
        /* <DEDUP_REMOVED lines=196> */
[C---:B------:R-:W-:Y:S01]  /*89960*/  PRMT R7, R21.reuse, 0x7771, RZ ;  /* 0x0000777115077816 */ /* 0x040fe200000000ff */
[----:B------:R-:W-:Y:S01]  /*89970*/  IMAD.X R11, R14, 0x1, R4, P0 ;  /* 0x000000010e0b7824 */ /* 0x000fe200000e0604 */
[----:B------:R-:W-:-:S03]  /*89980*/  PRMT R14, R21, 0x7772, RZ ;  /* 0x00007772150e7816 */ /* 0x000fc600000000ff */
[----:B------:R4:W-:Y:S04]  /*89990*/  @P6 STG.E.U8 desc[UR74][R8.64], R7 ;  /* 0x0000000708006986 */ /* 0x0009e8000c10114a */
[----:B------:R0:W-:Y:S01]  /*899a0*/  @P1 STG.E.U8 desc[UR74][R12.64], R14 ;  /* 0x0000000e0c001986 */ /* 0x0001e2000c10114a */
        /* <DEDUP_REMOVED lines=8> */
[----:B------:R2:W-:Y:S02]  /*89a30*/  @P2 STG.E.U8 desc[UR74][R10.64], R7 ;  /* 0x000000070a002986 */ /* 0x0005e4000c10114a */
        /* <DEDUP_REMOVED lines=65> */
[----:B------:R-:W-:Y:S01]  /*89e50*/  IMAD.X R9, R7, 0x1, R3, P0 ;  /* 0x0000000107097824 */ /* 0x000fe200000e0603 */
        /* <DEDUP_REMOVED lines=105> */
[C---:B------:R-:W-:Y:S02]  /*8a4f0*/  LOP3.LUT P2, RZ, R6.reuse, 0x4000000, RZ, 0xc0, !PT ;  /* 0x0400000006ff7812 */ /* 0x040fe4000784c0ff */
[C---:B------:R-:W-:Y:S02]  /*8a500*/  LOP3.LUT P3, RZ, R6.reuse, 0x8000000, RZ, 0xc0, !PT ;  /* 0x0800000006ff7812 */ /* 0x040fe4000786c0ff */
[C---:B------:R-:W-:Y:S02]  /*8a510*/  LOP3.LUT P4, RZ, R6.reuse, 0x10000000, RZ, 0xc0, !PT ;  /* 0x1000000006ff7812 */ /* 0x040fe4000788c0ff */
[C---:B------:R-:W-:Y:S01]  /*8a520*/  LOP3.LUT P5, RZ, R6.reuse, 0x20000000, RZ, 0xc0, !PT ;  /* 0x2000000006ff7812 */ /* 0x040fe200078ac0ff */
[----:B------:R-:W3:Y:S04]  /*8a530*/  LDL.LU R5, [R1+0x2060] ;  /* 0x0020600001057983 */ /* 0x000ee80000300800 */
[----:B------:R4:W-:Y:S01]  /*8a540*/  @P6 STG.E.U8 desc[UR74][R8.64], R7 ;  /* 0x0000000708006986 */ /* 0x0009e2000c10114a */
[----:B------:R-:W-:-:S02]  /*8a550*/  LOP3.LUT P6, RZ, R6, 0x40000000, RZ, 0xc0, !PT ;  /* 0x4000000006ff7812 */ /* 0x000fc400078cc0ff */
[----:B----4-:R-:W-:Y:S02]  /*8a560*/  SHF.R.S32.HI R7, RZ, 0x1f, R23 ;  /* 0x0000001fff077819 */ /* 0x010fe40000011417 */
[----:B------:R-:W-:Y:S02]  /*8a570*/  PRMT R14, R22, 0x7770, RZ ;  /* 0x00007770160e7816 */ /* 0x000fe400000000ff */
[----:B------:R-:W-:-:S03]  /*8a580*/  IADD3 R8, P0, PT, R23, R0, RZ ;  /* 0x0000000017087210 */ /* 0x000fc60007f1e0ff */
[----:B------:R0:W-:Y:S02]  /*8a590*/  @P1 STG.E.U8 desc[UR74][R12.64], R14 ;  /* 0x0000000e0c001986 */ /* 0x0001e4000c10114a */
[----:B------:R-:W-:Y:S01]  /*8a5a0*/  IMAD.X R9, R7, 0x1, R3, P0 ;  /* 0x0000000107097824 */ /* 0x000fe200000e0603 */
[----:B------:R-:W-:Y:S02]  /*8a5b0*/  LOP3.LUT P1, RZ, R6, 0x80000000, RZ, 0xc0, !PT ;  /* 0x8000000006ff7812 */ /* 0x000fe4000782c0ff */
[----:B------:R-:W-:Y:S02]  /*8a5c0*/  IADD3 R6, P0, PT, R23, R2, RZ ;  /* 0x0000000217067210 */ /* 0x000fe40007f1e0ff */
[----:B------:R-:W4:Y:S01]  /*8a5d0*/  LDL.LU R23, [R1+0xaac] ;  /* 0x000aac0001177983 */ /* 0x000f220000300800 */
[C---:B0-----:R-:W-:Y:S02]  /*8a5e0*/  PRMT R12, R22.reuse, 0x7771, RZ ;  /* 0x00007771160c7816 */ /* 0x041fe400000000ff */
[----:B------:R-:W-:Y:S01]  /*8a5f0*/  IMAD.X R7, R7, 0x1, R4, P0 ;  /* 0x0000000107077824 */ /* 0x000fe200000e0604 */
[----:B------:R-:W-:-:S02]  /*8a600*/  PRMT R13, R22, 0x7772, RZ ;  /* 0x00007772160d7816 */ /* 0x000fc400000000ff */
[----:B------:R2:W-:Y:S04]  /*8a610*/  @P2 STG.E.U8 desc[UR74][R10.64], R12 ;  /* 0x0000000c0a002986 */ /* 0x0005e8000c10114a */
[----:B------:R0:W-:Y:S01]  /*8a620*/  @P3 STG.E.U8 desc[UR74][R8.64], R13 ;  /* 0x0000000d08003986 */ /* 0x0001e2000c10114a */
        /* <DEDUP_REMOVED lines=62> */
[----:B------:R0:W-:Y:S01]  /*8aa10*/  @P1 STG.E.U8 desc[UR74][R6.64], R13 ;  /* 0x0000000d06001986 */ /* 0x0001e2000c10114a */
[----:B------:R-:W-:Y:S02]  /*8aa20*/  LOP3.LUT P3, RZ, R5, 0x80, RZ, 0xc0, !PT ;  /* 0x0000008005ff7812 */ /* 0x000fe4000786c0ff */
        /* <DEDUP_REMOVED lines=38> */
[C---:B------:R-:W-:Y:S02]  /*8ac90*/  LOP3.LUT P2, RZ, R5.reuse, 0x1000, RZ, 0xc0, !PT ;  /* 0x0000100005ff7812 */ /* 0x040fe4000784c0ff */
[----:B------:R-:W-:Y:S01]  /*8aca0*/  LOP3.LUT P3, RZ, R5, 0x2000, RZ, 0xc0, !PT ;  /* 0x0000200005ff7812 */ /* 0x000fe2000786c0ff */
[----:B------:R-:W-:Y:S01]  /*8acb0*/  IMAD.X R7, R12, 0x1, R4, P0 ;  /* 0x000000010c077824 */ /* 0x000fe200000e0604 */
        /* <DEDUP_REMOVED lines=70> */
[----:B0-----:R-:W-:-:S05]  /*8b120*/  IADD3 R6, P0, PT, R23, R2, RZ ;  /* 0x0000000217067210 */ /* 0x001fca0007f1e0ff */
[----:B------:R-:W-:Y:S01]  /*8b130*/  IMAD.X R7, R12, 0x1, R4, P0 ;  /* 0x000000010c077824 */ /* 0x000fe200000e0604 */
[----:B------:R-:W-:Y:S02]  /*8b140*/  PRMT R12, R28, 0x7773, RZ ;  /* 0x000077731c0c7816 */ /* 0x000fe400000000ff */
[----:B------:R-:W4:Y:S04]  /*8b150*/  LDL.LU R28, [R1+0x205c] ;  /* 0x00205c00011c7983 */ /* 0x000f280000300800 */
[----:B------:R-:W4:Y:S04]  /*8b160*/  LDL.LU R23, [R1+0xafc] ;  /* 0x000afc0001177983 */ /* 0x000f280000300800 */
        /* <DEDUP_REMOVED lines=15> */
[C---:B------:R-:W-:Y:S01]  /*8b260*/  PRMT R5, R21.reuse, 0x7771, RZ ;  /* 0x0000777115057816 */ /* 0x040fe200000000ff */
        /* <DEDUP_REMOVED lines=81> */
[C---:B------:R-:W-:Y:S01]  /*8b780*/  LOP3.LUT P1, RZ, R28.reuse, 0x200, RZ, 0xc0, !PT ;  /* 0x000002001cff7812 */ /* 0x040fe2000782c0ff */
[----:B------:R-:W-:Y:S01]  /*8b790*/  IMAD.X R11, R5, 0x1, R4, P0 ;  /* 0x00000001050b7824 */ /* 0x000fe200000e0604 */
[----:B------:R-:W-:Y:S02]  /*8b7a0*/  PRMT R5, R21, 0x7773, RZ ;  /* 0x0000777315057816 */ /* 0x000fe400000000ff */
[----:B------:R-:W-:-:S07]  /*8b7b0*/  LOP3.LUT P2, RZ, R28, 0x400, RZ, 0xc0, !PT ;  /* 0x000004001cff7812 */ /* 0x000fce000784c0ff */
        /* <DEDUP_REMOVED lines=15> */
[----:B------:R-:W-:Y:S02]  /*8b8b0*/  LOP3.LUT P5, RZ, R28, 0x2000, RZ, 0xc0, !PT ;  /* 0x000020001cff7812 */ /* 0x000fe400078ac0ff */
[----:B0-----:R-:W-:Y:S02]  /*8b8c0*/  PRMT R12, R29, 0x7770, RZ ;  /* 0x000077701d0c7816 */ /* 0x001fe400000000ff */
[----:B--2---:R-:W-:Y:S02]  /*8b8d0*/  SHF.R.S32.HI R5, RZ, 0x1f, R24 ;  /* 0x0000001fff057819 */ /* 0x004fe40000011418 */
        /* <DEDUP_REMOVED lines=18> */
[----:B------:R-:W-:-:S02]  /*8ba00*/  PRMT R12, R29, 0x7772, RZ ;  /* 0x000077721d0c7816 */ /* 0x000fc400000000ff */
[C---:B------:R-:W-:Y:S01]  /*8ba10*/  LOP3.LUT P2, RZ, R28.reuse, 0x10000, RZ, 0xc0, !PT ;  /* 0x000100001cff7812 */ /* 0x040fe2000784c0ff */
[----:B------:R-:W3:Y:S04]  /*8ba20*/  LDL.LU R22, [R1+0x8fc] ;  /* 0x0008fc0001167983 */ /* 0x000ee80000300800 */
[----:B------:R-:W3:Y:S04]  /*8ba30*/  LDL.LU R20, [R1+0x1dc] ;  /* 0x0001dc0001147983 */ /* 0x000ee80000300800 */
[----:B------:R4:W-:Y:S04]  /*8ba40*/  @P6 STG.E.U8 desc[UR74][R8.64], R5 ;  /* 0x0000000508006986 */ /* 0x0009e8000c10114a */
[----:B------:R0:W-:Y:S01]  /*8ba50*/  @P1 STG.E.U8 desc[UR74][R6.64], R12 ;  /* 0x0000000c06001986 */ /* 0x0001e2000c10114a */
[----:B------:R-:W-:-:S02]  /*8ba60*/  LOP3.LUT P3, RZ, R28, 0x20000, RZ, 0xc0, !PT ;  /* 0x000200001cff7812 */ /* 0x000fc4000786c0ff */
        /* <DEDUP_REMOVED lines=9> */
[----:B------:R2:W-:Y:S02]  /*8bb00*/  @P2 STG.E.U8 desc[UR74][R10.64], R5 ;  /* 0x000000050a002986 */ /* 0x0005e4000c10114a */
[----:B--2---:R-:W-:Y:S02]  /*8bb10*/  SHF.R.S32.HI R5, RZ, 0x1f, R24 ;  /* 0x0000001fff057819 */ /* 0x004fe40000011418 */
[----:B------:R-:W-:-:S02]  /*8bb20*/  IADD3 R10, P0, PT, R24, R0, RZ ;  /* 0x00000000180a7210 */ /* 0x000fc40007f1e0ff */
[----:B------:R-:W-:-:S03]  /*8bb30*/  PRMT R12, R21, 0x7770, RZ ;  /* 0x00007770150c7816 */ /* 0x000fc600000000ff */
[----:B------:R-:W-:Y:S02]  /*8bb40*/  IMAD.X R11, R5, 0x1, R3, P0 ;  /* 0x00000001050b7824 */ /* 0x000fe400000e0603 */
[----:B------:R0:W-:Y:S02]  /*8bb50*/  @P3 STG.E.U8 desc[UR74][R8.64], R12 ;  /* 0x0000000c08003986 */ /* 0x0001e4000c10114a */
[----:B0-----:R-:W-:Y:S02]  /*8bb60*/  IADD3 R8, P0, PT, R24, R2, RZ ;  /* 0x0000000218087210 */ /* 0x001fe40007f1e0ff */
[----:B------:R-:W2:Y:S01]  /*8bb70*/  LDL.LU R24, [R1+0x908] ;  /* 0x0009080001187983 */ /* 0x000ea20000300800 */
[----:B------:R-:W-:-:S03]  /*8bb80*/  PRMT R12, R21, 0x7772, RZ ;  /* 0x00007772150c7816 */ /* 0x000fc600000000ff */
        /* <DEDUP_REMOVED lines=20> */
[----:B0-----:R-:W-:Y:S02]  /*8bcd0*/  SHF.R.S32.HI R5, RZ, 0x1f, R22 ;  /* 0x0000001fff057819 */ /* 0x001fe40000011416 */
[----:B------:R-:W-:-:S05]  /*8bce0*/  IADD3 R8, P0, PT, R22, R0, RZ ;  /* 0x0000000016087210 */ /* 0x000fca0007f1e0ff */
[C---:B------:R-:W-:Y:S01]  /*8bcf0*/  IMAD.X R9, R5.reuse, 0x1, R3, P0 ;  /* 0x0000000105097824 */ /* 0x040fe200000e0603 */
[----:B-1----:R-:W-:Y:S02]  /*8bd00*/  IADD3 R6, P0, PT, R22, R2, RZ ;  /* 0x0000000216067210 */ /* 0x002fe40007f1e0ff */
[----:B------:R-:W3:Y:S03]  /*8bd10*/  LDL.LU R22, [R1+0x8b0] ;  /* 0x0008b00001167983 */ /* 0x000ee60000300800 */
[----:B------:R-:W-:Y:S01]  /*8bd20*/  IMAD.X R7, R5, 0x1, R4, P0 ;  /* 0x0000000105077824 */ /* 0x000fe200000e0604 */
[C---:B------:R-:W-:Y:S02]  /*8bd30*/  PRMT R5, R20.reuse, 0x7771, RZ ;  /* 0x0000777114057816 */ /* 0x040fe400000000ff */
[----:B------:R-:W-:-:S03]  /*8bd40*/  PRMT R12, R20, 0x7772, RZ ;  /* 0x00007772140c7816 */ /* 0x000fc600000000ff */
[----:B------:R2:W-:Y:S04]  /*8bd50*/  @P2 STG.E.U8 desc[UR74][R10.64], R5 ;  /* 0x000000050a002986 */ /* 0x0005e8000c10114a */
[----:B------:R0:W-:Y:S01]  /*8bd60*/  @P3 STG.E.U8 desc[UR74][R8.64], R12 ;  /* 0x0000000c08003986 */ /* 0x0001e2000c10114a */
[----:B------:R-:W-:Y:S02]  /*8bd70*/  LOP3.LUT P4, RZ, R28, 0x1000000, RZ, 0xc0, !PT ;  /* 0x010000001cff7812 */ /* 0x000fe4000788c0ff */
[----:B----4-:R-:W-:Y:S02]  /*8bd80*/  LOP3.LUT P5, RZ, R29, 0x20000000, RZ, 0xc0, !PT ;  /* 0x200000001dff7812 */ /* 0x010fe400078ac0ff */
[----:B--2---:R-:W-:Y:S02]  /*8bd90*/  SHF.R.S32.HI R5, RZ, 0x1f, R24 ;  /* 0x0000001fff057819 */ /* 0x004fe40000011418 */
[----:B------:R-:W-:-:S05]  /*8bda0*/  IADD3 R10, P0, PT, R24, R0, RZ ;  /* 0x00000000180a7210 */ /* 0x000fca0007f1e0ff */
[C---:B------:R-:W-:Y:S01]  /*8bdb0*/  IMAD.X R11, R5.reuse, 0x1, R3, P0 ;  /* 0x00000001050b7824 */ /* 0x040fe200000e0603 */
[----:B0-----:R-:W-:Y:S02]  /*8bdc0*/  IADD3 R8, P0, PT, R24, R2, RZ ;  /* 0x0000000218087210 */ /* 0x001fe40007f1e0ff */
[----:B------:R-:W2:Y:S04]  /*8bdd0*/  LDL.LU R24, [R1+0x8a0] ;  /* 0x0008a00001187983 */ /* 0x000ea80000300800 */
[----:B------:R-:W4:Y:S01]  /*8bde0*/  LDL.LU R21, [R1+0x1e4] ;  /* 0x0001e40001157983 */ /* 0x000f220000300800 */
        /* <DEDUP_REMOVED lines=10> */
[----:B------:R-:W-:Y:S02]  /*8be90*/  LOP3.LUT P6, RZ, R29, 0x40000000, RZ, 0xc0, !PT ;  /* 0x400000001dff7812 */ /* 0x000fe400078cc0ff */
        /* <DEDUP_REMOVED lines=11> */
[----:B------:R-:W3:Y:S04]  /*8bf50*/  LDL.LU R22, [R1+0x880] ;  /* 0x0008800001167983 */ /* 0x000ee80000300800 */
[----:B------:R-:W3:Y:S01]  /*8bf60*/  LDL.LU R20, [R1+0x1e8] ;  /* 0x0001e80001147983 */ /* 0x000ee20000300800 */
[----:B------:R-:W-:Y:S01]  /*8bf70*/  LOP3.LUT P3, RZ, R23, 0x2, RZ, 0xc0, !PT ;  /* 0x0000000217ff7812 */ /* 0x000fe2000786c0ff */
[----:B------:R-:W-:Y:S01]  /*8bf80*/  IMAD.X R7, R5, 0x1, R4, P0 ;  /* 0x0000000105077824 */ /* 0x000fe200000e0604 */
[----:B------:R-:W-:-:S05]  /*8bf90*/  PRMT R5, R19, 0x7773, RZ ;  /* 0x0000777313057816 */ /* 0x000fca00000000ff */
[----:B------:R2:W-:Y:S01]  /*8bfa0*/  @P2 STG.E.U8 desc[UR74][R10.64], R5 ;  /* 0x000000050a002986 */ /* 0x0005e2000c10114a */
[----:B------:R-:W-:Y:S02]  /*8bfb0*/  LOP3.LUT P4, RZ, R23, 0x4, RZ, 0xc0, !PT ;  /* 0x0000000417ff7812 */ /* 0x000fe4000788c0ff */
[----:B------:R-:W-:Y:S02]  /*8bfc0*/  LOP3.LUT P5, RZ, R28, 0x8000000, RZ, 0xc0, !PT ;  /* 0x080000001cff7812 */ /* 0x000fe400078ac0ff */
[----:B--2---:R-:W-:Y:S02]  /*8bfd0*/  SHF.R.S32.HI R5, RZ, 0x1f, R24 ;  /* 0x0000001fff057819 */ /* 0x004fe40000011418 */
[----:B------:R-:W-:Y:S02]  /*8bfe0*/  IADD3 R10, P0, PT, R24, R0, RZ ;  /* 0x00000000180a7210 */ /* 0x000fe40007f1e0ff */
[----:B----4-:R-:W-:-:S03]  /*8bff0*/  PRMT R12, R21, 0x7770, RZ ;  /* 0x00007770150c7816 */ /* 0x010fc600000000ff */
        /* <DEDUP_REMOVED lines=15> */
[----:B------:R-:W-:Y:S02]  /*8c0f0*/  LOP3.LUT P6, RZ, R28, 0x10000000, RZ, 0xc0, !PT ;  /* 0x100000001cff7812 */ /* 0x000fe400078cc0ff */
[----:B------:R-:W-:Y:S01]  /*8c100*/  LOP3.LUT P1, RZ, R23, 0x20, RZ, 0xc0, !PT ;  /* 0x0000002017ff7812 */ /* 0x000fe2000782c0ff */
[----:B------:R-:W-:Y:S01]  /*8c110*/  IMAD.X R11, R5, 0x1, R4, P0 ;  /* 0x00000001050b7824 */ /* 0x000fe200000e0604 */
[----:B------:R-:W-:-:S02]  /*8c120*/  PRMT R5, R21, 0x7773, RZ ;  /* 0x0000777315057816 */ /* 0x000fc400000000ff */
[----:B------:R-:W-:-:S07]  /*8c130*/  LOP3.LUT P2, RZ, R23, 0x40, RZ, 0xc0, !PT ;  /* 0x0000004017ff7812 */ /* 0x000fce000784c0ff */
[----:B------:R0:W-:Y:S01]  /*8c140*/  @P6 STG.E.U8 desc[UR74][R8.64], R5 ;  /* 0x0000000508006986 */ /* 0x0001e2000c10114a */
[----:B------:R-:W-:Y:S02]  /*8c150*/  LOP3.LUT P3, RZ, R28, 0x20000000, RZ, 0xc0, !PT ;  /* 0x200000001cff7812 */ /* 0x000fe4000786c0ff */
[----:B0-----:R-:W-:Y:S02]  /*8c160*/  SHF.R.S32.HI R5, RZ, 0x1f, R22 ;  /* 0x0000001fff057819 */ /* 0x001fe40000011416 */
        /* <DEDUP_REMOVED lines=11> */
[----:B------:R-:W-:Y:S02]  /*8c220*/  LOP3.LUT P4, RZ, R28, 0x40000000, RZ, 0xc0, !PT ;  /* 0x400000001cff7812 */ /* 0x000fe4000788c0ff */
        /* <DEDUP_REMOVED lines=30> */
[----:B------:R-:W4:Y:S04]  /*8c410*/  LDL.LU R22, [R1+0x820] ;  /* 0x0008200001167983 */ /* 0x000f280000300800 */
[----:B------:R-:W4:Y:S01]  /*8c420*/  LDL.LU R20, [R1+0x1f4] ;  /* 0x0001f40001147983 */ /* 0x000f220000300800 */
[----:B------:R-:W-:Y:S01]  /*8c430*/  IMAD.X R7, R5, 0x1, R4, P0 ;  /* 0x0000000105077824 */ /* 0x000fe200000e0604 */
[----:B------:R-:W-:-:S05]  /*8c440*/  PRMT R5, R19, 0x7773, RZ ;  /* 0x0000777313057816 */ /* 0x000fca00000000ff */
[----:B------:R2:W-:Y:S01]  /*8c450*/  @P2 STG.E.U8 desc[UR74][R10.64], R5 ;  /* 0x000000050a002986 */ /* 0x0005e2000c10114a */
[----:B------:R-:W-:Y:S02]  /*8c460*/  LOP3.LUT P4, RZ, R23, 0x4000, RZ, 0xc0, !PT ;  /* 0x0000400017ff7812 */ /* 0x000fe4000788c0ff */
        /* <DEDUP_REMOVED lines=19> */
[----:B------:R-:W-:Y:S02]  /*8c5a0*/  LOP3.LUT P6, RZ, R29, 0x4, RZ, 0xc0, !PT ;  /* 0x000000041dff7812 */ /* 0x000fe400078cc0ff */
[----:B------:R-:W-:Y:S01]  /*8c5b0*/  LOP3.LUT P1, RZ, R23, 0x20000, RZ, 0xc0, !PT ;  /* 0x0002000017ff7812 */ /* 0x000fe2000782c0ff */
[----:B------:R-:W-:Y:S01]  /*8c5c0*/  IMAD.X R11, R5, 0x1, R4, P0 ;  /* 0x00000001050b7824 */ /* 0x000fe200000e0604 */
[----:B------:R-:W-:-:S02]  /*8c5d0*/  PRMT R5, R21, 0x7773, RZ ;  /* 0x0000777315057816 */ /* 0x000fc400000000ff */
[----:B------:R-:W-:-:S07]  /*8c5e0*/  LOP3.LUT P2, RZ, R23, 0x40000, RZ, 0xc0, !PT ;  /* 0x0004000017ff7812 */ /* 0x000fce000784c0ff */
        /* <DEDUP_REMOVED lines=37> */
[----:B------:R-:W-:Y:S01]  /*8c840*/  LOP3.LUT P2, RZ, R29, 0x40, RZ, 0xc0, !PT ;  /* 0x000000401dff7812 */ /* 0x000fe2000784c0ff */
[----:B------:R-:W3:Y:S04]  /*8c850*/  LDL.LU R18, [R1+0x24] ;  /* 0x0000240001127983 */ /* 0x000ee80000300800 */
[----:B------:R4:W-:Y:S04]  /*8c860*/  @P6 STG.E.U8 desc[UR74][R8.64], R5 ;  /* 0x0000000508006986 */ /* 0x0009e8000c10114a */
[----:B------:R0:W-:Y:S01]  /*8c870*/  @P1 STG.E.U8 desc[UR74][R6.64], R12 ;  /* 0x0000000c06001986 */ /* 0x0001e2000c10114a */
[----:B------:R-:W-:-:S02]  /*8c880*/  LOP3.LUT P3, RZ, R23, 0x2000000, RZ, 0xc0, !PT ;  /* 0x0200000017ff7812 */ /* 0x000fc4000786c0ff */
        /* <DEDUP_REMOVED lines=180> */
[----:B------:R-:W-:Y:S02]  /*8d3d0*/  PRMT R5, R21, 0x7773, RZ ;  /* 0x0000777315057816 */ /* 0x000fe400000000ff */
[----:B------:R-:W3:Y:S01]  /*8d3e0*/  LDL.LU R21, [R1+0x6e4] ;  /* 0x0006e40001157983 */ /* 0x000ee20000300800 */
[----:B------:R-:W-:-:S02]  /*8d3f0*/  LOP3.LUT P6, RZ, R29, 0x100000, RZ, 0xc0, !PT ;  /* 0x001000001dff7812 */ /* 0x000fc400078cc0ff */
[C---:B------:R-:W-:Y:S02]  /*8d400*/  LOP3.LUT P1, RZ, R18.reuse, 0x200000, RZ, 0xc0, !PT ;  /* 0x0020000012ff7812 */ /* 0x040fe4000782c0ff */
[----:B------:R-:W-:-:S09]  /*8d410*/  LOP3.LUT P2, RZ, R18, 0x400000, RZ, 0xc0, !PT ;  /* 0x0040000012ff7812 */ /* 0x000fd2000784c0ff */
        /* <DEDUP_REMOVED lines=8> */
[C---:B------:R-:W-:Y:S01]  /*8d4a0*/  PRMT R12, R20.reuse, 0x7772, RZ ;  /* 0x00007772140c7816 */ /* 0x040fe200000000ff */
[----:B------:R-:W4:Y:S02]  /*8d4b0*/  LDL.LU R22, [R1+0x28] ;  /* 0x0000280001167983 */ /* 0x000f240000300800 */
[----:B------:R-:W-:Y:S01]  /*8d4c0*/  IMAD.X R7, R5, 0x1, R4, P0 ;  /* 0x0000000105077824 */ /* 0x000fe200000e0604 */
[----:B------:R-:W-:-:S05]  /*8d4d0*/  PRMT R5, R20, 0x7771, RZ ;  /* 0x0000777114057816 */ /* 0x000fca00000000ff */
[----:B------:R2:W-:Y:S04]  /*8d4e0*/  @P2 STG.E.U8 desc[UR74][R10.64], R5 ;  /* 0x000000050a002986 */ /* 0x0005e8000c10114a */
[----:B------:R0:W-:Y:S01]  /*8d4f0*/  @P3 STG.E.U8 desc[UR74][R8.64], R12 ;  /* 0x0000000c08003986 */ /* 0x0001e2000c10114a */
[C---:B------:R-:W-:Y:S02]  /*8d500*/  LOP3.LUT P4, RZ, R29.reuse, 0x400000, RZ, 0xc0, !PT ;  /* 0x004000001dff7812 */ /* 0x040fe4000788c0ff */
[C---:B------:R-:W-:Y:S02]  /*8d510*/  LOP3.LUT P5, RZ, R18.reuse, 0x2000000, RZ, 0xc0, !PT ;  /* 0x0200000012ff7812 */ /* 0x040fe400078ac0ff */
[----:B------:R-:W-:Y:S02]  /*8d520*/  LOP3.LUT P6, RZ, R18, 0x4000000, RZ, 0xc0, !PT ;  /* 0x0400000012ff7812 */ /* 0x000fe400078cc0ff */
[----:B------:R-:W-:-:S02]  /*8d530*/  LOP3.LUT P1, RZ, R29, 0x800000, RZ, 0xc0, !PT ;  /* 0x008000001dff7812 */ /* 0x000fc4000782c0ff */
        /* <DEDUP_REMOVED lines=27> */
[----:B------:R-:W-:Y:S02]  /*8d6f0*/  LOP3.LUT P2, RZ, R29, 0x1000000, RZ, 0xc0, !PT ;  /* 0x010000001dff7812 */ /* 0x000fe4000784c0ff */
[----:B------:R-:W-:Y:S01]  /*8d700*/  LOP3.LUT P3, RZ, R18, 0x20000000, RZ, 0xc0, !PT ;  /* 0x2000000012ff7812 */ /* 0x000fe2000786c0ff */
[----:B------:R-:W-:Y:S01]  /*8d710*/  IMAD.X R7, R5, 0x1, R4, P0 ;  /* 0x0000000105077824 */ /* 0x000fe200000e0604 */
[----:B------:R-:W-:-:S09]  /*8d720*/  PRMT R5, R19, 0x7773, RZ ;  /* 0x0000777313057816 */ /* 0x000fd200000000ff */
[----:B------:R2:W-:Y:S01]  /*8d730*/  @P2 STG.E.U8 desc[UR74][R10.64], R5 ;  /* 0x000000050a002986 */ /* 0x0005e2000c10114a */
[----:B------:R-:W-:Y:S02]  /*8d740*/  LOP3.LUT P4, RZ, R18, 0x40000000, RZ, 0xc0, !PT ;  /* 0x4000000012ff7812 */ /* 0x000fe4000788c0ff */
[C---:B------:R-:W-:Y:S02]  /*8d750*/  LOP3.LUT P5, RZ, R29.reuse, 0x2000000, RZ, 0xc0, !PT ;  /* 0x020000001dff7812 */ /* 0x040fe400078ac0ff */
[----:B------:R-:W-:Y:S02]  /*8d760*/  LOP3.LUT P6, RZ, R29, 0x4000000, RZ, 0xc0, !PT ;  /* 0x040000001dff7812 */ /* 0x000fe400078cc0ff */
[----:B----4-:R-:W-:Y:S02]  /*8d770*/  LOP3.LUT P1, RZ, R22, 0x2, RZ, 0xc0, !PT ;  /* 0x0000000216ff7812 */ /* 0x010fe4000782c0ff */
[----:B--2---:R-:W-:Y:S02]  /*8d780*/  SHF.R.S32.HI R5, RZ, 0x1f, R24 ;  /* 0x0000001fff057819 */ /* 0x004fe40000011418 */
[----:B------:R-:W-:-:S02]  /*8d790*/  IADD3 R10, P0, PT, R24, R0, RZ ;  /* 0x00000000180a7210 */ /* 0x000fc40007f1e0ff */
        /* <DEDUP_REMOVED lines=16> */
[----:B------:R-:W-:Y:S01]  /*8d8a0*/  IMAD.X R11, R5, 0x1, R4, P0 ;  /* 0x00000001050b7824 */ /* 0x000fe200000e0604 */
[----:B------:R-:W-:-:S05]  /*8d8b0*/  PRMT R5, R17, 0x7773, RZ ;  /* 0x0000777311057816 */ /* 0x000fca00000000ff */
[----:B------:R0:W-:Y:S02]  /*8d8c0*/  @P6 STG.E.U8 desc[UR74][R8.64], R5 ;  /* 0x0000000508006986 */ /* 0x0001e4000c10114a */
[----:B0-----:R-:W-:Y:S02]  /*8d8d0*/  SHF.R.S32.HI R5, RZ, 0x1f, R21 ;  /* 0x0000001fff057819 */ /* 0x001fe40000011415 */
[----:B------:R-:W-:Y:S02]  /*8d8e0*/  IADD3 R8, P0, PT, R21, R0, RZ ;  /* 0x0000000015087210 */ /* 0x000fe40007f1e0ff */
[----:B------:R-:W-:-:S03]  /*8d8f0*/  PRMT R12, R20, 0x7770, RZ ;  /* 0x00007770140c7816 */ /* 0x000fc600000000ff */
[----:B------:R-:W-:Y:S02]  /*8d900*/  IMAD.X R9, R5, 0x1, R3, P0 ;  /* 0x0000000105097824 */ /* 0x000fe400000e0603 */
[----:B------:R0:W-:Y:S02]  /*8d910*/  @P1 STG.E.U8 desc[UR74][R6.64], R12 ;  /* 0x0000000c06001986 */ /* 0x0001e4000c10114a */
[----:B0-----:R-:W-:Y:S02]  /*8d920*/  IADD3 R6, P0, PT, R21, R2, RZ ;  /* 0x0000000215067210 */ /* 0x001fe40007f1e0ff */
[----:B------:R-:W4:Y:S01]  /*8d930*/  LDL.LU R21, [R1+0x684] ;  /* 0x0006840001157983 */ /* 0x000f220000300800 */
[----:B------:R-:W-:Y:S02]  /*8d940*/  LOP3.LUT P2, RZ, R22, 0x4, RZ, 0xc0, !PT ;  /* 0x0000000416ff7812 */ /* 0x000fe4000784c0ff */
[----:B------:R-:W-:Y:S01]  /*8d950*/  LOP3.LUT P3, RZ, R29, 0x8000000, RZ, 0xc0, !PT ;  /* 0x080000001dff7812 */ /* 0x000fe2000786c0ff */
[----:B------:R-:W-:Y:S01]  /*8d960*/  IMAD.X R7, R5, 0x1, R4, P0 ;  /* 0x0000000105077824 */ /* 0x000fe200000e0604 */
[----:B------:R-:W-:-:S02]  /*8d970*/  PRMT R5, R20, 0x7771, RZ ;  /* 0x0000777114057816 */ /* 0x000fc400000000ff */
[----:B------:R-:W-:-:S07]  /*8d980*/  PRMT R12, R20, 0x7772, RZ ;  /* 0x00007772140c7816 */ /* 0x000fce00000000ff */
        /* <DEDUP_REMOVED lines=33> */
[----:B------:R-:W-:Y:S02]  /*8dba0*/  LOP3.LUT P2, RZ, R23, 0x1, RZ, 0xc0, !PT ;  /* 0x0000000117ff7812 */ /* 0x000fe4000784c0ff */
[----:B------:R-:W-:Y:S01]  /*8dbb0*/  LOP3.LUT P3, RZ, R22, 0x200, RZ, 0xc0, !PT ;  /* 0x0000020016ff7812 */ /* 0x000fe2000786c0ff */
[----:B------:R-:W-:Y:S01]  /*8dbc0*/  IMAD.X R7, R5, 0x1, R4, P0 ;  /* 0x0000000105077824 */ /* 0x000fe200000e0604 */
[----:B------:R-:W-:-:S09]  /*8dbd0*/  PRMT R5, R19, 0x7773, RZ ;  /* 0x0000777313057816 */ /* 0x000fd200000000ff */
[----:B------:R2:W-:Y:S01]  /*8dbe0*/  @P2 STG.E.U8 desc[UR74][R10.64], R5 ;  /* 0x000000050a002986 */ /* 0x0005e2000c10114a */
[C---:B------:R-:W-:Y:S02]  /*8dbf0*/  LOP3.LUT P4, RZ, R22.reuse, 0x400, RZ, 0xc0, !PT ;  /* 0x0000040016ff7812 */ /* 0x040fe4000788c0ff */
[C---:B------:R-:W-:Y:S02]  /*8dc00*/  LOP3.LUT P5, RZ, R23.reuse, 0x8, RZ, 0xc0, !PT ;  /* 0x0000000817ff7812 */ /* 0x040fe400078ac0ff */
[----:B------:R-:W-:Y:S02]  /*8dc10*/  LOP3.LUT P6, RZ, R23, 0x10, RZ, 0xc0, !PT ;  /* 0x0000001017ff7812 */ /* 0x000fe400078cc0ff */
[----:B------:R-:W-:Y:S02]  /*8dc20*/  LOP3.LUT P1, RZ, R22, 0x2000, RZ, 0xc0, !PT ;  /* 0x0000200016ff7812 */ /* 0x000fe4000782c0ff */
        /* <DEDUP_REMOVED lines=163> */
[----:B------:R-:W-:Y:S02]  /*8e660*/  LOP3.LUT P3, RZ, R23, 0x80000000, RZ, 0xc0, !PT ;  /* 0x8000000017ff7812 */ /* 0x000fe4000786c0ff */
        /* <DEDUP_REMOVED lines=17> */
[----:B------:R-:W-:Y:S01]  /*8e780*/  IMAD.X R7, R5, 0x1, R4, P0 ;  /* 0x0000000105077824 */ /* 0x000fe200000e0604 */
[----:B------:R-:W-:-:S02]  /*8e790*/  PRMT R5, R20, 0x7771, RZ ;  /* 0x0000777114057816 */ /* 0x000fc400000000ff */
[----:B------:R-:W-:-:S08]  /*8e7a0*/  PRMT R12, R20, 0x7772, RZ ;  /* 0x00007772140c7816 */ /* 0x000fd000000000ff */
        /* <DEDUP_REMOVED lines=22> */
[----:B------:R-:W-:-:S03]  /*8e910*/  PRMT R12, R23, 0x7772, RZ ;  /* 0x00007772170c7816 */ /* 0x000fc600000000ff */
[----:B------:R-:W3:Y:S01]  /*8e920*/  LDL.LU R20, [R1+0x410] ;  /* 0x0004100001147983 */ /* 0x000ee20000300800 */
[----:B------:R-:W-:Y:S01]  /*8e930*/  IMAD.X R11, R5, 0x1, R4, P0 ;  /* 0x00000001050b7824 */ /* 0x000fe200000e0604 */
[----:B------:R-:W-:-:S05]  /*8e940*/  PRMT R5, R23, 0x7771, RZ ;  /* 0x0000777117057816 */ /* 0x000fca00000000ff */
[----:B------:R4:W-:Y:S04]  /*8e950*/  @P6 STG.E.U8 desc[UR74][R8.64], R5 ;  /* 0x0000000508006986 */ /* 0x0009e8000c10114a */
[----:B------:R0:W-:Y:S01]  /*8e960*/  @P1 STG.E.U8 desc[UR74][R6.64], R12 ;  /* 0x0000000c06001986 */ /* 0x0001e2000c10114a */
[----:B----4-:R-:W-:Y:S02]  /*8e970*/  SHF.R.S32.HI R5, RZ, 0x1f, R21 ;  /* 0x0000001fff057819 */ /* 0x010fe40000011415 */
[----:B------:R-:W-:-:S05]  /*8e980*/  IADD3 R8, P0, PT, R21, R0, RZ ;  /* 0x0000000015087210 */ /* 0x000fca0007f1e0ff */
[----:B------:R-:W-:Y:S01]  /*8e990*/  IMAD.X R9, R5, 0x1, R3, P0 ;  /* 0x0000000105097824 */ /* 0x000fe200000e0603 */
[----:B0-----:R-:W-:Y:S02]  /*8e9a0*/  IADD3 R6, P0, PT, R21, R2, RZ ;  /* 0x0000000215067210 */ /* 0x001fe40007f1e0ff */
        /* <DEDUP_REMOVED lines=31> */
[----:B0-----:R-:W-:Y:S02]  /*8eba0*/  SHF.R.S32.HI R5, RZ, 0x1f, R20 ;  /* 0x0000001fff057819 */ /* 0x001fe40000011414 */
[----:B------:R-:W-:Y:S02]  /*8ebb0*/  IADD3 R8, P0, PT, R20, R0, RZ ;  /* 0x0000000014087210 */ /* 0x000fe40007f1e0ff */
[----:B----4-:R-:W-:-:S03]  /*8ebc0*/  PRMT R12, R21, 0x7770, RZ ;  /* 0x00007770150c7816 */ /* 0x010fc600000000ff */
        /* <DEDUP_REMOVED lines=257> */
[----:B------:R-:W-:Y:S01]  /*8fbe0*/  PRMT R12, R23, 0x7772, RZ ;  /* 0x00007772170c7816 */ /* 0x000fe200000000ff */
[----:B------:R-:W3:Y:S02]  /*8fbf0*/  LDL.LU R25, [R1+0x44] ;  /* 0x0000440001197983 */ /* 0x000ee40000300800 */
[----:B------:R-:W-:Y:S01]  /*8fc00*/  IMAD.X R11, R5, 0x1, R4, P0 ;  /* 0x00000001050b7824 */ /* 0x000fe200000e0604 */
[----:B------:R-:W-:-:S05]  /*8fc10*/  PRMT R5, R23, 0x7771, RZ ;  /* 0x0000777117057816 */ /* 0x000fca00000000ff */
[----:B------:R4:W-:Y:S04]  /*8fc20*/  @P6 STG.E.U8 desc[UR74][R8.64], R5 ;  /* 0x0000000508006986 */ /* 0x0009e8000c10114a */
[----:B------:R0:W-:Y:S01]  /*8fc30*/  @P1 STG.E.U8 desc[UR74][R6.64], R12 ;  /* 0x0000000c06001986 */ /* 0x0001e2000c10114a */
[----:B----4-:R-:W-:Y:S02]  /*8fc40*/  SHF.R.S32.HI R5, RZ, 0x1f, R18 ;  /* 0x0000001fff057819 */ /* 0x010fe40000011412 */
[----:B------:R-:W-:-:S05]  /*8fc50*/  IADD3 R8, P0, PT, R18, R0, RZ ;  /* 0x0000000012087210 */ /* 0x000fca0007f1e0ff */
[----:B------:R-:W-:Y:S01]  /*8fc60*/  IMAD.X R9, R5, 0x1, R3, P0 ;  /* 0x0000000105097824 */ /* 0x000fe200000e0603 */
[----:B0-----:R-:W-:-:S05]  /*8fc70*/  IADD3 R6, P0, PT, R18, R2, RZ ;  /* 0x0000000212067210 */ /* 0x001fca0007f1e0ff */
[----:B------:R-:W-:Y:S01]  /*8fc80*/  IMAD.X R7, R5, 0x1, R4, P0 ;  /* 0x0000000105077824 */ /* 0x000fe200000e0604 */
[----:B------:R-:W-:Y:S02]  /*8fc90*/  PRMT R5, R23, 0x7773, RZ ;  /* 0x0000777317057816 */ /* 0x000fe400000000ff */
[----:B------:R-:W4:Y:S04]  /*8fca0*/  LDL.LU R23, [R1+0x8cc] ;  /* 0x0008cc0001177983 */ /* 0x000f280000300800 */
[----:B------:R-:W3:Y:S01]  /*8fcb0*/  LDL.LU R17, [R1+0x284] ;  /* 0x0002840001117983 */ /* 0x000ee20000300800 */
[----:B------:R-:W-:Y:S02]  /*8fcc0*/  LOP3.LUT P2, RZ, R22, 0x100000, RZ, 0xc0, !PT ;  /* 0x0010000016ff7812 */ /* 0x000fe4000784c0ff */
[----:B------:R-:W-:-:S11]  /*8fcd0*/  LOP3.LUT P3, RZ, R21, 0x8000000, RZ, 0xc0, !PT ;  /* 0x0800000015ff7812 */ /* 0x000fd6000786c0ff */
        /* <DEDUP_REMOVED lines=20> */
[----:B-1----:R-:W-:Y:S02]  /*8fe20*/  IADD3 R10, P0, PT, R20, R2, RZ ;  /* 0x00000002140a7210 */ /* 0x002fe40007f1e0ff */
[----:B------:R-:W2:Y:S04]  /*8fe30*/  LDL.LU R20, [R1+0x8bc] ;  /* 0x0008bc0001147983 */ /* 0x000ea80000300800 */
[----:B------:R-:W2:Y:S01]  /*8fe40*/  LDL.LU R18, [R1+0x288] ;  /* 0x0002880001127983 */ /* 0x000ea20000300800 */
[----:B------:R-:W-:Y:S01]  /*8fe50*/  IMAD.X R11, R5, 0x1, R4, P0 ;  /* 0x00000001050b7824 */ /* 0x000fe200000e0604 */
[----:B------:R-:W-:-:S05]  /*8fe60*/  PRMT R5, R16, 0x7773, RZ ;  /* 0x0000777310057816 */ /* 0x000fca00000000ff */
[----:B------:R4:W-:Y:S02]  /*8fe70*/  @P6 STG.E.U8 desc[UR74][R8.64], R5 ;  /* 0x0000000508006986 */ /* 0x0009e4000c10114a */
[----:B----4-:R-:W-:Y:S02]  /*8fe80*/  SHF.R.S32.HI R5, RZ, 0x1f, R23 ;  /* 0x0000001fff057819 */ /* 0x010fe40000011417 */
[----:B------:R-:W-:Y:S02]  /*8fe90*/  IADD3 R8, P0, PT, R23, R0, RZ ;  /* 0x0000000017087210 */ /* 0x000fe40007f1e0ff */
[----:B---3--:R-:W-:-:S03]  /*8fea0*/  PRMT R12, R17, 0x7770, RZ ;  /* 0x00007770110c7816 */ /* 0x008fc600000000ff */
        /* <DEDUP_REMOVED lines=13> */
[C---:B------:R-:W-:Y:S02]  /*8ff80*/  LOP3.LUT P5, RZ, R25.reuse, 0x4, RZ, 0xc0, !PT ;  /* 0x0000000419ff7812 */ /* 0x040fe400078ac0ff */
[----:B------:R-:W-:Y:S02]  /*8ff90*/  LOP3.LUT P6, RZ, R25, 0x20, RZ, 0xc0, !PT ;  /* 0x0000002019ff7812 */ /* 0x000fe400078cc0ff */
[----:B--2---:R-:W-:-:S02]  /*8ffa0*/  SHF.R.S32.HI R5, RZ, 0x1f, R24 ;  /* 0x0000001fff057819 */ /* 0x004fc40000011418 */
        /* <DEDUP_REMOVED lines=54> */
[----:B------:R-:W4:Y:S04]  /*90310*/  LDL.LU R18, [R1+0x294] ;  /* 0x0002940001127983 */ /* 0x000f280000300800 */
        /* <DEDUP_REMOVED lines=12> */
[----:B------:R-:W-:-:S07]  /*903e0*/  PRMT R12, R17, 0x7772, RZ ;  /* 0x00007772110c7816 */ /* 0x000fce00000000ff */
[----:B------:R2:W-:Y:S04]  /*903f0*/  @P2 STG.E.U8 desc[UR74][R10.64], R5 ;  /* 0x000000050a002986 */ /* 0x0005e8000c10114a */
[----:B------:R0:W-:Y:S01]  /*90400*/  @P3 STG.E.U8 desc[UR74][R8.64], R12 ;  /* 0x0000000c08003986 */ /* 0x0001e2000c10114a */
[----:B------:R-:W-:Y:S02]  /*90410*/  LOP3.LUT P4, RZ, R19, 0x100, RZ, 0xc0, !PT ;  /* 0x0000010013ff7812 */ /* 0x000fe4000788c0ff */
[C---:B------:R-:W-:Y:S01]  /*90420*/  LOP3.LUT P5, RZ, R25.reuse, 0x40000, RZ, 0xc0, !PT ;  /* 0x0004000019ff7812 */ /* 0x040fe200078ac0ff */
[----:B------:R-:W-:Y:S01]  /*90430*/  IMAD.MOV.U32 R28, RZ, RZ, R27 ;  /* 0x000000ffff1c7224 */ /* 0x000fe200078e001b */
        /* <DEDUP_REMOVED lines=12> */
[----:B----4-:R-:W-:-:S02]  /*90500*/  SHF.R.S32.HI R5, RZ, 0x1f, R22 ;  /* 0x0000001fff057819 */ /* 0x010fc40000011416 */
        /* <DEDUP_REMOVED lines=62> */
[----:B------:R-:W-:Y:S02]  /*908f0*/  LOP3.LUT P6, RZ, R28, 0x20, RZ, 0xc0, !PT ;  /* 0x000000201cff7812 */ /* 0x000fe400078cc0ff */
        /* <DEDUP_REMOVED lines=92> */
[----:B------:R-:W-:-:S03]  /*90ec0*/  PRMT R12, R18, 0x7772, RZ ;  /* 0x00007772120c7816 */ /* 0x000fc600000000ff */
[----:B------:R-:W4:Y:S01]  /*90ed0*/  LDL.LU R20, [R1+0x110] ;  /* 0x0001100001147983 */ /* 0x000f220000300800 */
        /* <DEDUP_REMOVED lines=89> */
[----:B------:R-:W-:-:S07]  /*91470*/  LOP3.LUT P4, RZ, R20, 0x20, RZ, 0xc0, !PT ;  /* 0x0000002014ff7812 */ /* 0x000fce000788c0ff */
[----:B------:R2:W-:Y:S01]  /*91480*/  @P2 STG.E.U8 desc[UR74][R10.64], R5 ;  /* 0x000000050a002986 */ /* 0x0005e2000c10114a */
[C---:B------:R-:W-:Y:S02]  /*91490*/  LOP3.LUT P5, RZ, R20.reuse, 0x40, RZ, 0xc0, !PT ;  /* 0x0000004014ff7812 */ /* 0x040fe400078ac0ff */
        /* <DEDUP_REMOVED lines=18> */
[----:B------:R-:W4:Y:S03]  /*915c0*/  LDL.LU R27, [R1+0x6d8] ;  /* 0x0006d800011b7983 */ /* 0x000f260000300800 */
[----:B------:R-:W-:Y:S01]  /*915d0*/  IMAD.X R11, R5, 0x1, R4, P0 ;  /* 0x00000001050b7824 */ /* 0x000fe200000e0604 */
[----:B------:R-:W-:Y:S02]  /*915e0*/  PRMT R5, R19, 0x7773, RZ ;  /* 0x0000777313057816 */ /* 0x000fe400000000ff */
        /* <DEDUP_REMOVED lines=51> */
[----:B------:R2:W-:Y:S01]  /*91920*/  @P2 STG.E.U8 desc[UR74][R10.64], R5 ;  /* 0x000000050a002986 */ /* 0x0005e2000c10114a */
        /* <DEDUP_REMOVED lines=76> */
[C---:B------:R-:W-:Y:S02]  /*91df0*/  LOP3.LUT P5, RZ, R25.reuse, 0x100000, RZ, 0xc0, !PT ;  /* 0x0010000019ff7812 */ /* 0x040fe400078ac0ff */
[C---:B------:R-:W-:Y:S02]  /*91e00*/  LOP3.LUT P6, RZ, R25.reuse, 0x400000, RZ, 0xc0, !PT ;  /* 0x0040000019ff7812 */ /* 0x040fe400078cc0ff */
[C---:B------:R-:W-:Y:S02]  /*91e10*/  LOP3.LUT P1, RZ, R25.reuse, 0x800000, RZ, 0xc0, !PT ;  /* 0x0080000019ff7812 */ /* 0x040fe4000782c0ff */
[----:B------:R-:W-:Y:S02]  /*91e20*/  LOP3.LUT P2, RZ, R25, 0x2000000, RZ, 0xc0, !PT ;  /* 0x0200000019ff7812 */ /* 0x000fe4000784c0ff */
[----:B--2---:R-:W-:-:S02]  /*91e30*/  SHF.R.S32.HI R5, RZ, 0x1f, R24 ;  /* 0x0000001fff057819 */ /* 0x004fc40000011418 */
        /* <DEDUP_REMOVED lines=11> */
[C---:B------:R-:W-:Y:S02]  /*91ef0*/  LOP3.LUT P3, RZ, R25.reuse, 0x8000000, RZ, 0xc0, !PT ;  /* 0x0800000019ff7812 */ /* 0x040fe4000786c0ff */
[C---:B------:R-:W-:Y:S02]  /*91f00*/  LOP3.LUT P4, RZ, R25.reuse, 0x10000000, RZ, 0xc0, !PT ;  /* 0x1000000019ff7812 */ /* 0x040fe4000788c0ff */
[----:B------:R-:W-:Y:S02]  /*91f10*/  LOP3.LUT P5, RZ, R25, 0x40000000, RZ, 0xc0, !PT ;  /* 0x4000000019ff7812 */ /* 0x000fe400078ac0ff */
[----:B----4-:R-:W-:-:S02]  /*91f20*/  SHF.R.S32.HI R5, RZ, 0x1f, R27 ;  /* 0x0000001fff057819 */ /* 0x010fc4000001141b */
        /* <DEDUP_REMOVED lines=47> */
[----:B0-----:R-:W-:-:S05]  /*92220*/  IADD3 R6, P0, PT, R23, R2, RZ ;  /* 0x0000000217067210 */ /* 0x001fca0007f1e0ff */
[----:B------:R-:W-:Y:S01]  /*92230*/  IMAD.X R7, R5, 0x1, R4, P0 ;  /* 0x0000000105077824 */ /* 0x000fe200000e0604 */
[----:B------:R-:W-:Y:S02]  /*92240*/  PRMT R5, R25, 0x7773, RZ ;  /* 0x0000777319057816 */ /* 0x000fe400000000ff */
[----:B------:R-:W3:Y:S04]  /*92250*/  LDL.LU R25, [R1+0x3d4] ;  /* 0x0003d40001197983 */ /* 0x000ee80000300800 */
[----:B------:R-:W3:Y:S01]  /*92260*/  LDL.LU R23, [R1+0x764] ;  /* 0x0007640001177983 */ /* 0x000ee20000300800 */
[C---:B------:R-:W-:Y:S02]  /*92270*/  LOP3.LUT P2, RZ, R28.reuse, 0x8, RZ, 0xc0, !PT ;  /* 0x000000081cff7812 */ /* 0x040fe4000784c0ff */
[----:B------:R-:W-:-:S02]  /*92280*/  LOP3.LUT P3, RZ, R28, 0x10, RZ, 0xc0, !PT ;  /* 0x000000101cff7812 */ /* 0x000fc4000786c0ff */
[----:B------:R-:W-:-:S09]  /*92290*/  LOP3.LUT P4, RZ, R28, 0x40, RZ, 0xc0, !PT ;  /* 0x000000401cff7812 */ /* 0x000fd2000788c0ff */
        /* <DEDUP_REMOVED lines=23> */
[----:B------:R-:W-:-:S05]  /*92410*/  PRMT R5, R21, 0x7773, RZ ;  /* 0x0000777315057816 */ /* 0x000fca00000000ff */
[----:B------:R0:W-:Y:S02]  /*92420*/  @P6 STG.E.U8 desc[UR74][R8.64], R5 ;  /* 0x0000000508006986 */ /* 0x0001e4000c10114a */
[----:B0-----:R-:W-:Y:S02]  /*92430*/  SHF.R.S32.HI R5, RZ, 0x1f, R22 ;  /* 0x0000001fff057819 */ /* 0x001fe40000011416 */
[----:B------:R-:W-:-:S05]  /*92440*/  IADD3 R8, P0, PT, R22, R0, RZ ;  /* 0x0000000016087210 */ /* 0x000fca0007f1e0ff */
[----:B------:R-:W-:Y:S01]  /*92450*/  IMAD.X R9, R5, 0x1, R3, P0 ;  /* 0x0000000105097824 */ /* 0x000fe200000e0603 */
[----:B------:R-:W-:Y:S02]  /*92460*/  LOP3.LUT P0, RZ, R28, 0x800, RZ, 0xc0, !PT ;  /* 0x000008001cff7812 */ /* 0x000fe4000780c0ff */
[----:B---3--:R-:W-:-:S11]  /*92470*/  PRMT R12, R23, 0x7770, RZ ;  /* 0x00007770170c7816 */ /* 0x008fd600000000ff */
[----:B------:R0:W-:Y:S02]  /*92480*/  @P0 STG.E.U8 desc[UR74][R6.64], R12 ;  /* 0x0000000c06000986 */ /* 0x0001e4000c10114a */
        /* <DEDUP_REMOVED lines=11> */
[----:B------:R-:W3:Y:S04]  /*92540*/  LDL.LU R21, [R1+0x3b4] ;  /* 0x0003b40001157983 */ /* 0x000ee80000300800 */
[----:B------:R-:W3:Y:S01]  /*92550*/  LDL.LU R22, [R1+0x3b8] ;  /* 0x0003b80001167983 */ /* 0x000ee20000300800 */
[----:B------:R-:W-:Y:S01]  /*92560*/  IMAD.X R9, R5, 0x1, R4, P0 ;  /* 0x0000000105097824 */ /* 0x000fe200000e0604 */
[----:B------:R-:W-:-:S02]  /*92570*/  PRMT R5, R23, 0x7773, RZ ;  /* 0x0000777317057816 */ /* 0x000fc400000000ff */
[----:B------:R-:W-:Y:S01]  /*92580*/  LOP3.LUT P3, RZ, R28, 0x10000, RZ, 0xc0, !PT ;  /* 0x000100001cff7812 */ /* 0x000fe2000786c0ff */
[----:B------:R-:W3:-:S12]  /*92590*/  LDL.LU R23, [R1+0x39c] ;  /* 0x00039c0001177983 */ /* 0x000ed80000300800 */
[----:B------:R2:W-:Y:S01]  /*925a0*/  @P3 STG.E.U8 desc[UR74][R6.64], R5 ;  /* 0x0000000506003986 */ /* 0x0005e2000c10114a */
[C---:B------:R-:W-:Y:S02]  /*925b0*/  LOP3.LUT P4, RZ, R28.reuse, 0x20000, RZ, 0xc0, !PT ;  /* 0x000200001cff7812 */ /* 0x040fe4000788c0ff */
[C---:B------:R-:W-:Y:S02]  /*925c0*/  LOP3.LUT P5, RZ, R28.reuse, 0x80000, RZ, 0xc0, !PT ;  /* 0x000800001cff7812 */ /* 0x040fe400078ac0ff */
[----:B------:R-:W-:Y:S02]  /*925d0*/  LOP3.LUT P6, RZ, R28, 0x100000, RZ, 0xc0, !PT ;  /* 0x001000001cff7812 */ /* 0x000fe400078cc0ff */
[----:B------:R-:W-:-:S07]  /*925e0*/  PRMT R12, R26, 0x7770, RZ ;  /* 0x000077701a0c7816 */ /* 0x000fce00000000ff */
[----:B------:R-:W-:Y:S01]  /*925f0*/  @P4 STG.E.U8 desc[UR74][R10.64], R12 ;  /* 0x0000000c0a004986 */ /* 0x000fe2000c10114a */
[----:B--2---:R-:W-:Y:S02]  /*92600*/  SHF.R.S32.HI R5, RZ, 0x1f, R24 ;  /* 0x0000001fff057819 */ /* 0x004fe40000011418 */
[----:B------:R-:W-:-:S05]  /*92610*/  IADD3 R6, P0, PT, R24, R0, RZ ;  /* 0x0000000018067210 */ /* 0x000fca0007f1e0ff */
[C---:B------:R-:W-:Y:S01]  /*92620*/  IMAD.X R7, R5.reuse, 0x1, R3, P0 ;  /* 0x0000000105077824 */ /* 0x040fe200000e0603 */
[----:B------:R-:W-:Y:S02]  /*92630*/  IADD3 R18, P0, PT, R24, R2, RZ ;  /* 0x0000000218127210 */ /* 0x000fe40007f1e0ff */
[----:B------:R-:W2:Y:S03]  /*92640*/  LDL.LU R24, [R1+0x3b0] ;  /* 0x0003b00001187983 */ /* 0x000ea60000300800 */
[----:B------:R-:W-:Y:S01]  /*92650*/  IMAD.X R19, R5, 0x1, R4, P0 ;  /* 0x0000000105137824 */ /* 0x000fe200000e0604 */
[----:B------:R-:W-:-:S05]  /*92660*/  PRMT R5, R26, 0x7771, RZ ;  /* 0x000077711a057816 */ /* 0x000fca00000000ff */
[----:B------:R0:W-:Y:S02]  /*92670*/  @P5 STG.E.U8 desc[UR74][R8.64], R5 ;  /* 0x0000000508005986 */ /* 0x0001e4000c10114a */
[----:B0-----:R-:W-:Y:S02]  /*92680*/  PRMT R8, R26, 0x7772, RZ ;  /* 0x000077721a087816 */ /* 0x001fe400000000ff */
[----:B----4-:R-:W-:Y:S02]  /*92690*/  SHF.R.S32.HI R5, RZ, 0x1f, R27 ;  /* 0x0000001fff057819 */ /* 0x010fe4000001141b */
[----:B------:R-:W-:Y:S01]  /*926a0*/  IADD3 R10, P0, PT, R27, R0, RZ ;  /* 0x000000001b0a7210 */ /* 0x000fe20007f1e0ff */
[----:B------:R0:W-:Y:S04]  /*926b0*/  @P6 STG.E.U8 desc[UR74][R6.64], R8 ;  /* 0x0000000806006986 */ /* 0x0001e8000c10114a */
[----:B------:R-:W-:Y:S01]  /*926c0*/  IMAD.X R11, R5, 0x1, R3, P0 ;  /* 0x00000001050b7824 */ /* 0x000fe200000e0603 */
[----:B0-----:R-:W-:-:S02]  /*926d0*/  IADD3 R6, P0, PT, R27, R2, RZ ;  /* 0x000000021b067210 */ /* 0x001fc40007f1e0ff */
[----:B------:R-:W4:Y:S03]  /*926e0*/  LDL.LU R27, [R1+0x398] ;  /* 0x00039800011b7983 */ /* 0x000f260000300800 */
[----:B------:R-:W-:-:S05]  /*926f0*/  IMAD.X R7, R5, 0x1, R4, P0 ;  /* 0x0000000105077824 */ /* 0x000fca00000e0604 */
[----:B------:R0:W-:Y:S01]  /*92700*/  STL.64 [R1+0x490], R6 ;  /* 0x0004900601007387 */ /* 0x0001e20000100a00 */
[----:B---3--:R-:W-:Y:S02]  /*92710*/  SHF.R.S32.HI R5, RZ, 0x1f, R25 ;  /* 0x0000001fff057819 */ /* 0x008fe40000011419 */
[----:B0-----:R-:W-:-:S05]  /*92720*/  IADD3 R6, P0, PT, R25, R0, RZ ;  /* 0x0000000019067210 */ /* 0x001fca0007f1e0ff */
[----:B------:R-:W-:-:S05]  /*92730*/  IMAD.X R7, R5, 0x1, R3, P0 ;  /* 0x0000000105077824 */ /* 0x000fca00000e0603 */
[----:B------:R0:W-:Y:S02]  /*92740*/  STL.64 [R1+0x478], R6 ;  /* 0x0004780601007387 */ /* 0x0001e40000100a00 */
[----:B0-----:R-:W-:Y:S02]  /*92750*/  IADD3 R6, P0, PT, R25, R2, RZ ;  /* 0x0000000219067210 */ /* 0x001fe40007f1e0ff */
[----:B------:R-:W3:Y:S03]  /*92760*/  LDL.LU R25, [R1+0x404] ;  /* 0x0004040001197983 */ /* 0x000ee60000300800 */
[----:B------:R-:W-:Y:S01]  /*92770*/  IMAD.X R7, R5, 0x1, R4, P0 ;  /* 0x0000000105077824 */ /* 0x000fe200000e0604 */
[----:B------:R-:W-:-:S04]  /*92780*/  SHF.R.S32.HI R5, RZ, 0x1f, R21 ;  /* 0x0000001fff057819 */ /* 0x000fc80000011415 */
[----:B------:R0:W-:Y:S02]  /*92790*/  STL.64 [R1+0x470], R6 ;  /* 0x0004700601007387 */ /* 0x0001e40000100a00 */
        /* <DEDUP_REMOVED lines=10> */
[----:B------:R0:W-:Y:S04]  /*92840*/  STL.64 [R1+0x418], R6 ;  /* 0x0004180601007387 */ /* 0x0001e80000100a00 */
[----:B------:R-:W3:Y:S01]  /*92850*/  LDL.LU R16, [R1+0x400] ;  /* 0x0004000001107983 */ /* 0x000ee20000300800 */
[----:B0-----:R-:W-:-:S05]  /*92860*/  IADD3 R6, P0, PT, R22, R2, RZ ;  /* 0x0000000216067210 */ /* 0x001fca0007f1e0ff */
[----:B------:R-:W-:Y:S01]  /*92870*/  IMAD.X R7, R5, 0x1, R4, P0 ;  /* 0x0000000105077824 */ /* 0x000fe200000e0604 */
[----:B------:R-:W-:-:S04]  /*92880*/  SHF.R.S32.HI R5, RZ, 0x1f, R23 ;  /* 0x0000001fff057819 */ /* 0x000fc80000011417 */
[----:B------:R0:W-:Y:S02]  /*92890*/  STL.64 [R1+0x410], R6 ;  /* 0x0004100601007387 */ /* 0x0001e40000100a00 */
[----:B0-----:R-:W-:-:S05]  /*928a0*/  IADD3 R6, P0, PT, R23, R0, RZ ;  /* 0x0000000017067210 */ /* 0x001fca0007f1e0ff */
[----:B------:R-:W-:-:S05]  /*928b0*/  IMAD.X R7, R5, 0x1, R3, P0 ;  /* 0x0000000105077824 */ /* 0x000fca00000e0603 */
[----:B------:R0:W-:Y:S02]  /*928c0*/  STL.64 [R1+0x3f8], R6 ;  /* 0x0003f80601007387 */ /* 0x0001e40000100a00 */
[----:B0-----:R-:W-:-:S05]  /*928d0*/  IADD3 R6, P0, PT, R23, R2, RZ ;  /* 0x0000000217067210 */ /* 0x001fca0007f1e0ff */
[----:B------:R-:W-:Y:S01]  /*928e0*/  IMAD.X R7, R5, 0x1, R4, P0 ;  /* 0x0000000105077824 */ /* 0x000fe200000e0604 */
[----:B--2---:R-:W-:-:S04]  /*928f0*/  SHF.R.S32.HI R5, RZ, 0x1f, R24 ;  /* 0x0000001fff057819 */ /* 0x004fc80000011418 */
[----:B------:R0:W-:Y:S02]  /*92900*/  STL.64 [R1+0x3f0], R6 ;  /* 0x0003f00601007387 */ /* 0x0001e40000100a00 */
[----:B0-----:R-:W-:-:S05]  /*92910*/  IADD3 R6, P0, PT, R24, R0, RZ ;  /* 0x0000000018067210 */ /* 0x001fca0007f1e0ff */
[----:B------:R-:W-:-:S05]  /*92920*/  IMAD.X R7, R5, 0x1, R3, P0 ;  /* 0x0000000105077824 */ /* 0x000fca00000e0603 */
[----:B------:R0:W-:Y:S04]  /*92930*/  STL.64 [R1+0x3d8], R6 ;  /* 0x0003d80601007387 */ /* 0x0001e80000100a00 */
[----:B------:R-:W2:Y:S01]  /*92940*/  LDL.LU R17, [R1+0x3c8] ;  /* 0x0003c80001117983 */ /* 0x000ea20000300800 */
[----:B0-----:R-:W-:-:S05]  /*92950*/  IADD3 R6, P0, PT, R24, R2, RZ ;  /* 0x0000000218067210 */ /* 0x001fca0007f1e0ff */
[----:B------:R-:W-:Y:S01]  /*92960*/  IMAD.X R7, R5, 0x1, R4, P0 ;  /* 0x0000000105077824 */ /* 0x000fe200000e0604 */
[----:B----4-:R-:W-:-:S04]  /*92970*/  SHF.R.S32.HI R5, RZ, 0x1f, R27 ;  /* 0x0000001fff057819 */ /* 0x010fc8000001141b */
[----:B------:R0:W-:Y:S02]  /*92980*/  STL.64 [R1+0x3d0], R6 ;  /* 0x0003d00601007387 */ /* 0x0001e40000100a00 */
[----:B0-----:R-:W-:-:S05]  /*92990*/  IADD3 R6, P0, PT, R27, R0, RZ ;  /* 0x000000001b067210 */ /* 0x001fca0007f1e0ff */
[----:B------:R-:W-:-:S05]  /*929a0*/  IMAD.X R7, R5, 0x1, R3, P0 ;  /* 0x0000000105077824 */ /* 0x000fca00000e0603 */
[----:B------:R0:W-:Y:S02]  /*929b0*/  STL.64 [R1+0x3b8], R6 ;  /* 0x0003b80601007387 */ /* 0x0001e40000100a00 */
[----:B0-----:R-:W-:Y:S02]  /*929c0*/  IADD3 R6, P0, PT, R27, R2, RZ ;  /* 0x000000021b067210 */ /* 0x001fe40007f1e0ff */
[----:B------:R-:W4:Y:S03]  /*929d0*/  LDL.LU R27, [R1+0x3cc] ;  /* 0x0003cc00011b7983 */ /* 0x000f260000300800 */
[----:B------:R-:W-:-:S05]  /*929e0*/  IMAD.X R7, R5, 0x1, R4, P0 ;  /* 0x0000000105077824 */ /* 0x000fca00000e0604 */
[----:B------:R0:W-:Y:S01]  /*929f0*/  STL.64 [R1+0x3b0], R6 ;  /* 0x0003b00601007387 */ /* 0x0001e20000100a00 */
[----:B------:R-:W-:Y:S02]  /*92a00*/  LOP3.LUT P6, RZ, R20, 0x400, RZ, 0xc0, !PT ;  /* 0x0000040014ff7812 */ /* 0x000fe400078cc0ff */
[----:B---3--:R-:W-:Y:S02]  /*92a10*/  SHF.R.S32.HI R5, RZ, 0x1f, R25 ;  /* 0x0000001fff057819 */ /* 0x008fe40000011419 */
[----:B0-----:R-:W-:-:S05]  /*92a20*/  IADD3 R6, P0, PT, R25, R0, RZ ;  /* 0x0000000019067210 */ /* 0x001fca0007f1e0ff */
[----:B------:R-:W-:Y:S01]  /*92a30*/  IMAD.X R7, R5, 0x1, R3, P0 ;  /* 0x0000000105077824 */ /* 0x000fe200000e0603 */
[----:B------:R-:W-:-:S05]  /*92a40*/  IADD3 R24, P0, PT, R25, R2, RZ ;  /* 0x0000000219187210 */ /* 0x000fca0007f1e0ff */
[----:B------:R-:W-:-:S05]  /*92a50*/  IMAD.X R25, R5, 0x1, R4, P0 ;  /* 0x0000000105197824 */ /* 0x000fca00000e0604 */
[----:B------:R-:W-:Y:S04]  /*92a60*/  STL.64 [R1+0x2008], R24 ;  /* 0x0020081801007387 */ /* 0x000fe80000100a00 */
[----:B------:R-:W-:Y:S01]  /*92a70*/  STL.64 [R1+0x398], R6 ;  /* 0x0003980601007387 */ /* 0x000fe20000100a00 */
[----:B------:R-:W-:Y:S02]  /*92a80*/  SHF.R.S32.HI R5, RZ, 0x1f, R21 ;  /* 0x0000001fff057819 */ /* 0x000fe40000011415 */
[----:B------:R-:W-:-:S05]  /*92a90*/  IADD3 R22, P0, PT, R21, R0, RZ ;  /* 0x0000000015167210 */ /* 0x000fca0007f1e0ff */
[----:B------:R-:W-:-:S05]  /*92aa0*/  IMAD.X R23, R5, 0x1, R3, P0 ;  /* 0x0000000105177824 */ /* 0x000fca00000e0603 */
[----:B------:R0:W-:Y:S04]  /*92ab0*/  STL [R1+0x2010], R23 ;  /* 0x0020101701007387 */ /* 0x0001e80000100800 */
[----:B0-----:R-:W3:Y:S04]  /*92ac0*/  LDL.LU R23, [R1+0x3ac] ;  /* 0x0003ac0001177983 */ /* 0x001ee80000300800 */
[----:B------:R-:W3:Y:S01]  /*92ad0*/  LDL.LU R29, [R1+0x3c0] ;  /* 0x0003c000011d7983 */ /* 0x000ee20000300800 */
[----:B------:R-:W-:-:S05]  /*92ae0*/  IADD3 R20, P0, PT, R21, R2, RZ ;  /* 0x0000000215147210 */ /* 0x000fca0007f1e0ff */
[----:B------:R-:W-:Y:S01]  /*92af0*/  IMAD.X R21, R5, 0x1, R4, P0 ;  /* 0x0000000105157824 */ /* 0x000fe200000e0604 */
[----:B------:R-:W-:Y:S02]  /*92b00*/  SHF.R.S32.HI R5, RZ, 0x1f, R16 ;  /* 0x0000001fff057819 */ /* 0x000fe40000011410 */
[----:B------:R-:W-:Y:S02]  /*92b10*/  IADD3 R6, P0, PT, R16, R0, RZ ;  /* 0x0000000010067210 */ /* 0x000fe40007f1e0ff */
[----:B------:R0:W-:Y:S03]  /*92b20*/  STL.64 [R1+0x2018], R20 ;  /* 0x0020181401007387 */ /* 0x0001e60000100a00 */
[----:B------:R-:W-:-:S05]  /*92b30*/  IMAD.X R7, R5, 0x1, R3, P0 ;  /* 0x0000000105077824 */ /* 0x000fca00000e0603 */
[----:B------:R-:W-:Y:S04]  /*92b40*/  STL.64 [R1+0x2020], R6 ;  /* 0x0020200601007387 */ /* 0x000fe80000100a00 */
[----:B------:R-:W3:Y:S01]  /*92b50*/  LDL.LU R24, [R1+0x3a4] ;  /* 0x0003a40001187983 */ /* 0x000ee20000300800 */
[----:B------:R-:W-:Y:S01]  /*92b60*/  IADD3 R8, P0, PT, R16, R2, RZ ;  /* 0x0000000210087210 */ /* 0x000fe20007f1e0ff */
[----:B0-----:R-:W-:-:S04]  /*92b70*/  IMAD.MOV.U32 R20, RZ, RZ, R10 ;  /* 0x000000ffff147224 */ /* 0x001fc800078e000a */
[----:B------:R-:W-:Y:S02]  /*92b80*/  IMAD.X R9, R5, 0x1, R4, P0 ;  /* 0x0000000105097824 */ /* 0x000fe400000e0604 */
[----:B------:R-:W-:-:S03]  /*92b90*/  IMAD.MOV.U32 R21, RZ, RZ, R11 ;  /* 0x000000ffff157224 */ /* 0x000fc600078e000b */
[----:B------:R0:W-:Y:S01]  /*92ba0*/  STL.64 [R1+0x2028], R8 ;  /* 0x0020280801007387 */ /* 0x0001e20000100a00 */
[----:B--2---:R-:W-:Y:S02]  /*92bb0*/  SHF.R.S32.HI R5, RZ, 0x1f, R17 ;  /* 0x0000001fff057819 */ /* 0x004fe40000011411 */
[----:B------:R-:W-:-:S05]  /*92bc0*/  IADD3 R10, P0, PT, R17, R0, RZ ;  /* 0x00000000110a7210 */ /* 0x000fca0007f1e0ff */
[----:B------:R-:W-:-:S05]  /*92bd0*/  IMAD.X R11, R5, 0x1, R3, P0 ;  /* 0x00000001050b7824 */ /* 0x000fca00000e0603 */
[----:B------:R1:W-:Y:S04]  /*92be0*/  STL.64 [R1+0x2030], R10 ;  /* 0x0020300a01007387 */ /* 0x0003e80000100a00 */
[----:B0-----:R-:W2:Y:S01]  /*92bf0*/  LDL.LU R9, [R1+0x3a8] ;  /* 0x0003a80001097983 */ /* 0x001ea20000300800 */
[----:B------:R-:W-:-:S05]  /*92c00*/  IADD3 R12, P0, PT, R17, R2, RZ ;  /* 0x00000002110c7210 */ /* 0x000fca0007f1e0ff */
[----:B------:R-:W-:-:S05]  /*92c10*/  IMAD.X R13, R5, 0x1, R4, P0 ;  /* 0x00000001050d7824 */ /* 0x000fca00000e0604 */
[----:B------:R-:W-:Y:S01]  /*92c20*/  STL.64 [R1+0x2038], R12 ;  /* 0x0020380c01007387 */ /* 0x000fe20000100a00 */
[----:B----4-:R-:W-:Y:S02]  /*92c30*/  SHF.R.S32.HI R5, RZ, 0x1f, R27 ;  /* 0x0000001fff057819 */ /* 0x010fe4000001141b */
[----:B------:R-:W-:-:S05]  /*92c40*/  IADD3 R14, P0, PT, R27, R0, RZ ;  /* 0x000000001b0e7210 */ /* 0x000fca0007f1e0ff */
[----:B------:R-:W-:-:S05]  /*92c50*/  IMAD.X R15, R5, 0x1, R3, P0 ;  /* 0x00000001050f7824 */ /* 0x000fca00000e0603 */
[----:B------:R-:W-:Y:S04]  /*92c60*/  STL.64 [R1+0x2040], R14 ;  /* 0x0020400e01007387 */ /* 0x000fe80000100a00 */
[----:B------:R-:W4:Y:S01]  /*92c70*/  LDL.LU R25, [R1+0x390] ;  /* 0x0003900001197983 */ /* 0x000f220000300800 */
[----:B------:R-:W-:-:S03]  /*92c80*/  IADD3 R16, P0, PT, R27, R2, RZ ;  /* 0x000000021b107210 */ /* 0x000fc60007f1e0ff */
[----:B------:R-:W4:Y:S01]  /*92c90*/  LDL.LU R27, [R1+0x394] ;  /* 0x00039400011b7983 */ /* 0x000f220000300800 */
[----:B------:R-:W-:Y:S02]  /*92ca0*/  IMAD.MOV.U32 R6, RZ, RZ, R18 ;  /* 0x000000ffff067224 */ /* 0x000fe400078e0012 */
[----:B------:R-:W-:Y:S02]  /*92cb0*/  IMAD.X R17, R5, 0x1, R4, P0 ;  /* 0x0000000105117824 */ /* 0x000fe400000e0604 */
[----:B------:R-:W-:-:S03]  /*92cc0*/  IMAD.MOV.U32 R7, RZ, RZ, R19 ;  /* 0x000000ffff077224 */ /* 0x000fc600078e0013 */
[----:B------:R-:W-:Y:S01]  /*92cd0*/  STL [R1+0x2004], R17 ;  /* 0x0020041101007387 */ /* 0x000fe20000100800 */
[----:B---3--:R-:W-:Y:S02]  /*92ce0*/  SHF.R.S32.HI R5, RZ, 0x1f, R23 ;  /* 0x0000001fff057819 */ /* 0x008fe40000011417 */
[----:B------:R-:W-:-:S05]  /*92cf0*/  IADD3 R18, P0, PT, R23, R0, RZ ;  /* 0x0000000017127210 */ /* 0x000fca0007f1e0ff */
[----:B------:R-:W-:Y:S01]  /*92d00*/  IMAD.X R19, R5, 0x1, R3, P0 ;  /* 0x0000000105137824 */ /* 0x000fe200000e0603 */
[----:B-1----:R-:W-:-:S04]  /*92d10*/  IADD3 R10, P0, PT, R23, R2, RZ ;  /* 0x00000002170a7210 */ /* 0x002fc80007f1e0ff */
[----:B------:R-:W-:Y:S04]  /*92d20*/  STL [R1+0x2000], R19 ;  /* 0x0020001301007387 */ /* 0x000fe80000100800 */
[----:B------:R-:W3:Y:S01]  /*92d30*/  LDL.LU R23, [R1+0x35c] ;  /* 0x00035c0001177983 */ /* 0x000ee20000300800 */
        /* <DEDUP_REMOVED lines=16> */
[----:B------:R-:W-:-:S05]  /*92e40*/  IMAD.X R11, R5, 0x1, R4, P0 ;  /* 0x00000001050b7824 */ /* 0x000fca00000e0604 */
[----:B------:R0:W-:Y:S01]  /*92e50*/  STL.64 [R1+0x4c0], R10 ;  /* 0x0004c00a01007387 */ /* 0x0001e20000100a00 */
[----:B--2---:R-:W-:Y:S02]  /*92e60*/  SHF.R.S32.HI R5, RZ, 0x1f, R9 ;  /* 0x0000001fff057819 */ /* 0x004fe40000011409 */
[----:B0-----:R-:W-:-:S05]  /*92e70*/  IADD3 R10, P0, PT, R9, R0, RZ ;  /* 0x00000000090a7210 */ /* 0x001fca0007f1e0ff */
[----:B------:R-:W-:Y:S01]  /*92e80*/  IMAD.X R11, R5, 0x1, R3, P0 ;  /* 0x00000001050b7824 */ /* 0x000fe200000e0603 */
[----:B------:R-:W-:-:S05]  /*92e90*/  IADD3 R8, P0, PT, R9, R2, RZ ;  /* 0x0000000209087210 */ /* 0x000fca0007f1e0ff */
[----:B------:R-:W-:-:S05]  /*92ea0*/  IMAD.X R9, R5, 0x1, R4, P0 ;  /* 0x0000000105097824 */ /* 0x000fca00000e0604 */
[----:B------:R0:W-:Y:S04]  /*92eb0*/  STL.64 [R1+0x4a0], R8 ;  /* 0x0004a00801007387 */ /* 0x0001e80000100a00 */
[----:B------:R1:W-:Y:S04]  /*92ec0*/  STL.64 [R1+0x4a8], R10 ;  /* 0x0004a80a01007387 */ /* 0x0003e80000100a00 */
[----:B0-----:R-:W2:Y:S01]  /*92ed0*/  LDL.LU R9, [R1+0x358] ;  /* 0x0003580001097983 */ /* 0x001ea20000300800 */
[----:B----4-:R-:W-:Y:S02]  /*92ee0*/  SHF.R.S32.HI R5, RZ, 0x1f, R25 ;  /* 0x0000001fff057819 */ /* 0x010fe40000011419 */
[----:B-1----:R-:W-:-:S05]  /*92ef0*/  IADD3 R10, P0, PT, R25, R0, RZ ;  /* 0x00000000190a7210 */ /* 0x002fca0007f1e0ff */
[----:B------:R-:W-:-:S05]  /*92f00*/  IMAD.X R11, R5, 0x1, R3, P0 ;  /* 0x00000001050b7824 */ /* 0x000fca00000e0603 */
[----:B------:R0:W-:Y:S02]  /*92f10*/  STL.64 [R1+0x488], R10 ;  /* 0x0004880a01007387 */ /* 0x0001e40000100a00 */
[----:B0-----:R-:W-:Y:S02]  /*92f20*/  IADD3 R10, P0, PT, R25, R2, RZ ;  /* 0x00000002190a7210 */ /* 0x001fe40007f1e0ff */
[----:B------:R-:W4:Y:S03]  /*92f30*/  LDL.LU R25, [R1+0x348] ;  /* 0x0003480001197983 */ /* 0x000f260000300800 */
[----:B------:R-:W-:Y:S01]  /*92f40*/  IMAD.X R11, R5, 0x1, R4, P0 ;  /* 0x00000001050b7824 */ /* 0x000fe200000e0604 */
[----:B------:R-:W-:-:S04]  /*92f50*/  SHF.R.S32.HI R5, RZ, 0x1f, R27 ;  /* 0x0000001fff057819 */ /* 0x000fc8000001141b */
        /* <DEDUP_REMOVED lines=14> */
[----:B------:R-:W-:-:S05]  /*93040*/  IMAD.X R11, R5, 0x1, R4, P0 ;  /* 0x00000001050b7824 */ /* 0x000fca00000e0604 */
[----:B------:R0:W-:Y:S01]  /*93050*/  STL.64 [R1+0x428], R10 ;  /* 0x0004280a01007387 */ /* 0x0001e20000100a00 */
[----:B------:R-:W-:Y:S02]  /*93060*/  SHF.R.S32.HI R5, RZ, 0x1f, R29 ;  /* 0x0000001fff057819 */ /* 0x000fe4000001141d */
        /* <DEDUP_REMOVED lines=19> */
[----:B------:R-:W-:Y:S01]  /*931a0*/  IMAD.X R9, R5, 0x1, R4, P0 ;  /* 0x0000000105097824 */ /* 0x000fe200000e0604 */
[----:B------:R-:W-:Y:S04]  /*931b0*/  STL.64 [R1+0x3c8], R10 ;  /* 0x0003c80a01007387 */ /* 0x000fe80000100a00 */
[----:B------:R0:W-:Y:S04]  /*931c0*/  STL.64 [R1+0x3c0], R8 ;  /* 0x0003c00801007387 */ /* 0x0001e80000100a00 */
[----:B0-----:R-:W2:Y:S01]  /*931d0*/  LDL.LU R9, [R1+0x334] ;  /* 0x0003340001097983 */ /* 0x001ea20000300800 */
[----:B----4-:R-:W-:-:S02]  /*931e0*/  SHF.R.S32.HI R5, RZ, 0x1f, R25 ;  /* 0x0000001fff057819 */ /* 0x010fc40000011419 */
[----:B------:R-:W-:-:S05]  /*931f0*/  IADD3 R10, P0, PT, R25, R0, RZ ;  /* 0x00000000190a7210 */ /* 0x000fca0007f1e0ff */
[----:B------:R-:W-:-:S05]  /*93200*/  IMAD.X R11, R5, 0x1, R3, P0 ;  /* 0x00000001050b7824 */ /* 0x000fca00000e0603 */
[----:B------:R0:W-:Y:S02]  /*93210*/  STL.64 [R1+0x3a8], R10 ;  /* 0x0003a80a01007387 */ /* 0x0001e40000100a00 */
[----:B0-----:R-:W-:Y:S02]  /*93220*/  IADD3 R10, P0, PT, R25, R2, RZ ;  /* 0x00000002190a7210 */ /* 0x001fe40007f1e0ff */
[----:B------:R-:W4:Y:S03]  /*93230*/  LDL.LU R25, [R1+0x654] ;  /* 0x0006540001197983 */ /* 0x000f260000300800 */
[----:B------:R-:W-:-:S05]  /*93240*/  IMAD.X R11, R5, 0x1, R4, P0 ;  /* 0x00000001050b7824 */ /* 0x000fca00000e0604 */
[----:B------:R0:W-:Y:S01]  /*93250*/  STL.64 [R1+0x3a0], R10 ;  /* 0x0003a00a01007387 */ /* 0x0001e20000100a00 */
[----:B------:R-:W-:Y:S02]  /*93260*/  SHF.R.S32.HI R5, RZ, 0x1f, R27 ;  /* 0x0000001fff057819 */ /* 0x000fe4000001141b */
        /* <DEDUP_REMOVED lines=147> */
[----:B0-----:R-:W-:-:S05]  /*93ba0*/  IADD3 R10, P0, PT, R27, R2, RZ ;  /* 0x000000021b0a7210 */ /* 0x001fca0007f1e0ff */
[----:B------:R-:W-:-:S05]  /*93bb0*/  IMAD.X R11, R5, 0x1, R4, P0 ;  /* 0x00000001050b7824 */ /* 0x000fca00000e0604 */
[----:B------:R0:W-:Y:S04]  /*93bc0*/  STL.64 [R1+0x208], R10 ;  /* 0x0002080a01007387 */ /* 0x0001e80000100a00 */
[----:B------:R-:W4:Y:S01]  /*93bd0*/  LDL.LU R27, [R1+0x588] ;  /* 0x00058800011b7983 */ /* 0x000f220000300800 */
[----:B---3--:R-:W-:Y:S02]  /*93be0*/  SHF.R.S32.HI R5, RZ, 0x1f, R23 ;  /* 0x0000001fff057819 */ /* 0x008fe40000011417 */
[----:B0-----:R-:W-:-:S05]  /*93bf0*/  IADD3 R10, P0, PT, R23, R0, RZ ;  /* 0x00000000170a7210 */ /* 0x001fca0007f1e0ff */
[----:B------:R-:W-:-:S05]  /*93c00*/  IMAD.X R11, R5, 0x1, R3, P0 ;  /* 0x00000001050b7824 */ /* 0x000fca00000e0603 */
[----:B------:R0:W-:Y:S02]  /*93c10*/  STL.64 [R1+0x1e8], R10 ;  /* 0x0001e80a01007387 */ /* 0x0001e40000100a00 */
[----:B0-----:R-:W-:-:S05]  /*93c20*/  IADD3 R10, P0, PT, R23, R2, RZ ;  /* 0x00000002170a7210 */ /* 0x001fca0007f1e0ff */
[----:B------:R-:W-:-:S05]  /*93c30*/  IMAD.X R11, R5, 0x1, R4, P0 ;  /* 0x00000001050b7824 */ /* 0x000fca00000e0604 */
[----:B------:R0:W-:Y:S04]  /*93c40*/  STL.64 [R1+0x1e0], R10 ;  /* 0x0001e00a01007387 */ /* 0x0001e80000100a00 */
[----:B------:R-:W3:Y:S01]  /*93c50*/  LDL.LU R23, [R1+0x57c] ;  /* 0x00057c0001177983 */ /* 0x000ee20000300800 */
[----:B------:R-:W-:Y:S02]  /*93c60*/  SHF.R.S32.HI R5, RZ, 0x1f, R29 ;  /* 0x0000001fff057819 */ /* 0x000fe4000001141d */
        /* <DEDUP_REMOVED lines=27> */
[----:B0-----:R-:W-:Y:S01]  /*93e20*/  IADD3 R10, P0, PT, R25, R2, RZ ;  /* 0x00000002190a7210 */ /* 0x001fe20007f1e0ff */
[----:B------:R-:W-:Y:S02]  /*93e30*/  IMAD.MOV.U32 R25, RZ, RZ, R26 ;  /* 0x000000ffff197224 */ /* 0x000fe400078e001a */
[----:B------:R-:W4:Y:S02]  /*93e40*/  LDL.LU R26, [R1+0x55c] ;  /* 0x00055c00011a7983 */ /* 0x000f240000300800 */
        /* <DEDUP_REMOVED lines=40> */
[----:B------:R0:W-:Y:S01]  /*940d0*/  STL.64 [R1+0x130], R8 ;  /* 0x0001300801007387 */ /* 0x0001e20000100a00 */
[----:B----4-:R-:W-:Y:S02]  /*940e0*/  SHF.R.S32.HI R5, RZ, 0x1f, R26 ;  /* 0x0000001fff057819 */ /* 0x010fe4000001141a */
[----:B0-----:R-:W-:-:S05]  /*940f0*/  IADD3 R8, P0, PT, R26, R0, RZ ;  /* 0x000000001a087210 */ /* 0x001fca0007f1e0ff */
[----:B------:R-:W-:-:S05]  /*94100*/  IMAD.X R9, R5, 0x1, R3, P0 ;  /* 0x0000000105097824 */ /* 0x000fca00000e0603 */
[----:B------:R0:W-:Y:S02]  /*94110*/  STL.64 [R1+0x120], R8 ;  /* 0x0001200801007387 */ /* 0x0001e40000100a00 */
[----:B0-----:R-:W-:Y:S02]  /*94120*/  IADD3 R8, P0, PT, R26, R2, RZ ;  /* 0x000000021a087210 */ /* 0x001fe40007f1e0ff */
[----:B------:R-:W2:Y:S03]  /*94130*/  LDL.LU R26, [R1+0x53c] ;  /* 0x00053c00011a7983 */ /* 0x000ea60000300800 */
[----:B------:R-:W-:-:S05]  /*94140*/  IMAD.X R9, R5, 0x1, R4, P0 ;  /* 0x0000000105097824 */ /* 0x000fca00000e0604 */
[----:B------:R0:W-:Y:S01]  /*94150*/  STL.64 [R1+0x118], R8 ;  /* 0x0001180801007387 */ /* 0x0001e20000100a00 */
[----:B------:R-:W-:Y:S02]  /*94160*/  SHF.R.S32.HI R5, RZ, 0x1f, R27 ;  /* 0x0000001fff057819 */ /* 0x000fe4000001141b */
[----:B0-----:R-:W-:-:S05]  /*94170*/  IADD3 R8, P0, PT, R27, R0, RZ ;  /* 0x000000001b087210 */ /* 0x001fca0007f1e0ff */
[----:B------:R-:W-:-:S05]  /*94180*/  IMAD.X R9, R5, 0x1, R3, P0 ;  /* 0x0000000105097824 */ /* 0x000fca00000e0603 */
[----:B------:R0:W-:Y:S01]  /*94190*/  STL.64 [R1+0x110], R8 ;  /* 0x0001100801007387 */ /* 0x0001e20000100a00 */
[----:B------:R-:W-:-:S03]  /*941a0*/  IADD3 R10, P0, PT, R27, R2, RZ ;  /* 0x000000021b0a7210 */ /* 0x000fc60007f1e0ff */
[----:B0-----:R-:W4:Y:S02]  /*941b0*/  LDL.LU R9, [R1+0x530] ;  /* 0x0005300001097983 */ /* 0x001f240000300800 */
        /* <DEDUP_REMOVED lines=22> */
[----:B------:R0:W-:Y:S01]  /*94320*/  STL.64 [R1+0xd8], R10 ;  /* 0x0000d80a01007387 */ /* 0x0001e20000100a00 */
[C---:B------:R-:W-:Y:S02]  /*94330*/  LOP3.LUT P1, RZ, R28.reuse, 0x800000, RZ, 0xc0, !PT ;  /* 0x008000001cff7812 */ /* 0x040fe4000782c0ff */
[----:B------:R-:W-:Y:S02]  /*94340*/  LOP3.LUT P2, RZ, R28, 0x2000000, RZ, 0xc0, !PT ;  /* 0x020000001cff7812 */ /* 0x000fe4000784c0ff */
[----:B0-----:R-:W-:-:S05]  /*94350*/  IADD3 R10, P0, PT, R24, R2, RZ ;  /* 0x00000002180a7210 */ /* 0x001fca0007f1e0ff */
[----:B------:R-:W-:Y:S01]  /*94360*/  IMAD.X R11, R5, 0x1, R4, P0 ;  /* 0x00000001050b7824 */ /* 0x000fe200000e0604 */
[C---:B------:R-:W-:Y:S02]  /*94370*/  LOP3.LUT P3, RZ, R28.reuse, 0x8000000, RZ, 0xc0, !PT ;  /* 0x080000001cff7812 */ /* 0x040fe4000786c0ff */
[C---:B------:R-:W-:Y:S02]  /*94380*/  LOP3.LUT P4, RZ, R28.reuse, 0x10000000, RZ, 0xc0, !PT ;  /* 0x100000001cff7812 */ /* 0x040fe4000788c0ff */
[----:B------:R-:W-:Y:S01]  /*94390*/  LOP3.LUT P5, RZ, R28, 0x40000000, RZ, 0xc0, !PT ;  /* 0x400000001cff7812 */ /* 0x000fe200078ac0ff */
[----:B------:R-:W-:Y:S01]  /*943a0*/  IMAD.MOV.U32 R24, RZ, RZ, R28 ;  /* 0x000000ffff187224 */ /* 0x000fe200078e001c */
[----:B------:R0:W-:Y:S04]  /*943b0*/  STL.64 [R1+0xd0], R10 ;  /* 0x0000d00a01007387 */ /* 0x0001e80000100a00 */
[----:B------:R-:W3:Y:S01]  /*943c0*/  LDL.LU R28, [R1+0x510] ;  /* 0x00051000011c7983 */ /* 0x000ee20000300800 */
[----:B--2---:R-:W-:-:S02]  /*943d0*/  SHF.R.S32.HI R5, RZ, 0x1f, R26 ;  /* 0x0000001fff057819 */ /* 0x004fc4000001141a */
[----:B0-----:R-:W-:-:S05]  /*943e0*/  IADD3 R10, P0, PT, R26, R0, RZ ;  /* 0x000000001a0a7210 */ /* 0x001fca0007f1e0ff */
[----:B------:R-:W-:-:S05]  /*943f0*/  IMAD.X R11, R5, 0x1, R3, P0 ;  /* 0x00000001050b7824 */ /* 0x000fca00000e0603 */
[----:B------:R0:W-:Y:S02]  /*94400*/  STL.64 [R1+0xc8], R10 ;  /* 0x0000c80a01007387 */ /* 0x0001e40000100a00 */
[----:B0-----:R-:W-:-:S05]  /*94410*/  IADD3 R10, P0, PT, R26, R2, RZ ;  /* 0x000000021a0a7210 */ /* 0x001fca0007f1e0ff */
[----:B------:R-:W-:-:S05]  /*94420*/  IMAD.X R11, R5, 0x1, R4, P0 ;  /* 0x00000001050b7824 */ /* 0x000fca00000e0604 */
[----:B------:R0:W-:Y:S04]  /*94430*/  STL.64 [R1+0xc0], R10 ;  /* 0x0000c00a01007387 */ /* 0x0001e80000100a00 */
[----:B------:R-:W2:Y:S01]  /*94440*/  LDL.LU R26, [R1+0x514] ;  /* 0x00051400011a7983 */ /* 0x000ea20000300800 */
[----:B----4-:R-:W-:Y:S02]  /*94450*/  SHF.R.S32.HI R5, RZ, 0x1f, R9 ;  /* 0x0000001fff057819 */ /* 0x010fe40000011409 */
[----:B0-----:R-:W-:-:S05]  /*94460*/  IADD3 R10, P0, PT, R9, R0, RZ ;  /* 0x00000000090a7210 */ /* 0x001fca0007f1e0ff */
[----:B------:R-:W-:Y:S01]  /*94470*/  IMAD.X R11, R5, 0x1, R3, P0 ;  /* 0x00000001050b7824 */ /* 0x000fe200000e0603 */
[----:B------:R-:W-:-:S05]  /*94480*/  IADD3 R8, P0, PT, R9, R2, RZ ;  /* 0x0000000209087210 */ /* 0x000fca0007f1e0ff */
[----:B------:R-:W-:Y:S01]  /*94490*/  IMAD.X R9, R5, 0x1, R4, P0 ;  /* 0x0000000105097824 */ /* 0x000fe200000e0604 */
[----:B------:R-:W-:Y:S01]  /*944a0*/  STL.64 [R1+0xb8], R10 ;  /* 0x0000b80a01007387 */ /* 0x000fe20000100a00 */
[----:B------:R-:W-:-:S03]  /*944b0*/  SHF.R.S32.HI R5, RZ, 0x1f, R27 ;  /* 0x0000001fff057819 */ /* 0x000fc6000001141b */
[----:B------:R0:W-:Y:S02]  /*944c0*/  STL.64 [R1+0xb0], R8 ;  /* 0x0000b00801007387 */ /* 0x0001e40000100a00 */
        /* <DEDUP_REMOVED lines=14> */
[----:B------:R0:W-:Y:S01]  /*945b0*/  STL.64 [R1+0x80], R10 ;  /* 0x0000800a01007387 */ /* 0x0001e20000100a00 */
[----:B------:R-:W-:Y:S02]  /*945c0*/  SHF.R.S32.HI R5, RZ, 0x1f, R29 ;  /* 0x0000001fff057819 */ /* 0x000fe4000001141d */
[----:B0-----:R-:W-:-:S05]  /*945d0*/  IADD3 R10, P0, PT, R29, R0, RZ ;  /* 0x000000001d0a7210 */ /* 0x001fca0007f1e0ff */
[----:B------:R-:W-:Y:S02]  /*945e0*/  IMAD.X R11, R5, 0x1, R3, P0 ;  /* 0x00000001050b7824 */ /* 0x000fe400000e0603 */
[----:B------:R-:W-:-:S03]  /*945f0*/  IMAD.MOV.U32 R23, RZ, RZ, R24 ;  /* 0x000000ffff177224 */ /* 0x000fc600078e0018 */
[----:B------:R0:W-:Y:S04]  /*94600*/  STL.64 [R1+0x78], R10 ;  /* 0x0000780a01007387 */ /* 0x0001e80000100a00 */
[----:B------:R-:W3:Y:S01]  /*94610*/  LDL.LU R24, [R1+0x49c] ;  /* 0x00049c0001187983 */ /* 0x000ee20000300800 */
        /* <DEDUP_REMOVED lines=30> */
[----:B------:R0:W-:Y:S02]  /*94800*/  STL.64 [R1+0x38], R8 ;  /* 0x0000380801007387 */ /* 0x0001e40000100a00 */
[----:B0-----:R-:W-:Y:S02]  /*94810*/  IADD3 R8, P0, PT, R27, R2, RZ ;  /* 0x000000021b087210 */ /* 0x001fe40007f1e0ff */
[----:B------:R-:W4:Y:S01]  /*94820*/  LDL.LU R27, [R1+0x454] ;  /* 0x00045400011b7983 */ /* 0x000f220000300800 */
[----:B------:R-:W-:Y:S02]  /*94830*/  IMAD.MOV.U32 R10, RZ, RZ, R6 ;  /* 0x000000ffff0a7224 */ /* 0x000fe400078e0006 */
[----:B------:R-:W-:Y:S02]  /*94840*/  IMAD.X R9, R5, 0x1, R4, P0 ;  /* 0x0000000105097824 */ /* 0x000fe400000e0604 */
[----:B------:R-:W-:-:S03]  /*94850*/  IMAD.MOV.U32 R11, RZ, RZ, R7 ;  /* 0x000000ffff0b7224 */ /* 0x000fc600078e0007 */
[----:B------:R0:W-:Y:S01]  /*94860*/  STL.64 [R1+0x30], R8 ;  /* 0x0000300801007387 */ /* 0x0001e20000100a00 */
[----:B---3--:R-:W-:Y:S02]  /*94870*/  SHF.R.S32.HI R5, RZ, 0x1f, R24 ;  /* 0x0000001fff057819 */ /* 0x008fe40000011418 */
[----:B------:R-:W-:-:S05]  /*94880*/  IADD3 R6, P0, PT, R24, R0, RZ ;  /* 0x0000000018067210 */ /* 0x000fca0007f1e0ff */
[----:B------:R-:W-:-:S05]  /*94890*/  IMAD.X R7, R5, 0x1, R3, P0 ;  /* 0x0000000105077824 */ /* 0x000fca00000e0603 */
[----:B------:R1:W-:Y:S04]  /*948a0*/  STL.64 [R1+0x28], R6 ;  /* 0x0000280601007387 */ /* 0x0003e80000100a00 */
[----:B0-----:R-:W3:Y:S01]  /*948b0*/  LDL.LU R9, [R1+0x458] ;  /* 0x0004580001097983 */ /* 0x001ee20000300800 */
[----:B-1----:R-:W-:-:S05]  /*948c0*/  IADD3 R6, P0, PT, R24, R2, RZ ;  /* 0x0000000218067210 */ /* 0x002fca0007f1e0ff */
[----:B------:R-:W-:Y:S01]  /*948d0*/  IMAD.X R7, R5, 0x1, R4, P0 ;  /* 0x0000000105077824 */ /* 0x000fe200000e0604 */
[----:B------:R-:W-:Y:S02]  /*948e0*/  SHF.R.S32.HI R5, RZ, 0x1f, R29 ;  /* 0x0000001fff057819 */ /* 0x000fe4000001141d */
[----:B------:R-:W-:-:S05]  /*948f0*/  IADD3 R12, P0, PT, R29, R0, RZ ;  /* 0x000000001d0c7210 */ /* 0x000fca0007f1e0ff */
[----:B------:R-:W-:Y:S01]  /*94900*/  IMAD.X R13, R5, 0x1, R3, P0 ;  /* 0x00000001050d7824 */ /* 0x000fe200000e0603 */
[----:B------:R0:W-:Y:S04]  /*94910*/  STL.64 [R1+0x20], R6 ;  /* 0x0000200601007387 */ /* 0x0001e80000100a00 */
[----:B------:R1:W-:Y:S01]  /*94920*/  STL.64 [R1+0x18], R12 ;  /* 0x0000180c01007387 */ /* 0x0003e20000100a00 */
[----:B0-----:R-:W-:-:S03]  /*94930*/  IMAD.MOV.U32 R6, RZ, RZ, R20 ;  /* 0x000000ffff067224 */ /* 0x001fc600078e0014 */
[----:B------:R-:W3:Y:S01]  /*94940*/  LDL.LU R20, [R1+0x380] ;  /* 0x0003800001147983 */ /* 0x000ee20000300800 */
[----:B-1----:R-:W-:-:S05]  /*94950*/  IADD3 R12, P0, PT, R29, R2, RZ ;  /* 0x000000021d0c7210 */ /* 0x002fca0007f1e0ff */
[----:B------:R-:W-:-:S05]  /*94960*/  IMAD.X R13, R5, 0x1, R4, P0 ;  /* 0x00000001050d7824 */ /* 0x000fca00000e0604 */
[----:B------:R0:W-:Y:S01]  /*94970*/  STL.64 [R1+0x10], R12 ;  /* 0x0000100c01007387 */ /* 0x0001e20000100a00 */
[----:B------:R-:W-:Y:S02]  /*94980*/  SHF.R.S32.HI R5, RZ, 0x1f, R28 ;  /* 0x0000001fff057819 */ /* 0x000fe4000001141c */
[----:B0-----:R-:W-:-:S05]  /*94990*/  IADD3 R12, P0, PT, R28, R0, RZ ;  /* 0x000000001c0c7210 */ /* 0x001fca0007f1e0ff */
[----:B------:R-:W-:-:S05]  /*949a0*/  IMAD.X R13, R5, 0x1, R3, P0 ;  /* 0x00000001050d7824 */ /* 0x000fca00000e0603 */
[----:B------:R0:W-:Y:S04]  /*949b0*/  STL.64 [R1+0x8], R12 ;  /* 0x0000080c01007387 */ /* 0x0001e80000100a00 */
[----:B------:R-:W3:Y:S01]  /*949c0*/  LDL.LU R24, [R1+0x424] ;  /* 0x0004240001187983 */ /* 0x000ee20000300800 */
[----:B0-----:R-:W-:-:S05]  /*949d0*/  IADD3 R12, P0, PT, R28, R2, RZ ;  /* 0x000000021c0c7210 */ /* 0x001fca0007f1e0ff */
[----:B------:R-:W-:-:S05]  /*949e0*/  IMAD.X R13, R5, 0x1, R4, P0 ;  /* 0x00000001050d7824 */ /* 0x000fca00000e0604 */
[----:B------:R0:W-:Y:S01]  /*949f0*/  STL.64 [R1], R12 ;  /* 0x0000000c01007387 */ /* 0x0001e20000100a00 */
[----:B--2---:R-:W-:Y:S02]  /*94a00*/  SHF.R.S32.HI R5, RZ, 0x1f, R26 ;  /* 0x0000001fff057819 */ /* 0x004fe4000001141a */
[----:B------:R-:W-:-:S05]  /*94a10*/  IADD3 R28, P0, PT, R26, R0, RZ ;  /* 0x000000001a1c7210 */ /* 0x000fca0007f1e0ff */
[----:B------:R-:W-:Y:S01]  /*94a20*/  IMAD.X R29, R5, 0x1, R3, P0 ;  /* 0x00000001051d7824 */ /* 0x000fe200000e0603 */
[----:B0-----:R-:W-:-:S05]  /*94a30*/  IADD3 R12, P0, PT, R26, R2, RZ ;  /* 0x000000021a0c7210 */ /* 0x001fca0007f1e0ff */
[----:B------:R-:W-:Y:S01]  /*94a40*/  IMAD.X R13, R5, 0x1, R4, P0 ;  /* 0x00000001050d7824 */ /* 0x000fe200000e0604 */
[----:B------:R-:W-:Y:S04]  /*94a50*/  STL.64 [R1+0x1ff0], R28 ;  /* 0x001ff01c01007387 */ /* 0x000fe80000100a00 */
[----:B------:R0:W-:Y:S04]  /*94a60*/  STL.64 [R1+0x100], R12 ;  /* 0x0001000c01007387 */ /* 0x0001e80000100a00 */
[----:B0-----:R-:W2:Y:S01]  /*94a70*/  LDL.LU R13, [R1+0x378] ;  /* 0x00037800010d7983 */ /* 0x001ea20000300800 */
[----:B------:R-:W-:Y:S01]  /*94a80*/  IMAD.MOV.U32 R7, RZ, RZ, R21 ;  /* 0x000000ffff077224 */ /* 0x000fe200078e0015 */
[----:B----4-:R-:W-:-:S02]  /*94a90*/  SHF.R.S32.HI R5, RZ, 0x1f, R27 ;  /* 0x0000001fff057819 */ /* 0x010fc4000001141b */
[----:B------:R-:W-:-:S05]  /*94aa0*/  IADD3 R14, P0, PT, R27, R0, RZ ;  /* 0x000000001b0e7210 */ /* 0x000fca0007f1e0ff */
[----:B------:R-:W-:-:S05]  /*94ab0*/  IMAD.X R15, R5, 0x1, R3, P0 ;  /* 0x00000001050f7824 */ /* 0x000fca00000e0603 */
[----:B------:R0:W-:Y:S04]  /*94ac0*/  STL.64 [R1+0x128], R14 ;  /* 0x0001280e01007387 */ /* 0x0001e80000100a00 */
[----:B------:R-:W4:Y:S01]  /*94ad0*/  LDL.LU R8, [R1+0x37c] ;  /* 0x00037c0001087983 */ /* 0x000f220000300800 */
[----:B------:R-:W-:-:S05]  /*94ae0*/  IADD3 R26, P0, PT, R27, R2, RZ ;  /* 0x000000021b1a7210 */ /* 0x000fca0007f1e0ff */
[----:B------:R-:W-:-:S05]  /*94af0*/  IMAD.X R27, R5, 0x1, R4, P0 ;  /* 0x00000001051b7824 */ /* 0x000fca00000e0604 */
[----:B------:R-:W-:Y:S04]  /*94b00*/  STL.64 [R1+0x1ff8], R26 ;  /* 0x001ff81a01007387 */ /* 0x000fe80000100a00 */
        /* <DEDUP_REMOVED lines=28> */
[----:B------:R-:W-:-:S04]  /*94cd0*/  IADD3 R12, P0, PT, R13, R2, RZ ;  /* 0x000000020d0c7210 */ /* 0x000fc80007f1e0ff */
[----:B------:R-:W-:Y:S01]  /*94ce0*/  STL.64 [R1+0x228], R14 ;  /* 0x0002280e01007387 */ /* 0x000fe20000100a00 */
[----:B------:R-:W-:-:S05]  /*94cf0*/  IMAD.X R13, R5, 0x1, R4, P0 ;  /* 0x00000001050d7824 */ /* 0x000fca00000e0604 */
[----:B------:R0:W-:Y:S04]  /*94d00*/  STL.64 [R1+0x240], R12 ;  /* 0x0002400c01007387 */ /* 0x0001e80000100a00 */
[----:B0-----:R-:W2:Y:S01]  /*94d10*/  LDL.LU R13, [R1+0x420] ;  /* 0x00042000010d7983 */ /* 0x001ea20000300800 */
[----:B----4-:R-:W-:Y:S02]  /*94d20*/  SHF.R.S32.HI R5, RZ, 0x1f, R8 ;  /* 0x0000001fff057819 */ /* 0x010fe40000011408 */
[----:B------:R-:W-:-:S05]  /*94d30*/  IADD3 R14, P0, PT, R8, R0, RZ ;  /* 0x00000000080e7210 */ /* 0x000fca0007f1e0ff */
[----:B------:R-:W-:-:S05]  /*94d40*/  IMAD.X R15, R5, 0x1, R3, P0 ;  /* 0x00000001050f7824 */ /* 0x000fca00000e0603 */
[----:B------:R0:W-:Y:S02]  /*94d50*/  STL.64 [R1+0x268], R14 ;  /* 0x0002680e01007387 */ /* 0x0001e40000100a00 */
[----:B0-----:R-:W-:-:S05]  /*94d60*/  IADD3 R14, P0, PT, R8, R2, RZ ;  /* 0x00000002080e7210 */ /* 0x001fca0007f1e0ff */
[----:B------:R-:W-:Y:S01]  /*94d70*/  IMAD.X R15, R5, 0x1, R4, P0 ;  /* 0x00000001050f7824 */ /* 0x000fe200000e0604 */
[----:B------:R-:W-:-:S04]  /*94d80*/  SHF.R.S32.HI R5, RZ, 0x1f, R21 ;  /* 0x0000001fff057819 */ /* 0x000fc80000011415 */
[----:B------:R0:W-:Y:S04]  /*94d90*/  STL.64 [R1+0x280], R14 ;  /* 0x0002800e01007387 */ /* 0x0001e80000100a00 */
[----:B------:R-:W4:Y:S01]  /*94da0*/  LDL.LU R8, [R1+0x450] ;  /* 0x0004500001087983 */ /* 0x000f220000300800 */
        /* <DEDUP_REMOVED lines=41> */
[----:B------:R0:W-:Y:S01]  /*95040*/  STL.64 [R1+0x458], R12 ;  /* 0x0004580c01007387 */ /* 0x0001e20000100a00 */
[----:B------:R-:W-:-:S03]  /*95050*/  IADD3 R14, P0, PT, R8, R2, RZ ;  /* 0x00000002080e7210 */ /* 0x000fc60007f1e0ff */
[----:B0-----:R-:W2:Y:S02]  /*95060*/  LDL.LU R13, [R1+0x44c] ;  /* 0x00044c00010d7983 */ /* 0x001ea40000300800 */
[----:B------:R-:W-:-:S05]  /*95070*/  IMAD.X R15, R5, 0x1, R4, P0 ;  /* 0x00000001050f7824 */ /* 0x000fca00000e0604 */
[----:B------:R0:W-:Y:S04]  /*95080*/  STL.64 [R1+0x450], R14 ;  /* 0x0004500e01007387 */ /* 0x0001e80000100a00 */
[----:B------:R-:W4:Y:S01]  /*95090*/  LDL.LU R8, [R1+0x528] ;  /* 0x0005280001087983 */ /* 0x000f220000300800 */
        /* <DEDUP_REMOVED lines=37> */
[----:B------:R-:W-:Y:S01]  /*952f0*/  STL.64 [R1+0x520], R14 ;  /* 0x0005200e01007387 */ /* 0x000fe20000100a00 */
[----:B----4-:R-:W-:-:S03]  /*95300*/  SHF.R.S32.HI R5, RZ, 0x1f, R8 ;  /* 0x0000001fff057819 */ /* 0x010fc60000011408 */
[----:B------:R0:W-:Y:S02]  /*95310*/  STL.64 [R1+0x448], R12 ;  /* 0x0004480c01007387 */ /* 0x0001e40000100a00 */
[----:B0-----:R-:W-:-:S05]  /*95320*/  IADD3 R12, P0, PT, R8, R0, RZ ;  /* 0x00000000080c7210 */ /* 0x001fca0007f1e0ff */
[----:B------:R-:W-:Y:S01]  /*95330*/  IMAD.X R13, R5, 0x1, R3, P0 ;  /* 0x00000001050d7824 */ /* 0x000fe200000e0603 */
[----:B------:R-:W-:-:S05]  /*95340*/  IADD3 R14, P0, PT, R8, R2, RZ ;  /* 0x00000002080e7210 */ /* 0x000fca0007f1e0ff */
[----:B------:R-:W-:Y:S01]  /*95350*/  IMAD.X R15, R5, 0x1, R4, P0 ;  /* 0x00000001050f7824 */ /* 0x000fe200000e0604 */
[----:B------:R0:W-:Y:S01]  /*95360*/  STL.64 [R1+0x538], R12 ;  /* 0x0005380c01007387 */ /* 0x0001e20000100a00 */
[----:B------:R-:W-:-:S03]  /*95370*/  SHF.R.S32.HI R5, RZ, 0x1f, R21 ;  /* 0x0000001fff057819 */ /* 0x000fc60000011415 */
[----:B0-----:R-:W2:Y:S04]  /*95380*/  LDL.LU R13, [R1+0x54c] ;  /* 0x00054c00010d7983 */ /* 0x001ea80000300800 */
[----:B------:R0:W-:Y:S02]  /*95390*/  STL.64 [R1+0x530], R14 ;  /* 0x0005300e01007387 */ /* 0x0001e40000100a00 */
[----:B0-----:R-:W-:-:S05]  /*953a0*/  IADD3 R14, P0, PT, R21, R0, RZ ;  /* 0x00000000150e7210 */ /* 0x001fca0007f1e0ff */
[----:B------:R-:W-:-:S05]  /*953b0*/  IMAD.X R15, R5, 0x1, R3, P0 ;  /* 0x00000001050f7824 */ /* 0x000fca00000e0603 */
[----:B------:R0:W-:Y:S04]  /*953c0*/  STL.64 [R1+0x528], R14 ;  /* 0x0005280e01007387 */ /* 0x0001e80000100a00 */
[----:B------:R-:W4:Y:S01]  /*953d0*/  LDL.LU R8, [R1+0x5b0] ;  /* 0x0005b00001087983 */ /* 0x000f220000300800 */
        /* <DEDUP_REMOVED lines=32> */
[----:B------:R0:W-:Y:S01]  /*955e0*/  STL.64 [R1+0x580], R14 ;  /* 0x0005800e01007387 */ /* 0x0001e20000100a00 */
[----:B------:R-:W-:-:S05]  /*955f0*/  IMAD.X R13, R5, 0x1, R4, P0 ;  /* 0x00000001050d7824 */ /* 0x000fca00000e0604 */
[----:B------:R1:W-:Y:S01]  /*95600*/  STL.64 [R1+0x588], R12 ;  /* 0x0005880c01007387 */ /* 0x0003e20000100a00 */
[----:B----4-:R-:W-:Y:S02]  /*95610*/  SHF.R.S32.HI R5, RZ, 0x1f, R8 ;  /* 0x0000001fff057819 */ /* 0x010fe40000011408 */
[----:B0-----:R-:W-:Y:S01]  /*95620*/  IADD3 R14, P0, PT, R8, R0, RZ ;  /* 0x00000000080e7210 */ /* 0x001fe20007f1e0ff */
[----:B-1----:R-:W2:Y:S04]  /*95630*/  LDL.LU R13, [R1+0x5e0] ;  /* 0x0005e000010d7983 */ /* 0x002ea80000300800 */
        /* <DEDUP_REMOVED lines=75> */
[----:B------:R-:W-:Y:S01]  /*95af0*/  IMAD.X R15, R5, 0x1, R4, P0 ;  /* 0x00000001050f7824 */ /* 0x000fe200000e0604 */
[----:B------:R-:W-:-:S04]  /*95b00*/  SHF.R.S32.HI R5, RZ, 0x1f, R24 ;  /* 0x0000001fff057819 */ /* 0x000fc80000011418 */
[----:B------:R0:W-:Y:S04]  /*95b10*/  STL.64 [R1+0x620], R14 ;  /* 0x0006200e01007387 */ /* 0x0001e80000100a00 */
[----:B------:R-:W3:Y:S01]  /*95b20*/  LDL.LU R20, [R1+0x680] ;  /* 0x0006800001147983 */ /* 0x000ee20000300800 */
        /* <DEDUP_REMOVED lines=25> */
[----:B------:R0:W-:Y:S02]  /*95cc0*/  STL.64 [R1+0x658], R14 ;  /* 0x0006580e01007387 */ /* 0x0001e40000100a00 */
[----:B0-----:R-:W-:Y:S02]  /*95cd0*/  IADD3 R14, P0, PT, R21, R2, RZ ;  /* 0x00000002150e7210 */ /* 0x001fe40007f1e0ff */
[----:B------:R-:W4:Y:S03]  /*95ce0*/  LDL.LU R21, [R1+0x6a8] ;  /* 0x0006a80001157983 */ /* 0x000f260000300800 */
        /* <DEDUP_REMOVED lines=33> */
[----:B------:R0:W-:Y:S02]  /*95f00*/  STL.64 [R1+0x6a0], R12 ;  /* 0x0006a00c01007387 */ /* 0x0001e40000100a00 */
[----:B0-----:R-:W-:Y:S02]  /*95f10*/  IMAD.MOV.U32 R13, RZ, RZ, R11 ;  /* 0x000000ffff0d7224 */ /* 0x001fe400078e000b */
[----:B------:R-:W2:Y:S01]  /*95f20*/  LDL.LU R11, [R1+0x700] ;  /* 0x00070000010b7983 */ /* 0x000ea20000300800 */
        /* <DEDUP_REMOVED lines=13> */
[----:B------:R-:W-:Y:S01]  /*96000*/  IMAD.X R15, R5, 0x1, R4, P0 ;  /* 0x00000001050f7824 */ /* 0x000fe200000e0604 */
[----:B---3--:R-:W-:-:S04]  /*96010*/  SHF.R.S32.HI R5, RZ, 0x1f, R9 ;  /* 0x0000001fff057819 */ /* 0x008fc80000011409 */
        /* <DEDUP_REMOVED lines=22> */
[----:B------:R-:W-:-:S05]  /*96180*/  IMAD.X R15, R5, 0x1, R4, P0 ;  /* 0x00000001050f7824 */ /* 0x000fca00000e0604 */
[----:B------:R0:W-:Y:S01]  /*96190*/  STL.64 [R1+0x6f0], R14 ;  /* 0x0006f00e01007387 */ /* 0x0001e20000100a00 */
[----:B------:R-:W-:-:S03]  /*961a0*/  IMAD.MOV.U32 R12, RZ, RZ, R10 ;  /* 0x000000ffff0c7224 */ /* 0x000fc600078e000a */
        /* <DEDUP_REMOVED lines=13> */
[----:B------:R-:W2:Y:S04]  /*96280*/  LDL.LU R21, [R1+0x770] ;  /* 0x0007700001157983 */ /* 0x000ea80000300800 */
[----:B------:R-:W4:Y:S01]  /*96290*/  LDL R17, [R1+0xa0] ;  /* 0x0000a00001117983 */ /* 0x000f220000100800 */
        /* <DEDUP_REMOVED lines=9> */
[----:B0-----:R-:W3:Y:S01]  /*96330*/  LDL.LU R11, [R1+0x778] ;  /* 0x00077800010b7983 */ /* 0x001ee20000300800 */
[----:B------:R-:W-:Y:S02]  /*96340*/  SHF.R.S32.HI R5, RZ, 0x1f, R20 ;  /* 0x0000001fff057819 */ /* 0x000fe40000011414 */
[----:B------:R-:W-:-:S05]  /*96350*/  IADD3 R14, P0, PT, R20, R0, RZ ;  /* 0x00000000140e7210 */ /* 0x000fca0007f1e0ff */
[----:B------:R-:W-:-:S05]  /*96360*/  IMAD.X R15, R5, 0x1, R3, P0 ;  /* 0x00000001050f7824 */ /* 0x000fca00000e0603 */
[----:B------:R0:W-:Y:S02]  /*96370*/  STL.64 [R1+0x730], R14 ;  /* 0x0007300e01007387 */ /* 0x0001e40000100a00 */
[----:B0-----:R-:W-:-:S05]  /*96380*/  IADD3 R14, P0, PT, R20, R2, RZ ;  /* 0x00000002140e7210 */ /* 0x001fca0007f1e0ff */
[----:B------:R-:W-:Y:S01]  /*96390*/  IMAD.X R15, R5, 0x1, R4, P0 ;  /* 0x00000001050f7824 */ /* 0x000fe200000e0604 */
[----:B------:R-:W-:-:S04]  /*963a0*/  SHF.R.S32.HI R5, RZ, 0x1f, R9 ;  /* 0x0000001fff057819 */ /* 0x000fc80000011409 */
[----:B------:R0:W-:Y:S01]  /*963b0*/  STL.64 [R1+0x728], R14 ;  /* 0x0007280e01007387 */ /* 0x0001e20000100a00 */
[----:B------:R-:W-:Y:S02]  /*963c0*/  IMAD.MOV.U32 R26, RZ, RZ, R6 ;  /* 0x000000ffff1a7224 */ /* 0x000fe400078e0006 */
[----:B------:R-:W-:Y:S01]  /*963d0*/  IMAD.MOV.U32 R27, RZ, RZ, R7 ;  /* 0x000000ffff1b7224 */ /* 0x000fe200078e0007 */
[----:B------:R-:W4:Y:S01]  /*963e0*/  LDL.LU R20, [R1+0x76c] ;  /* 0x00076c0001147983 */ /* 0x000f220000300800 */
[----:B0-----:R-:W-:-:S05]  /*963f0*/  IADD3 R14, P0, PT, R9, R0, RZ ;  /* 0x00000000090e7210 */ /* 0x001fca0007f1e0ff */
[----:B------:R-:W-:Y:S01]  /*96400*/  IMAD.X R15, R5, 0x1, R3, P0 ;  /* 0x00000001050f7824 */ /* 0x000fe200000e0603 */
[----:B------:R-:W-:-:S05]  /*96410*/  IADD3 R8, P0, PT, R9, R2, RZ ;  /* 0x0000000209087210 */ /* 0x000fca0007f1e0ff */
[----:B------:R-:W-:Y:S01]  /*96420*/  IMAD.X R9, R5, 0x1, R4, P0 ;  /* 0x0000000105097824 */ /* 0x000fe200000e0604 */
[----:B------:R-:W-:Y:S02]  /*96430*/  SHF.R.S32.HI R5, RZ, 0x1f, R24 ;  /* 0x0000001fff057819 */ /* 0x000fe40000011418 */
[C---:B------:R-:W-:Y:S01]  /*96440*/  IADD3 R6, P0, PT, R24.reuse, R0, RZ ;  /* 0x0000000018067210 */ /* 0x040fe20007f1e0ff */
[----:B------:R-:W-:Y:S04]  /*96450*/  STL.64 [R1+0x738], R14 ;  /* 0x0007380e01007387 */ /* 0x000fe80000100a00 */
[----:B------:R-:W-:Y:S01]  /*96460*/  IMAD.X R7, R5, 0x1, R3, P0 ;  /* 0x0000000105077824 */ /* 0x000fe200000e0603 */
[----:B------:R-:W-:Y:S04]  /*96470*/  STL.64 [R1+0x740], R8 ;  /* 0x0007400801007387 */ /* 0x000fe80000100a00 */
[----:B------:R0:W-:Y:S04]  /*96480*/  STL.64 [R1+0x750], R6 ;  /* 0x0007500601007387 */ /* 0x0001e80000100a00 */
[----:B------:R-:W4:Y:S01]  /*96490*/  LDL.LU.64 R28, [R1+0x490] ;  /* 0x00049000011c7983 */ /* 0x000f220000300a00 */
[----:B0-----:R-:W-:-:S03]  /*964a0*/  IADD3 R6, P0, PT, R24, R2, RZ ;  /* 0x0000000218067210 */ /* 0x001fc60007f1e0ff */
[----:B------:R-:W4:Y:S02]  /*964b0*/  LDL.LU R24, [R1+0x790] ;  /* 0x0007900001187983 */ /* 0x000f240000300800 */
[----:B------:R-:W-:-:S05]  /*964c0*/  IMAD.X R7, R5, 0x1, R4, P0 ;  /* 0x0000000105077824 */ /* 0x000fca00000e0604 */
[----:B------:R0:W-:Y:S01]  /*964d0*/  STL.64 [R1+0x748], R6 ;  /* 0x0007480601007387 */ /* 0x0001e20000100a00 */
[----:B--2---:R-:W-:Y:S02]  /*964e0*/  SHF.R.S32.HI R5, RZ, 0x1f, R21 ;  /* 0x0000001fff057819 */ /* 0x004fe40000011415 */
[----:B0-----:R-:W-:-:S05]  /*964f0*/  IADD3 R6, P0, PT, R21, R0, RZ ;  /* 0x0000000015067210 */ /* 0x001fca0007f1e0ff */
[----:B------:R-:W-:-:S05]  /*96500*/  IMAD.X R7, R5, 0x1, R3, P0 ;  /* 0x0000000105077824 */ /* 0x000fca00000e0603 */
[----:B------:R0:W-:Y:S04]  /*96510*/  STL.64 [R1+0x758], R6 ;  /* 0x0007580601007387 */ /* 0x0001e80000100a00 */
[----:B------:R-:W2:Y:S01]  /*96520*/  LDL.LU.64 R14, [R1+0x478] ;  /* 0x00047800010e7983 */ /* 0x000ea20000300a00 */
[----:B0-----:R-:W-:-:S05]  /*96530*/  IADD3 R6, P0, PT, R21, R2, RZ ;  /* 0x0000000215067210 */ /* 0x001fca0007f1e0ff */
[----:B------:R-:W-:-:S05]  /*96540*/  IMAD.X R7, R5, 0x1, R4, P0 ;  /* 0x0000000105077824 */ /* 0x000fca00000e0604 */
[----:B------:R0:W-:Y:S04]  /*96550*/  STL.64 [R1+0x760], R6 ;  /* 0x0007600601007387 */ /* 0x0001e80000100a00 */
[----:B0-----:R-:W2:Y:S04]  /*96560*/  LDL.LU.64 R6, [R1+0x470] ;  /* 0x0004700001067983 */ /* 0x001ea80000300a00 */
[----:B------:R-:W2:Y:S01]  /*96570*/  LDL.LU R21, [R1+0x77c] ;  /* 0x00077c0001157983 */ /* 0x000ea20000300800 */
[----:B---3--:R-:W-:Y:S02]  /*96580*/  SHF.R.S32.HI R5, RZ, 0x1f, R11 ;  /* 0x0000001fff057819 */ /* 0x008fe4000001140b */
[----:B------:R-:W-:-:S05]  /*96590*/  IADD3 R8, P0, PT, R11, R0, RZ ;  /* 0x000000000b087210 */ /* 0x000fca0007f1e0ff */
[----:B------:R-:W-:Y:S01]  /*965a0*/  IMAD.X R9, R5, 0x1, R3, P0 ;  /* 0x0000000105097824 */ /* 0x000fe200000e0603 */
[----:B------:R-:W-:-:S04]  /*965b0*/  IADD3 R10, P0, PT, R11, R2, RZ ;  /* 0x000000020b0a7210 */ /* 0x000fc80007f1e0ff */
[----:B------:R0:W-:Y:S01]  /*965c0*/  STL.64 [R1+0x770], R8 ;  /* 0x0007700801007387 */ /* 0x0001e20000100a00 */
[----:B------:R-:W-:Y:S01]  /*965d0*/  IMAD.X R11, R5, 0x1, R4, P0 ;  /* 0x00000001050b7824 */ /* 0x000fe200000e0604 */
[----:B------:R-:W-:Y:S02]  /*965e0*/  LOP3.LUT P0, RZ, R23, 0x400000, RZ, 0xc0, !PT ;  /* 0x0040000017ff7812 */ /* 0x000fe4000780c0ff */
[----:B0-----:R-:W3:Y:S04]  /*965f0*/  LDL.LU.64 R8, [R1+0x440] ;  /* 0x0004400001087983 */ /* 0x001ee80000300a00 */
[----:B------:R-:W3:Y:S01]  /*96600*/  LDL.LU R23, [R1+0x780] ;  /* 0x0007800001177983 */ /* 0x000ee20000300800 */
[----:B------:R-:W-:-:S03]  /*96610*/  PRMT R5, R25, 0x7773, RZ ;  /* 0x0000777319057816 */ /* 0x000fc600000000ff */
[----:B------:R4:W-:Y:S04]  /*96620*/  STL.64 [R1+0x788], R10 ;  /* 0x0007880a01007387 */ /* 0x0009e80000100a00 */
[----:B------:R0:W-:Y:S01]  /*96630*/  @P0 STG.E.U8 desc[UR74][R12.64], R5 ;  /* 0x000000050c000986 */ /* 0x0001e2000c10114a */
[C---:B----4-:R-:W-:Y:S02]  /*96640*/  VIADD R10, R17.reuse, 0x159 ;  /* 0x00000159110a7836 */ /* 0x050fe40000000000 */
[----:B0-----:R-:W-:-:S03]  /*96650*/  VIADD R5, R17, 0x15a ;  /* 0x0000015a11057836 */ /* 0x001fc60000000000 */
[----:B------:R-:W-:Y:S01]  /*96660*/  ISETP.GE.AND P0, PT, R10, UR41, PT ;  /* 0x000000290a007c0c */ /* 0x000fe2000bf06270 */
[----:B------:R-:W4:Y:S04]  /*96670*/  LDL.LU.64 R12, [R1+0x438] ;  /* 0x00043800010c7983 */ /* 0x000f280000300a00 */
[----:B------:R-:W4:Y:S04]  /*96680*/  LDL R19, [R1+0xa4] ;  /* 0x0000a40001137983 */ /* 0x000f280000100800 */
[----:B------:R-:W4:Y:S01]  /*96690*/  LDL.LU R25, [R1+0x7a0] ;  /* 0x0007a00001197983 */ /* 0x000f220000300800 */
[----:B------:R-:W0:Y:S01]  /*966a0*/  LDCU UR41, c[0x0][0x398] ;  /* 0x00007300ff2977ac */ /* 0x000e220008000800 */
[----:B------:R-:W-:-:S02]  /*966b0*/  PRMT R11, R20, 0x7770, RZ ;  /* 0x00007770140b7816 */ /* 0x000fc400000000ff */
[----:B------:R-:W-:-:S03]  /*966c0*/  PRMT R10, R20, 0x7771, RZ ;  /* 0x00007771140a7816 */ /* 0x000fc600000000ff */
[----:B------:R1:W-:Y:S01]  /*966d0*/  @P1 STG.E.U8 desc[UR74][R26.64], R11 ;  /* 0x0000000b1a001986 */ /* 0x0003e2000c10114a */
[----:B------:R-:W-:Y:S01]  /*966e0*/  ISETP.GE.AND P1, PT, R5, UR39, PT ;  /* 0x0000002705007c0c */ /* 0x000fe2000bf26270 */
[----:B------:R-:W-:Y:S01]  /*966f0*/  VIADD R5, R17, 0x15b ;  /* 0x0000015b11057836 */ /* 0x000fe20000000000 */
[----:B------:R-:W0:Y:S01]  /*96700*/  LDCU UR39, c[0x0][0x39c] ;  /* 0x00007380ff2777ac */ /* 0x000e220008000800 */
[C---:B-1----:R-:W-:Y:S01]  /*96710*/  PRMT R11, R20.reuse, 0x7772, RZ ;  /* 0x00007772140b7816 */ /* 0x042fe200000000ff */
[----:B------:R1:W-:Y:S02]  /*96720*/  @P2 STG.E.U8 desc[UR74][R28.64], R10 ;  /* 0x0000000a1c002986 */ /* 0x0003e4000c10114a */
[----:B------:R-:W-:Y:S02]  /*96730*/  ISETP.GE.AND P2, PT, R5, UR37, PT ;  /* 0x0000002505007c0c */ /* 0x000fe4000bf46270 */
[----:B------:R-:W-:Y:S01]  /*96740*/  PRMT R5, R20, 0x7773, RZ ;  /* 0x0000777314057816 */ /* 0x000fe200000000ff */
[----:B------:R-:W0:Y:S01]  /*96750*/  LDCU UR37, c[0x0][0x39c] ;  /* 0x00007380ff2577ac */ /* 0x000e220008000800 */
[----:B-1----:R-:W-:Y:S01]  /*96760*/  VIADD R10, R17, 0x15c ;  /* 0x0000015c110a7836 */ /* 0x002fe20000000000 */
[----:B------:R-:W4:Y:S04]  /*96770*/  LDL R28, [R1+0xa8] ;  /* 0x0000a800011c7983 */ /* 0x000f280000100800 */
[----:B--2---:R-:W-:Y:S01]  /*96780*/  @P3 STG.E.U8 desc[UR74][R14.64], R11 ;  /* 0x0000000b0e003986 */ /* 0x004fe2000c10114a */
[----:B------:R-:W-:Y:S01]  /*96790*/  ISETP.GE.AND P3, PT, R10, UR35, PT ;  /* 0x000000230a007c0c */ /* 0x000fe2000bf66270 */
[----:B------:R-:W1:Y:S02]  /*967a0*/  LDCU UR35, c[0x0][0x398] ;  /* 0x00007300ff2377ac */ /* 0x000e640008000800 */
[----:B------:R2:W-:Y:S01]  /*967b0*/  @P4 STG.E.U8 desc[UR74][R6.64], R5 ;  /* 0x0000000506004986 */ /* 0x0005e2000c10114a */
[----:B------:R-:W-:-:S02]  /*967c0*/  SHF.R.S32.HI R10, RZ, 0x1f, R21 ;  /* 0x0000001fff0a7819 */ /* 0x000fc40000011415 */
[----:B--2---:R-:W-:Y:S02]  /*967d0*/  IADD3 R6, P4, PT, R21, R0, RZ ;  /* 0x0000000015067210 */ /* 0x004fe40007f9e0ff */
[----:B------:R-:W-:-:S03]  /*967e0*/  PRMT R5, R24, 0x7770, RZ ;  /* 0x0000777018057816 */ /* 0x000fc600000000ff */
[C---:B------:R-:W-:Y:S02]  /*967f0*/  IMAD.X R7, R10.reuse, 0x1, R3, P4 ;  /* 0x000000010a077824 */ /* 0x040fe400020e0603 */
[----:B---3--:R2:W-:Y:S02]  /*96800*/  @P5 STG.E.U8 desc[UR74][R8.64], R5 ;  /* 0x0000000508005986 */ /* 0x0085e4000c10114a */
[----:B--2---:R-:W-:Y:S02]  /*96810*/  IADD3 R8, P5, PT, R21, R2, RZ ;  /* 0x0000000215087210 */ /* 0x004fe40007fbe0ff */
[----:B------:R-:W2:Y:S04]  /*96820*/  LDL.LU.64 R20, [R1+0x418] ;  /* 0x0004180001147983 */ /* 0x000ea80000300a00 */
[----:B------:R3:W-:Y:S01]  /*96830*/  STL.64 [R1+0x470], R6 ;  /* 0x0004700601007387 */ /* 0x0007e20000100a00 */
[----:B------:R-:W-:Y:S01]  /*96840*/  SHF.R.S32.HI R5, RZ, 0x1f, R23 ;  /* 0x0000001fff057819 */ /* 0x000fe20000011417 */
[----:B------:R-:W-:-:S02]  /*96850*/  IMAD.X R9, R10, 0x1, R4, P5 ;  /* 0x000000010a097824 */ /* 0x000fc400028e0604 */
[----:B------:R-:W2:Y:S01]  /*96860*/  LDL.LU R27, [R1+0x794] ;  /* 0x00079400011b7983 */ /* 0x000ea20000300800 */
[----:B---3--:R-:W-:-:S03]  /*96870*/  IADD3 R6, P4, PT, R23, R0, RZ ;  /* 0x0000000017067210 */ /* 0x008fc60007f9e0ff */
[----:B------:R3:W-:Y:S02]  /*96880*/  STL.64 [R1+0x440], R8 ;  /* 0x0004400801007387 */ /* 0x0007e40000100a00 */
[----:B------:R-:W-:-:S05]  /*96890*/  IMAD.X R7, R5, 0x1, R3, P4 ;  /* 0x0000000105077824 */ /* 0x000fca00020e0603 */
[----:B------:R-:W-:Y:S04]  /*968a0*/  STL.64 [R1+0x4d0], R6 ;  /* 0x0004d00601007387 */ /* 0x000fe80000100a00 */
[----:B------:R-:W2:Y:S01]  /*968b0*/  LDL.LU.64 R14, [R1+0x3f0] ;  /* 0x0003f000010e7983 */ /* 0x000ea20000300a00 */
[----:B------:R-:W-:-:S05]  /*968c0*/  PRMT R11, R24, 0x7771, RZ ;  /* 0x00007771180b7816 */ /* 0x000fca00000000ff */
[----:B----4-:R-:W-:Y:S01]  /*968d0*/  @P6 STG.E.U8 desc[UR74][R12.64], R11 ;  /* 0x0000000b0c006986 */ /* 0x010fe2000c10114a */
[----:B---3--:R-:W-:-:S03]  /*968e0*/  IADD3 R8, P6, PT, R23, R2, RZ ;  /* 0x0000000217087210 */ /* 0x008fc60007fde0ff */
[----:B--2---:R2:W-:Y:S04]  /*968f0*/  STL.64 [R1+0x2048], R14 ;  /* 0x0020480e01007387 */ /* 0x0045e80000100a00 */
[----:B--2---:R-:W2:Y:S01]  /*96900*/  LDL.LU.64 R14, [R1+0x3f8] ;  /* 0x0003f800010e7983 */ /* 0x004ea20000300a00 */
[----:B------:R-:W-:-:S05]  /*96910*/  IMAD.X R9, R5, 0x1, R4, P6 ;  /* 0x0000000105097824 */ /* 0x000fca00030e0604 */
[----:B------:R3:W-:Y:S01]  /*96920*/  STL.64 [R1+0x4b0], R8 ;  /* 0x0004b00801007387 */ /* 0x0007e20000100a00 */
[----:B------:R-:W-:Y:S02]  /*96930*/  ISETP.LT.AND P5, PT, R19, UR14, !P0 ;  /* 0x0000000e13007c0c */ /* 0x000fe4000c7a1270 */
[----:B------:R-:W-:Y:S02]  /*96940*/  ISETP.LT.AND P0, PT, R28, UR12, !P0 ;  /* 0x0000000c1c007c0c */ /* 0x000fe4000c701270 */
[----:B------:R-:W-:Y:S02]  /*96950*/  SHF.R.S32.HI R23, RZ, 0x1f, R25 ;  /* 0x0000001fff177819 */ /* 0x000fe40000011419 */
[----:B------:R-:W-:Y:S01]  /*96960*/  PRMT R7, R24, 0x7772, RZ ;  /* 0x0000777218077816 */ /* 0x000fe200000000ff */
[----:B------:R-:W-:Y:S01]  /*96970*/  VIADD R6, R17, 0x15e ;  /* 0x0000015e11067836 */ /* 0x000fe20000000000 */
[----:B------:R-:W-:Y:S01]  /*96980*/  ISETP.LT.AND P6, PT, R19, UR10, !P1 ;  /* 0x0000000a13007c0c */ /* 0x000fe2000cfc1270 */
[----:B------:R-:W-:Y:S01]  /*96990*/  VIADD R5, R17, 0x15d ;  /* 0x0000015d11057836 */ /* 0x000fe20000000000 */
[----:B------:R-:W-:Y:S01]  /*969a0*/  PRMT R26, R27, 0x7772, RZ ;  /* 0x000077721b1a7816 */ /* 0x000fe200000000ff */
[----:B------:R-:W4:Y:S01]  /*969b0*/  LDCU UR12, c[0x0][0x398] ;  /* 0x00007300ff0c77ac */ /* 0x000f220008000800 */
[----:B------:R-:W0:Y:S01]  /*969c0*/  LDCU UR14, c[0x0][0x398] ;  /* 0x00007300ff0e77ac */ /* 0x000e220008000800 */
[----:B--2---:R2:W-:Y:S01]  /*969d0*/  STL.64 [R1+0x2050], R14 ;  /* 0x0020500e01007387 */ /* 0x0045e20000100a00 */
[----:B---3--:R-:W-:-:S03]  /*969e0*/  IADD3 R8, P4, PT, R25, R0, RZ ;  /* 0x0000000019087210 */ /* 0x008fc60007f9e0ff */
[----:B------:R3:W-:Y:S01]  /*969f0*/  @P5 STG.E.U8 desc[UR74][R20.64], R7 ;  /* 0x0000000714005986 */ /* 0x0007e2000c10114a */
[----:B------:R-:W0:Y:S03]  /*96a00*/  LDCU UR10, c[0x0][0x398] ;  /* 0x00007300ff0a77ac */ /* 0x000e260008000800 */
[----:B--2---:R-:W2:Y:S01]  /*96a10*/  LDL.LU.64 R14, [R1+0x410] ;  /* 0x00041000010e7983 */ /* 0x004ea20000300a00 */
[----:B------:R-:W-:-:S03]  /*96a20*/  IMAD.X R9, R23, 0x1, R3, P4 ;  /* 0x0000000117097824 */ /* 0x000fc600020e0603 */
[----:B------:R-:W4:Y:S01]  /*96a30*/  LDL.LU.64 R12, [R1+0x3d8] ;  /* 0x0003d800010c7983 */ /* 0x000f220000300a00 */
[----:B---3--:R-:W-:-:S03]  /*96a40*/  PRMT R20, R24, 0x7773, RZ ;  /* 0x0000777318147816 */ /* 0x008fc600000000ff */
[----:B------:R-:W3:Y:S04]  /*96a50*/  LDL.LU.64 R10, [R1+0x3d0] ;  /* 0x0003d000010a7983 */ /* 0x000ee80000300a00 */
[----:B------:R-:W3:Y:S04]  /*96a60*/  LDL.LU R29, [R1+0x798] ;  /* 0x00079800011d7983 */ /* 0x000ee80000300800 */
[----:B------:R0:W-:Y:S01]  /*96a70*/  STL.64 [R1+0x780], R8 ;  /* 0x0007800801007387 */ /* 0x0001e20000100a00 */
[----:B------:R-:W-:Y:S02]  /*96a80*/  ISETP.GE.AND P5, PT, R6, UR31, PT ;  /* 0x0000001f06007c0c */ /* 0x000fe4000bfa6270 */
[----:B------:R-:W-:Y:S01]  /*96a90*/  ISETP.GE.AND P4, PT, R5, UR33, PT ;  /* 0x0000002105007c0c */ /* 0x000fe2000bf86270 */
[----:B0-----:R-:W3:Y:S04]  /*96aa0*/  LDL.LU.64 R8, [R1+0x3b8] ;  /* 0x0003b80001087983 */ /* 0x001ee80000300a00 */
[----:B------:R-:W3:Y:S04]  /*96ab0*/  LDL.LU.64 R6, [R1+0x3b0] ;  /* 0x0003b00001067983 */ /* 0x000ee80000300a00 */
[----:B--2---:R0:W-:Y:S01]  /*96ac0*/  @P0 STG.E.U8 desc[UR74][R14.64], R20 ;  /* 0x000000140e000986 */ /* 0x0041e2000c10114a */
[----:B------:R-:W-:Y:S01]  /*96ad0*/  PRMT R5, R27, 0x7770, RZ ;  /* 0x000077701b057816 */ /* 0x000fe200000000ff */
[----:B------:R-:W2:Y:S01]  /*96ae0*/  LDCU.64 UR30, c[0x0][0x398] ;  /* 0x00007300ff1e77ac */ /* 0x000ea20008000a00 */
[----:B------:R-:W-:-:S02]  /*96af0*/  ISETP.LT.AND P1, PT, R28, UR8, !P1 ;  /* 0x000000081c007c0c */ /* 0x000fc4000cf21270 */
[----:B------:R-:W-:Y:S01]  /*96b00*/  PRMT R24, R27, 0x7771, RZ ;  /* 0x000077711b187816 */ /* 0x000fe200000000ff */
[----:B------:R-:W1:Y:S01]  /*96b10*/  LDCU UR33, c[0x0][0x39c] ;  /* 0x00007380ff2177ac */ /* 0x000e620008000800 */
[----:B0-----:R-:W2:Y:S04]  /*96b20*/  LDL.LU.64 R14, [R1+0x2050] ;  /* 0x00205000010e7983 */ /* 0x001ea80000300a00 */
[----:B------:R-:W3:Y:S01]  /*96b30*/  LDL.LU.64 R20, [R1+0x398] ;  /* 0x0003980001147983 */ /* 0x000ee20000300a00 */
[----:B------:R-:W-:Y:S01]  /*96b40*/  ISETP.LT.AND P0, PT, R19, UR4, !P2 ;  /* 0x0000000413007c0c */ /* 0x000fe2000d701270 */
[----:B------:R-:W0:Y:S01]  /*96b50*/  LDCU UR4, c[0x0][0x398] ;  /* 0x00007300ff0477ac */ /* 0x000e220008000800 */
[----:B------:R-:W0:Y:S01]  /*96b60*/  LDCU UR8, c[0x0][0x398] ;  /* 0x00007300ff0877ac */ /* 0x000e220008000800 */
[----:B--2---:R2:W-:Y:S04]  /*96b70*/  @P6 STG.E.U8 desc[UR74][R14.64], R5 ;  /* 0x000000050e006986 */ /* 0x0045e8000c10114a */
[----:B--2---:R-:W2:Y:S01]  /*96b80*/  LDL.LU.64 R14, [R1+0x2048] ;  /* 0x00204800010e7983 */ /* 0x004ea20000300a00 */
[----:B------:R-:W-:Y:S01]  /*96b90*/  ISETP.LT.AND P6, PT, R28, UR6, !P2 ;  /* 0x000000061c007c0c */ /* 0x000fe2000d7c1270 */
[----:B------:R-:W-:Y:S01]  /*96ba0*/  VIADD R5, R17, 0x15f ;  /* 0x0000015f11057836 */ /* 0x000fe20000000000 */
[----:B------:R-:W0:Y:S04]  /*96bb0*/  LDCU UR6, c[0x0][0x398] ;  /* 0x00007300ff0677ac */ /* 0x000e280008000800 */
[----:B------:R-:W-:-:S02]  /*96bc0*/  ISETP.GE.AND P2, PT, R5, UR29, PT ;  /* 0x0000001d05007c0c */ /* 0x000fc4000bf46270 */
[----:B------:R-:W-:Y:S02]  /*96bd0*/  PRMT R5, R27, 0x7773, RZ ;  /* 0x000077731b057816 */ /* 0x000fe400000000ff */
[----:B---3--:R-:W-:Y:S01]  /*96be0*/  PRMT R27, R29, 0x7770, RZ ;  /* 0x000077701d1b7816 */ /* 0x008fe200000000ff */
[----:B------:R-:W3:Y:S01]  /*96bf0*/  LDCU.64 UR28, c[0x0][0x398] ;  /* 0x00007300ff1c77ac */ /* 0x000ee20008000a00 */
[----:B--2---:R2:W-:Y:S01]  /*96c00*/  @P1 STG.E.U8 desc[UR74][R14.64], R24 ;  /* 0x000000180e001986 */ /* 0x0045e2000c10114a */
[C---:B------:R-:W-:Y:S02]  /*96c10*/  ISETP.LT.AND P1, PT, R19.reuse, UR18, !P3 ;  /* 0x0000001213007c0c */ /* 0x040fe4000df21270 */
[----:B------:R-:W-:Y:S01]  /*96c20*/  ISETP.LT.AND P3, PT, R28, UR30, !P3 ;  /* 0x0000001e1c007c0c */ /* 0x000fe2000df61270 */
[----:B----4-:R4:W-:Y:S04]  /*96c30*/  @P0 STG.E.U8 desc[UR74][R12.64], R26 ;  /* 0x0000001a0c000986 */ /* 0x0109e8000c10114a */
[----:B------:R0:W-:Y:S01]  /*96c40*/  @P6 STG.E.U8 desc[UR74][R10.64], R5 ;  /* 0x000000050a006986 */ /* 0x0001e2000c10114a */
[----:B------:R-:W-:Y:S01]  /*96c50*/  ISETP.LT.AND P6, PT, R19, UR16, !P4 ;  /* 0x0000001013007c0c */ /* 0x000fe2000e7c1270 */
[----:B------:R-:W1:Y:S01]  /*96c60*/  LDCU UR18, c[0x0][0x398] ;  /* 0x00007300ff1277ac */ /* 0x000e620008000800 */
[----:B------:R-:W1:Y:S01]  /*96c70*/  LDCU UR30, c[0x0][0x39c] ;  /* 0x00007380ff1e77ac */ /* 0x000e620008000800 */
[C---:B--2---:R-:W-:Y:S01]  /*96c80*/  VIADD R24, R17.reuse, 0x160 ;  /* 0x0000016011187836 */ /* 0x044fe20000000000 */
[----:B------:R-:W2:Y:S04]  /*96c90*/  LDL.LU.64 R14, [R1+0x2040] ;  /* 0x00204000010e7983 */ /* 0x000ea80000300a00 */
[----:B------:R1:W-:Y:S04]  /*96ca0*/  @P1 STG.E.U8 desc[UR74][R8.64], R27 ;  /* 0x0000001b08001986 */ /* 0x0003e8000c10114a */
[----:B----4-:R-:W4:Y:S01]  /*96cb0*/  LDL.LU.64 R12, [R1+0x2038] ;  /* 0x00203800010c7983 */ /* 0x010f220000300a00 */
[----:B0-----:R-:W-:Y:S01]  /*96cc0*/  VIADD R5, R17, 0x161 ;  /* 0x0000016111057836 */ /* 0x001fe20000000000 */
[----:B------:R-:W-:-:S02]  /*96cd0*/  ISETP.GE.AND P0, PT, R24, UR27, PT ;  /* 0x0000001b18007c0c */ /* 0x000fc4000bf06270 */
[----:B------:R-:W-:Y:S01]  /*96ce0*/  PRMT R24, R29, 0x7771, RZ ;  /* 0x000077711d187816 */ /* 0x000fe200000000ff */
[----:B------:R-:W2:Y:S04]  /*96cf0*/  LDL.LU R26, [R1+0x79c] ;  /* 0x00079c00011a7983 */ /* 0x000ea80000300800 */
[----:B------:R-:W2:Y:S01]  /*96d00*/  LDL.LU.64 R10, [R1+0x2030] ;  /* 0x00203000010a7983 */ /* 0x000ea20000300a00 */
[----:B------:R-:W-:Y:S01]  /*96d10*/  ISETP.GE.AND P1, PT, R5, UR25, PT ;  /* 0x0000001905007c0c */ /* 0x000fe2000bf26270 */
[----:B------:R-:W0:Y:S02]  /*96d20*/  LDCU.64 UR26, c[0x0][0x398] ;  /* 0x00007300ff1a77ac */ /* 0x000e240008000a00 */
[----:B------:R0:W-:Y:S01]  /*96d30*/  @P3 STG.E.U8 desc[UR74][R6.64], R24 ;  /* 0x0000001806003986 */ /* 0x0001e2000c10114a */
[----:B------:R-:W-:-:S03]  /*96d40*/  PRMT R5, R29, 0x7772, RZ ;  /* 0x000077721d057816 */ /* 0x000fc600000000ff */
[----:B-1----:R-:W2:Y:S01]  /*96d50*/  LDL.LU.64 R8, [R1+0x2028] ;  /* 0x0020280001087983 */ /* 0x002ea20000300a00 */
[----:B---3--:R-:W-:Y:S01]  /*96d60*/  ISETP.LT.AND P4, PT, R28, UR28, !P4 ;  /* 0x0000001c1c007c0c */ /* 0x008fe2000e781270 */
[----:B------:R-:W-:Y:S01]  /*96d70*/  VIADD R27, R17, 0x162 ;  /* 0x00000162111b7836 */ /* 0x000fe20000000000 */
[----:B------:R-:W1:Y:S01]  /*96d80*/  LDCU UR16, c[0x0][0x398] ;  /* 0x00007300ff1077ac */ /* 0x000e620008000800 */
[----:B------:R-:W3:Y:S01]  /*96d90*/  LDCU UR25, c[0x0][0x398] ;  /* 0x00007300ff1977ac */ /* 0x000ee20008000800 */
[----:B0-----:R-:W-:Y:S01]  /*96da0*/  IADD3 R24, P3, PT, R25, R2, RZ ;  /* 0x0000000219187210 */ /* 0x001fe20007f7e0ff */
[----:B------:R-:W2:Y:S04]  /*96db0*/  LDL.LU.64 R6, [R1+0x2020] ;  /* 0x0020200001067983 */ /* 0x000ea80000300a00 */
[----:B------:R0:W-:Y:S01]  /*96dc0*/  @P6 STG.E.U8 desc[UR74][R20.64], R5 ;  /* 0x0000000514006986 */ /* 0x0001e2000c10114a */
[----:B------:R-:W1:Y:S01]  /*96dd0*/  LDCU UR28, c[0x0][0x398] ;  /* 0x00007300ff1c77ac */ /* 0x000e620008000800 */
[----:B------:R-:W-:-:S02]  /*96de0*/  IMAD.X R25, R23, 0x1, R4, P3 ;  /* 0x0000000117197824 */ /* 0x000fc400018e0604 */
[----:B0-----:R-:W2:Y:S04]  /*96df0*/  LDL.LU.64 R20, [R1+0x2018] ;  /* 0x0020180001147983 */ /* 0x001ea80000300a00 */
[----:B------:R-:W2:Y:S04]  /*96e00*/  LDL.LU R23, [R1+0x2010] ;  /* 0x0020100001177983 */ /* 0x000ea80000300800 */
[----:B------:R0:W-:Y:S04]  /*96e10*/  STL.64 [R1+0x410], R24 ;  /* 0x0004101801007387 */ /* 0x0001e80000100a00 */
[----:B0-----:R-:W2:Y:S01]  /*96e20*/  LDL.LU.64 R24, [R1+0x2008] ;  /* 0x0020080001187983 */ /* 0x001ea20000300a00 */
[----:B------:R-:W-:-:S02]  /*96e30*/  ISETP.LT.AND P6, PT, R19, UR26, !P5 ;  /* 0x0000001a13007c0c */ /* 0x000fc4000efc1270 */
[----:B------:R-:W-:Y:S02]  /*96e40*/  ISETP.LT.AND P5, PT, R28, UR42, !P5 ;  /* 0x0000002a1c007c0c */ /* 0x000fe4000efa1270 */
[----:B------:R-:W-:Y:S02]  /*96e50*/  PRMT R5, R29, 0x7773, RZ ;  /* 0x000077731d057816 */ /* 0x000fe400000000ff */
[----:B------:R-:W-:Y:S01]  /*96e60*/  ISETP.GE.AND P3, PT, R27, UR23, PT ;  /* 0x000000171b007c0c */ /* 0x000fe2000bf66270 */
[----:B------:R-:W0:Y:S01]  /*96e70*/  LDCU UR26, c[0x0][0x398] ;  /* 0x00007300ff1a77ac */ /* 0x000e220008000800 */
[----:B------:R-:W3:Y:S04]  /*96e80*/  LDL.LU R27, [R1+0x7d4] ;  /* 0x0007d400011b7983 */ /* 0x000ee80000300800 */
[----:B------:R-:W3:Y:S01]  /*96e90*/  LDL.LU R29, [R1+0x7c0] ;  /* 0x0007c000011d7983 */ /* 0x000ee20000300800 */
[----:B------:R-:W0:Y:S01]  /*96ea0*/  LDCU UR42, c[0x0][0x39c] ;  /* 0x00007380ff2a77ac */ /* 0x000e220008000800 */
[----:B------:R-:W0:Y:S02]  /*96eb0*/  LDCU UR23, c[0x0][0x39c] ;  /* 0x00007380ff1777ac */ /* 0x000e240008000800 */
[----:B--2---:R2:W-:Y:S02]  /*96ec0*/  @P4 STG.E.U8 desc[UR74][R24.64], R5 ;  /* 0x0000000518004986 */ /* 0x0045e4000c10114a */
[----:B--2---:R-:W-:-:S02]  /*96ed0*/  PRMT R25, R26, 0x7770, RZ ;  /* 0x000077701a197816 */ /* 0x004fc400000000ff */
[----:B------:R-:W-:-:S03]  /*96ee0*/  PRMT R24, R26, 0x7771, RZ ;  /* 0x000077711a187816 */ /* 0x000fc600000000ff */
[----:B------:R2:W-:Y:S04]  /*96ef0*/  @P6 STG.E.U8 desc[UR74][R22.64], R25 ;  /* 0x0000001916006986 */ /* 0x0005e8000c10114a */
[----:B------:R0:W-:Y:S04]  /*96f00*/  @P5 STG.E.U8 desc[UR74][R20.64], R24 ;  /* 0x0000001814005986 */ /* 0x0001e8000c10114a */
[----:B--2---:R-:W2:Y:S04]  /*96f10*/  LDL.LU R22, [R1+0x7c4] ;  /* 0x0007c40001167983 */ /* 0x004ea80000300800 */
[----:B0-----:R-:W2:Y:S01]  /*96f20*/  LDL.LU R24, [R1+0x9d0] ;  /* 0x0009d00001187983 */ /* 0x001ea20000300800 */
[----:B------:R-:W-:Y:S01]  /*96f30*/  ISETP.LT.AND P4, PT, R19, UR4, !P2 ;  /* 0x0000000413007c0c */ /* 0x000fe2000d781270 */
[----:B------:R-:W-:Y:S01]  /*96f40*/  VIADD R5, R17, 0x163 ;  /* 0x0000016311057836 */ /* 0x000fe20000000000 */
[----:B------:R-:W-:-:S02]  /*96f50*/  ISETP.LT.AND P2, PT, R28, UR6, !P2 ;  /* 0x000000061c007c0c */ /* 0x000fc4000d741270 */
[----:B------:R-:W-:Y:S02]  /*96f60*/  ISETP.LT.AND P5, PT, R19, UR8, !P0 ;  /* 0x0000000813007c0c */ /* 0x000fe4000c7a1270 */
[C---:B------:R-:W-:Y:S02]  /*96f70*/  PRMT R21, R26.reuse, 0x7772, RZ ;  /* 0x000077721a157816 */ /* 0x040fe400000000ff */
[----:B------:R-:W-:Y:S02]  /*96f80*/  PRMT R20, R26, 0x7773, RZ ;  /* 0x000077731a147816 */ /* 0x000fe400000000ff */
[----:B------:R-:W-:Y:S01]  /*96f90*/  ISETP.GE.AND P6, PT, R5, UR21, PT ;  /* 0x0000001505007c0c */ /* 0x000fe2000bfc6270 */
[----:B------:R-:W-:Y:S01]  /*96fa0*/  VIADD R5, R17, 0x164 ;  /* 0x0000016411057836 */ /* 0x000fe20000000000 */
[----:B------:R-:W-:Y:S01]  /*96fb0*/  ISETP.LT.AND P0, PT, R28, UR10, !P0 ;  /* 0x0000000a1c007c0c */ /* 0x000fe2000c701270 */
[----:B------:R-:W4:Y:S04]  /*96fc0*/  LDL R23, [R1+0x9d4] ;  /* 0x0009d40001177983 */ /* 0x000f280000100800 */
[----:B------:R-:W4:Y:S04]  /*96fd0*/  LDL.LU R25, [R1+0x7b8] ;  /* 0x0007b80001197983 */ /* 0x000f280000300800 */
[----:B------:R-:W4:Y:S01]  /*96fe0*/  LDL.LU R26, [R1+0x7bc] ;  /* 0x0007bc00011a7983 */ /* 0x000f220000300800 */
[----:B------:R-:W0:Y:S03]  /*96ff0*/  LDCU UR6, c[0x0][0x398] ;  /* 0x00007300ff0677ac */ /* 0x000e260008000800 */
[----:B------:R-:W-:Y:S01]  /*97000*/  @P4 STG.E.U8 desc[UR74][R6.64], R21 ;  /* 0x0000001506004986 */ /* 0x000fe2000c10114a */
[----:B------:R-:W-:-:S03]  /*97010*/  ISETP.GE.AND P4, PT, R5, UR71, PT ;  /* 0x0000004705007c0c */ /* 0x000fc6000bf86270 */
[----:B------:R3:W-:Y:S01]  /*97020*/  @P2 STG.E.U8 desc[UR74][R8.64], R20 ;  /* 0x0000001408002986 */ /* 0x0007e2000c10114a */
[----:B------:R-:W-:Y:S01]  /*97030*/  ISETP.LT.AND P2, PT, R19, UR12, !P1 ;  /* 0x0000000c13007c0c */ /* 0x000fe2000cf41270 */
[----:B------:R-:W0:Y:S01]  /*97040*/  LDCU UR4, c[0x0][0x398] ;  /* 0x00007300ff0477ac */ /* 0x000e220008000800 */
[----:B------:R-:W0:Y:S01]  /*97050*/  LDCU UR12, c[0x0][0x398] ;  /* 0x00007300ff0c77ac */ /* 0x000e220008000800 */
[----:B------:R-:W0:Y:S01]  /*97060*/  LDCU UR10, c[0x0][0x39c] ;  /* 0x00007380ff0a77ac */ /* 0x000e220008000800 */
[----:B------:R-:W0:Y:S01]  /*97070*/  LDCU UR71, c[0x0][0x398] ;  /* 0x00007300ff4777ac */ /* 0x000e220008000800 */
[----:B------:R-:W0:Y:S01]  /*97080*/  LDCU UR8, c[0x0][0x398] ;  /* 0x00007300ff0877ac */ /* 0x000e220008000800 */
[----:B------:R-:W0:Y:S01]  /*97090*/  LDCU UR21, c[0x0][0x398] ;  /* 0x00007300ff1577ac */ /* 0x000e220008000800 */
[----:B--2---:R-:W-:-:S05]  /*970a0*/  PRMT R5, R24, 0x7770, RZ ;  /* 0x0000777018057816 */ /* 0x004fca00000000ff */
[----:B------:R2:W-:Y:S01]  /*970b0*/  @P5 STG.E.U8 desc[UR74][R10.64], R5 ;  /* 0x000000050a005986 */ /* 0x0005e2000c10114a */
[----:B---3--:R-:W-:Y:S02]  /*970c0*/  IADD3 R8, P5, PT, R27, R0, RZ ;  /* 0x000000001b087210 */ /* 0x008fe40007fbe0ff */
[----:B------:R-:W-:Y:S02]  /*970d0*/  PRMT R6, R24, 0x7771, RZ ;  /* 0x0000777118067816 */ /* 0x000fe400000000ff */
[----:B--2---:R-:W-:-:S05]  /*970e0*/  SHF.R.S32.HI R5, RZ, 0x1f, R27 ;  /* 0x0000001fff057819 */ /* 0x004fca000001141b */
[----:B------:R-:W-:Y:S01]  /*970f0*/  IMAD.X R9, R5, 0x1, R3, P5 ;  /* 0x0000000105097824 */ /* 0x000fe200028e0603 */
[----:B------:R-:W-:Y:S01]  /*97100*/  IADD3 R10, P5, PT, R27, R2, RZ ;  /* 0x000000021b0a7210 */ /* 0x000fe20007fbe0ff */
[----:B----4-:R2:W-:Y:S04]  /*97110*/  @P0 STG.E.U8 desc[UR74][R12.64], R6 ;  /* 0x000000060c000986 */ /* 0x0105e8000c10114a */
[----:B------:R-:W3:Y:S04]  /*97120*/  LDL.LU R27, [R1+0x7b0] ;  /* 0x0007b000011b7983 */ /* 0x000ee80000300800 */
[----:B------:R4:W-:Y:S01]  /*97130*/  STL.64 [R1+0x3b8], R8 ;  /* 0x0003b80801007387 */ /* 0x0009e20000100a00 */
[----:B------:R-:W-:Y:S01]  /*97140*/  PRMT R7, R24, 0x7772, RZ ;  /* 0x0000777218077816 */ /* 0x000fe200000000ff */
[----:B------:R-:W-:Y:S01]  /*97150*/  IMAD.X R11, R5, 0x1, R4, P5 ;  /* 0x00000001050b7824 */ /* 0x000fe200028e0604 */
[----:B--2---:R-:W-:-:S02]  /*97160*/  SHF.R.S32.HI R6, RZ, 0x1f, R29 ;  /* 0x0000001fff067819 */ /* 0x004fc4000001141d */
[C---:B----4-:R-:W-:Y:S01]  /*97170*/  IADD3 R8, P0, PT, R29.reuse, R0, RZ ;  /* 0x000000001d087210 */ /* 0x050fe20007f1e0ff */
[----:B------:R-:W-:Y:S04]  /*97180*/  @P2 STG.E.U8 desc[UR74][R14.64], R7 ;  /* 0x000000070e002986 */ /* 0x000fe8000c10114a */
[----:B------:R2:W-:Y:S01]  /*97190*/  STL.64 [R1+0x3b0], R10 ;  /* 0x0003b00a01007387 */ /* 0x0005e20000100a00 */
[C---:B------:R-:W-:Y:S01]  /*971a0*/  IMAD.X R9, R6.reuse, 0x1, R3, P0 ;  /* 0x0000000106097824 */ /* 0x040fe200000e0603 */
[----:B--2---:R-:W-:Y:S02]  /*971b0*/  IADD3 R10, P2, PT, R29, R2, RZ ;  /* 0x000000021d0a7210 */ /* 0x004fe40007f5e0ff */
[----:B------:R-:W2:Y:S04]  /*971c0*/  LDL.LU R29, [R1+0x7b4] ;  /* 0x0007b400011d7983 */ /* 0x000ea80000300800 */
[----:B------:R4:W-:Y:S01]  /*971d0*/  STL.64 [R1+0x398], R8 ;  /* 0x0003980801007387 */ /* 0x0009e20000100a00 */
[----:B------:R-:W-:-:S02]  /*971e0*/  IMAD.X R11, R6, 0x1, R4, P2 ;  /* 0x00000001060b7824 */ /* 0x000fc400010e0604 */
[----:B----4-:R-:W-:Y:S02]  /*971f0*/  VIADD R8, R17, 0x1ff ;  /* 0x000001ff11087836 */ /* 0x010fe40000000000 */
[----:B------:R-:W4:Y:S04]  /*97200*/  LDL.LU R17, [R1+0x2004] ;  /* 0x0020040001117983 */ /* 0x000f280000300800 */
[----:B------:R1:W-:Y:S01]  /*97210*/  STL.64 [R1+0x3d8], R10 ;  /* 0x0003d80a01007387 */ /* 0x0003e20000100a00 */
[----:B0-----:R-:W-:-:S03]  /*97220*/  ISETP.LT.AND P2, PT, R19, UR6, !P3 ;  /* 0x0000000613007c0c */ /* 0x001fc6000df41270 */
[----:B------:R-:W2:Y:S01]  /*97230*/  LDL.LU R19, [R1+0x2000] ;  /* 0x0020000001137983 */ /* 0x000ea20000300800 */
[----:B------:R-:W-:Y:S02]  /*97240*/  SHF.R.S32.HI R5, RZ, 0x1f, R22 ;  /* 0x0000001fff057819 */ /* 0x000fe40000011416 */
[----:B------:R-:W-:Y:S02]  /*97250*/  IADD3 R12, P0, PT, R22, R0, RZ ;  /* 0x00000000160c7210 */ /* 0x000fe40007f1e0ff */
[----:B------:R-:W-:Y:S02]  /*97260*/  ISETP.LT.AND P1, PT, R28, UR4, !P1 ;  /* 0x000000041c007c0c */ /* 0x000fe4000cf21270 */
[----:B-1----:R-:W-:Y:S01]  /*97270*/  IADD3 R10, P5, PT, R22, R2, RZ ;  /* 0x00000002160a7210 */ /* 0x002fe20007fbe0ff */
[----:B------:R-:W-:Y:S01]  /*97280*/  IMAD.X R13, R5, 0x1, R3, P0 ;  /* 0x00000001050d7824 */ /* 0x000fe200000e0603 */
[----:B------:R-:W2:Y:S01]  /*97290*/  LDL.LU R22, [R1+0x7a4] ;  /* 0x0007a40001167983 */ /* 0x000ea20000300800 */
[----:B------:R-:W-:-:S02]  /*972a0*/  PRMT R7, R24, 0x7773, RZ ;  /* 0x0000777318077816 */ /* 0x000fc400000000ff */
[----:B------:R-:W-:Y:S01]  /*972b0*/  SHF.R.S32.HI R6, RZ, 0x1f, R25 ;  /* 0x0000001fff067819 */ /* 0x000fe20000011419 */
[----:B------:R-:W-:Y:S01]  /*972c0*/  IMAD.X R11, R5, 0x1, R4, P5 ;  /* 0x00000001050b7824 */ /* 0x000fe200028e0604 */
[----:B------:R-:W-:Y:S01]  /*972d0*/  STL.64 [R1+0x3f8], R12 ;  /* 0x0003f80c01007387 */ /* 0x000fe20000100a00 */
[----:B------:R-:W-:Y:S02]  /*972e0*/  ISETP.LT.AND P3, PT, R28, UR49, !P3 ;  /* 0x000000311c007c0c */ /* 0x000fe4000df61270 */
[----:B------:R-:W-:Y:S02]  /*972f0*/  ISETP.GE.AND P0, PT, R8, UR27, PT ;  /* 0x0000001b08007c0c */ /* 0x000fe4000bf06270 */
[----:B------:R-:W-:Y:S01]  /*97300*/  SHF.R.S32.HI R5, RZ, 0x1f, R26 ;  /* 0x0000001fff057819 */ /* 0x000fe2000001141a */
[----:B------:R0:W-:Y:S01]  /*97310*/  STL.64 [R1+0x3f0], R10 ;  /* 0x0003f00a01007387 */ /* 0x0001e20000100a00 */
[----:B------:R-:W1:Y:S01]  /*97320*/  LDCU UR6, c[0x0][0x398] ;  /* 0x00007300ff0677ac */ /* 0x000e620008000800 */
[----:B------:R-:W1:Y:S01]  /*97330*/  LDCU UR27, c[0x0][0x39c] ;  /* 0x00007380ff1b77ac */ /* 0x000e620008000800 */
[----:B------:R-:W1:Y:S01]  /*97340*/  LDCU UR4, c[0x0][0x398] ;  /* 0x00007300ff0477ac */ /* 0x000e620008000800 */
[----:B------:R-:W1:Y:S01]  /*97350*/  LDCU UR49, c[0x0][0x39c] ;  /* 0x00007380ff3177ac */ /* 0x000e620008000800 */
[----:B0-----:R-:W-:-:S05]  /*97360*/  IADD3 R10, P5, PT, R25, R0, RZ ;  /* 0x00000000190a7210 */ /* 0x001fca0007fbe0ff */
[----:B------:R-:W-:Y:S01]  /*97370*/  IMAD.X R11, R6, 0x1, R3, P5 ;  /* 0x00000001060b7824 */ /* 0x000fe200028e0603 */
[----:B------:R-:W-:-:S05]  /*97380*/  IADD3 R8, P5, PT, R25, R2, RZ ;  /* 0x0000000219087210 */ /* 0x000fca0007fbe0ff */
[----:B------:R-:W-:Y:S01]  /*97390*/  IMAD.X R9, R6, 0x1, R4, P5 ;  /* 0x0000000106097824 */ /* 0x000fe200028e0604 */
[----:B---3--:R-:W-:Y:S01]  /*973a0*/  SHF.R.S32.HI R6, RZ, 0x1f, R27 ;  /* 0x0000001fff067819 */ /* 0x008fe2000001141b */
[----:B----4-:R0:W-:Y:S02]  /*973b0*/  @P1 STG.E.U8 desc[UR74][R16.64], R7 ;  /* 0x0000000710001986 */ /* 0x0101e4000c10114a */
[----:B0-----:R-:W-:Y:S02]  /*973c0*/  PRMT R7, R23, 0x7770, RZ ;  /* 0x0000777017077816 */ /* 0x001fe400000000ff */
[----:B------:R-:W3:Y:S04]  /*973d0*/  LDL.LU R23, [R1+0x7a8] ;  /* 0x0007a80001177983 */ /* 0x000ee80000300800 */
[----:B------:R0:W-:Y:S04]  /*973e0*/  STL.64 [R1+0x438], R10 ;  /* 0x0004380a01007387 */ /* 0x0001e80000100a00 */
[----:B--2---:R-:W-:Y:S04]  /*973f0*/  @P2 STG.E.U8 desc[UR74][R18.64], R7 ;  /* 0x0000000712002986 */ /* 0x004fe8000c10114a */
[----:B------:R2:W-:Y:S01]  /*97400*/  STL.64 [R1+0x418], R8 ;  /* 0x0004180801007387 */ /* 0x0005e20000100a00 */
[----:B0-----:R-:W-:-:S02]  /*97410*/  IADD3 R10, P1, PT, R26, R0, RZ ;  /* 0x000000001a0a7210 */ /* 0x001fc40007f3e0ff */
[----:B--2---:R-:W-:Y:S02]  /*97420*/  IADD3 R8, P2, PT, R26, R2, RZ ;  /* 0x000000021a087210 */ /* 0x004fe40007f5e0ff */
[----:B------:R-:W2:Y:S01]  /*97430*/  LDL.LU R26, [R1+0x7ac] ;  /* 0x0007ac00011a7983 */ /* 0x000ea20000300800 */
[C---:B------:R-:W-:Y:S02]  /*97440*/  IMAD.X R11, R5.reuse, 0x1, R3, P1 ;  /* 0x00000001050b7824 */ /* 0x040fe400008e0603 */
[----:B------:R-:W-:-:S03]  /*97450*/  IMAD.X R9, R5, 0x1, R4, P2 ;  /* 0x0000000105097824 */ /* 0x000fc600010e0604 */
[----:B------:R0:W-:Y:S04]  /*97460*/  STL.64 [R1+0x490], R10 ;  /* 0x0004900a01007387 */ /* 0x0001e80000100a00 */
[----:B------:R4:W-:Y:S01]  /*97470*/  STL.64 [R1+0x478], R8 ;  /* 0x0004780801007387 */ /* 0x0009e20000100a00 */
[C---:B0-----:R-:W-:Y:S02]  /*97480*/  IADD3 R10, P1, PT, R27.reuse, R0, RZ ;  /* 0x000000001b0a7210 */ /* 0x041fe40007f3e0ff */
[----:B----4-:R-:W-:Y:S02]  /*97490*/  IADD3 R8, P2, PT, R27, R2, RZ ;  /* 0x000000021b087210 */ /* 0x010fe40007f5e0ff */
[----:B------:R-:W4:Y:S01]  /*974a0*/  LDL.LU R27, [R1+0x7d0] ;  /* 0x0007d000011b7983 */ /* 0x000f220000300800 */
[----:B------:R-:W-:-:S02]  /*974b0*/  IMAD.X R11, R6, 0x1, R3, P1 ;  /* 0x00000001060b7824 */ /* 0x000fc400008e0603 */
[----:B------:R-:W-:Y:S01]  /*974c0*/  IMAD.X R9, R6, 0x1, R4, P2 ;  /* 0x0000000106097824 */ /* 0x000fe200010e0604 */
[----:B------:R-:W-:Y:S02]  /*974d0*/  SHF.R.S32.HI R5, RZ, 0x1f, R29 ;  /* 0x0000001fff057819 */ /* 0x000fe4000001141d */
[----:B------:R0:W-:Y:S04]  /*974e0*/  STL.64 [R1+0x768], R10 ;  /* 0x0007680a01007387 */ /* 0x0001e80000100a00 */
[----:B------:R1:W-:Y:S01]  /*974f0*/  STL.64 [R1+0x778], R8 ;  /* 0x0007780801007387 */ /* 0x0003e20000100a00 */
[C---:B0-----:R-:W-:Y:S02]  /*97500*/  IADD3 R10, P1, PT, R29.reuse, R0, RZ ;  /* 0x000000001d0a7210 */ /* 0x041fe40007f3e0ff */
[----:B-1----:R-:W-:-:S02]  /*97510*/  IADD3 R8, P2, PT, R29, R2, RZ ;  /* 0x000000021d087210 */ /* 0x002fc40007f5e0ff */
[----:B------:R-:W4:Y:S01]  /*97520*/  LDL.LU R29, [R1+0x7e4] ;  /* 0x0007e400011d7983 */ /* 0x000f220000300800 */
[C---:B------:R-:W-:Y:S02]  /*97530*/  IMAD.X R11, R5.reuse, 0x1, R3, P1 ;  /* 0x00000001050b7824 */ /* 0x040fe400008e0603 */
[----:B------:R-:W-:Y:S01]  /*97540*/  IMAD.X R9, R5, 0x1, R4, P2 ;  /* 0x0000000105097824 */ /* 0x000fe200010e0604 */
[----:B------:R-:W-:Y:S02]  /*97550*/  SHF.R.S32.HI R6, RZ, 0x1f, R22 ;  /* 0x0000001fff067819 */ /* 0x000fe40000011416 */
[----:B------:R0:W-:Y:S04]  /*97560*/  STL.64 [R1+0x790], R10 ;  /* 0x0007900a01007387 */ /* 0x0001e80000100a00 */
[----:B------:R1:W-:Y:S01]  /*97570*/  STL.64 [R1+0x798], R8 ;  /* 0x0007980801007387 */ /* 0x0003e20000100a00 */
[----:B0-----:R-:W-:-:S02]  /*97580*/  IADD3 R10, P1, PT, R22, R0, RZ ;  /* 0x00000000160a7210 */ /* 0x001fc40007f3e0ff */
[----:B-1----:R-:W-:Y:S02]  /*97590*/  IADD3 R8, P2, PT, R22, R2, RZ ;  /* 0x0000000216087210 */ /* 0x002fe40007f5e0ff */
[----:B------:R-:W4:Y:S01]  /*975a0*/  LDL.LU R22, [R1+0x7f4] ;  /* 0x0007f40001167983 */ /* 0x000f220000300800 */
[C---:B------:R-:W-:Y:S02]  /*975b0*/  IMAD.X R11, R6.reuse, 0x1, R3, P1 ;  /* 0x00000001060b7824 */ /* 0x040fe400008e0603 */
[----:B------:R-:W-:-:S03]  /*975c0*/  IMAD.X R9, R6, 0x1, R4, P2 ;  /* 0x0000000106097824 */ /* 0x000fc600010e0604 */
[----:B------:R0:W-:Y:S04]  /*975d0*/  STL.64 [R1+0x7a0], R10 ;  /* 0x0007a00a01007387 */ /* 0x0001e80000100a00 */
[----:B------:R1:W-:Y:S01]  /*975e0*/  STL.64 [R1+0x3d0], R8 ;  /* 0x0003d00801007387 */ /* 0x0003e20000100a00 */
[----:B---3--:R-:W-:Y:S02]  /*975f0*/  SHF.R.S32.HI R5, RZ, 0x1f, R23 ;  /* 0x0000001fff057819 */ /* 0x008fe40000011417 */
[C---:B0-----:R-:W-:Y:S02]  /*97600*/  IADD3 R10, P1, PT, R23.reuse, R0, RZ ;  /* 0x00000000170a7210 */ /* 0x041fe40007f3e0ff */
[----:B-1----:R-:W-:Y:S02]  /*97610*/  IADD3 R8, P2, PT, R23, R2, RZ ;  /* 0x0000000217087210 */ /* 0x002fe40007f5e0ff */
[----:B------:R-:W3:Y:S01]  /*97620*/  LDL.LU R23, [R1+0x7cc] ;  /* 0x0007cc0001177983 */ /* 0x000ee20000300800 */
[----:B------:R-:W-:-:S02]  /*97630*/  IMAD.X R11, R5, 0x1, R3, P1 ;  /* 0x00000001050b7824 */ /* 0x000fc400008e0603 */
[----:B------:R-:W-:-:S03]  /*97640*/  IMAD.X R9, R5, 0x1, R4, P2 ;  /* 0x0000000105097824 */ /* 0x000fc600010e0604 */
[----:B------:R0:W-:Y:S04]  /*97650*/  STL.64 [R1+0x7b8], R10 ;  /* 0x0007b80a01007387 */ /* 0x0001e80000100a00 */
[----:B------:R1:W-:Y:S01]  /*97660*/  STL.64 [R1+0x7b0], R8 ;  /* 0x0007b00801007387 */ /* 0x0003e20000100a00 */
[----:B--2---:R-:W-:Y:S02]  /*97670*/  SHF.R.S32.HI R6, RZ, 0x1f, R26 ;  /* 0x0000001fff067819 */ /* 0x004fe4000001141a */
[C---:B0-----:R-:W-:Y:S02]  /*97680*/  IADD3 R10, P1, PT, R26.reuse, R0, RZ ;  /* 0x000000001a0a7210 */ /* 0x041fe40007f3e0ff */
[----:B-1----:R-:W-:Y:S02]  /*97690*/  IADD3 R8, P2, PT, R26, R2, RZ ;  /* 0x000000021a087210 */ /* 0x002fe40007f5e0ff */
[----:B------:R-:W2:Y:S01]  /*976a0*/  LDL.LU R26, [R1+0x814] ;  /* 0x00081400011a7983 */ /* 0x000ea20000300800 */
[----:B------:R-:W-:-:S02]  /*976b0*/  IMAD.X R11, R6, 0x1, R3, P1 ;  /* 0x00000001060b7824 */ /* 0x000fc400008e0603 */
[----:B------:R-:W-:-:S03]  /*976c0*/  IMAD.X R9, R6, 0x1, R4, P2 ;  /* 0x0000000106097824 */ /* 0x000fc600010e0604 */
[----:B------:R0:W-:Y:S04]  /*976d0*/  STL.64 [R1+0x7a8], R10 ;  /* 0x0007a80a01007387 */ /* 0x0001e80000100a00 */
[----:B------:R1:W-:Y:S01]  /*976e0*/  STL.64 [R1+0x7c0], R8 ;  /* 0x0007c00801007387 */ /* 0x0003e20000100a00 */
[----:B----4-:R-:W-:Y:S02]  /*976f0*/  SHF.R.S32.HI R5, RZ, 0x1f, R27 ;  /* 0x0000001fff057819 */ /* 0x010fe4000001141b */
[C---:B0-----:R-:W-:Y:S02]  /*97700*/  IADD3 R10, P1, PT, R27.reuse, R0, RZ ;  /* 0x000000001b0a7210 */ /* 0x041fe40007f3e0ff */
[----:B-1----:R-:W-:Y:S02]  /*97710*/  IADD3 R8, P2, PT, R27, R2, RZ ;  /* 0x000000021b087210 */ /* 0x002fe40007f5e0ff */
[----:B------:R-:W4:Y:S01]  /*97720*/  LDL.LU R27, [R1+0x7c8] ;  /* 0x0007c800011b7983 */ /* 0x000f220000300800 */
[----:B------:R-:W-:-:S02]  /*97730*/  IMAD.X R11, R5, 0x1, R3, P1 ;  /* 0x00000001050b7824 */ /* 0x000fc400008e0603 */
[----:B------:R-:W-:-:S03]  /*97740*/  IMAD.X R9, R5, 0x1, R4, P2 ;  /* 0x0000000105097824 */ /* 0x000fc600010e0604 */
[----:B------:R0:W-:Y:S04]  /*97750*/  STL.64 [R1+0x7d8], R10 ;  /* 0x0007d80a01007387 */ /* 0x0001e80000100a00 */
[----:B------:R1:W-:Y:S01]  /*97760*/  STL.64 [R1+0x7d0], R8 ;  /* 0x0007d00801007387 */ /* 0x0003e20000100a00 */
[----:B------:R-:W-:Y:S02]  /*97770*/  SHF.R.S32.HI R6, RZ, 0x1f, R29 ;  /* 0x0000001fff067819 */ /* 0x000fe4000001141d */
        /* <DEDUP_REMOVED lines=35> */
[----:B------:R-:W-:-:S05]  /*979b0*/  IMAD.X R11, R6, 0x1, R3, P1 ;  /* 0x00000001060b7824 */ /* 0x000fca00008e0603 */
[----:B------:R0:W-:Y:S01]  /*979c0*/  STL.64 [R1+0x820], R10 ;  /* 0x0008200a01007387 */ /* 0x0001e20000100a00 */
[----:B------:R-:W-:Y:S01]  /*979d0*/  IMAD.X R9, R6, 0x1, R4, P2 ;  /* 0x0000000106097824 */ /* 0x000fe200010e0604 */
[----:B------:R-:W-:Y:S02]  /*979e0*/  SHF.R.S32.HI R5, RZ, 0x1f, R29 ;  /* 0x0000001fff057819 */ /* 0x000fe4000001141d */
[----:B0-----:R-:W-:Y:S02]  /*979f0*/  IADD3 R10, P1, PT, R29, R0, RZ ;  /* 0x000000001d0a7210 */ /* 0x001fe40007f3e0ff */
[----:B------:R0:W-:Y:S03]  /*97a00*/  STL.64 [R1+0x7c8], R8 ;  /* 0x0007c80801007387 */ /* 0x0001e60000100a00 */
[----:B------:R-:W-:-:S05]  /*97a10*/  IMAD.X R11, R5, 0x1, R3, P1 ;  /* 0x00000001050b7824 */ /* 0x000fca00008e0603 */
[----:B------:R1:W-:Y:S01]  /*97a20*/  STL.64 [R1+0x838], R10 ;  /* 0x0008380a01007387 */ /* 0x0003e20000100a00 */
[----:B0-----:R-:W-:-:S03]  /*97a30*/  IADD3 R8, P2, PT, R29, R2, RZ ;  /* 0x000000021d087210 */ /* 0x001fc60007f5e0ff */
[----:B------:R-:W4:Y:S02]  /*97a40*/  LDL.LU R29, [R1+0x860] ;  /* 0x00086000011d7983 */ /* 0x000f240000300800 */
[----:B------:R-:W-:Y:S01]  /*97a50*/  IMAD.X R9, R5, 0x1, R4, P2 ;  /* 0x0000000105097824 */ /* 0x000fe200010e0604 */
[----:B------:R-:W-:Y:S02]  /*97a60*/  SHF.R.S32.HI R6, RZ, 0x1f, R22 ;  /* 0x0000001fff067819 */ /* 0x000fe40000011416 */
[----:B-1----:R-:W-:Y:S02]  /*97a70*/  IADD3 R10, P1, PT, R22, R0, RZ ;  /* 0x00000000160a7210 */ /* 0x002fe40007f3e0ff */
[----:B------:R0:W-:Y:S03]  /*97a80*/  STL.64 [R1+0x830], R8 ;  /* 0x0008300801007387 */ /* 0x0001e60000100a00 */
[----:B------:R-:W-:Y:S01]  /*97a90*/  IMAD.X R11, R6, 0x1, R3, P1 ;  /* 0x00000001060b7824 */ /* 0x000fe200008e0603 */
[----:B0-----:R-:W-:-:S04]  /*97aa0*/  IADD3 R8, P2, PT, R22, R2, RZ ;  /* 0x0000000216087210 */ /* 0x001fc80007f5e0ff */
[----:B------:R0:W-:Y:S01]  /*97ab0*/  STL.64 [R1+0x828], R10 ;  /* 0x0008280a01007387 */ /* 0x0001e20000100a00 */
[----:B------:R-:W-:-:S05]  /*97ac0*/  IMAD.X R9, R6, 0x1, R4, P2 ;  /* 0x0000000106097824 */ /* 0x000fca00010e0604 */
[----:B------:R1:W-:Y:S04]  /*97ad0*/  STL.64 [R1+0x840], R8 ;  /* 0x0008400801007387 */ /* 0x0003e80000100a00 */
[----:B------:R-:W4:Y:S01]  /*97ae0*/  LDL.LU R15, [R1+0x864] ;  /* 0x00086400010f7983 */ /* 0x000f220000300800 */
[----:B---3--:R-:W-:Y:S02]  /*97af0*/  SHF.R.S32.HI R5, RZ, 0x1f, R23 ;  /* 0x0000001fff057819 */ /* 0x008fe40000011417 */
[C---:B0-----:R-:W-:Y:S02]  /*97b00*/  IADD3 R10, P1, PT, R23.reuse, R0, RZ ;  /* 0x00000000170a7210 */ /* 0x041fe40007f3e0ff */
[----:B-1----:R-:W-:-:S03]  /*97b10*/  IADD3 R8, P2, PT, R23, R2, RZ ;  /* 0x0000000217087210 */ /* 0x002fc60007f5e0ff */
[C---:B------:R-:W-:Y:S02]  /*97b20*/  IMAD.X R11, R5.reuse, 0x1, R3, P1 ;  /* 0x00000001050b7824 */ /* 0x040fe400008e0603 */
[----:B------:R-:W-:-:S03]  /*97b30*/  IMAD.X R9, R5, 0x1, R4, P2 ;  /* 0x0000000105097824 */ /* 0x000fc600010e0604 */
[----:B------:R0:W-:Y:S04]  /*97b40*/  STL.64 [R1+0x850], R10 ;  /* 0x0008500a01007387 */ /* 0x0001e80000100a00 */
[----:B------:R-:W3:Y:S04]  /*97b50*/  LDL.LU R19, [R1+0x868] ;  /* 0x0008680001137983 */ /* 0x000ee80000300800 */
[----:B------:R1:W-:Y:S01]  /*97b60*/  STL.64 [R1+0x848], R8 ;  /* 0x0008480801007387 */ /* 0x0003e20000100a00 */
[----:B--2---:R-:W-:Y:S02]  /*97b70*/  SHF.R.S32.HI R6, RZ, 0x1f, R26 ;  /* 0x0000001fff067819 */ /* 0x004fe4000001141a */
[----:B------:R-:W-:-:S02]  /*97b80*/  IADD3 R24, P1, PT, R26, R0, RZ ;  /* 0x000000001a187210 */ /* 0x000fc40007f3e0ff */
[----:B------:R-:W-:-:S03]  /*97b90*/  IADD3 R22, P2, PT, R26, R2, RZ ;  /* 0x000000021a167210 */ /* 0x000fc60007f5e0ff */
[C---:B------:R-:W-:Y:S02]  /*97ba0*/  IMAD.X R25, R6.reuse, 0x1, R3, P1 ;  /* 0x0000000106197824 */ /* 0x040fe400008e0603 */
[----:B------:R-:W-:-:S03]  /*97bb0*/  IMAD.X R23, R6, 0x1, R4, P2 ;  /* 0x0000000106177824 */ /* 0x000fc600010e0604 */
[----:B------:R2:W-:Y:S04]  /*97bc0*/  STL.64 [R1+0x1fc8], R24 ;  /* 0x001fc81801007387 */ /* 0x0005e80000100a00 */
[----:B------:R-:W-:Y:S04]  /*97bd0*/  STL.64 [R1+0x1fd0], R22 ;  /* 0x001fd01601007387 */ /* 0x000fe80000100a00 */
[----:B------:R-:W3:Y:S01]  /*97be0*/  LDL.LU R26, [R1+0x86c] ;  /* 0x00086c00011a7983 */ /* 0x000ee20000300800 */
[----:B----4-:R-:W-:Y:S02]  /*97bf0*/  SHF.R.S32.HI R5, RZ, 0x1f, R27 ;  /* 0x0000001fff057819 */ /* 0x010fe4000001141b */
[----:B------:R-:W-:-:S02]  /*97c00*/  IADD3 R20, P1, PT, R27, R0, RZ ;  /* 0x000000001b147210 */ /* 0x000fc40007f3e0ff */
[----:B------:R-:W-:Y:S02]  /*97c10*/  IADD3 R6, P2, PT, R27, R2, RZ ;  /* 0x000000021b067210 */ /* 0x000fe40007f5e0ff */
[----:B------:R-:W4:Y:S01]  /*97c20*/  LDL.LU R27, [R1+0x870] ;  /* 0x00087000011b7983 */ /* 0x000f220000300800 */
[C---:B------:R-:W-:Y:S02]  /*97c30*/  IMAD.X R21, R5.reuse, 0x1, R3, P1 ;  /* 0x0000000105157824 */ /* 0x040fe400008e0603 */
[----:B------:R-:W-:-:S03]  /*97c40*/  IMAD.X R7, R5, 0x1, R4, P2 ;  /* 0x0000000105077824 */ /* 0x000fc600010e0604 */
[----:B------:R-:W-:Y:S04]  /*97c50*/  STL.64 [R1+0x1fd8], R20 ;  /* 0x001fd81401007387 */ /* 0x000fe80000100a00 */
[----:B------:R0:W-:Y:S02]  /*97c60*/  STL.64 [R1+0x1fe0], R6 ;  /* 0x001fe00601007387 */ /* 0x0001e40000100a00 */
[----:B0-----:R-:W-:Y:S02]  /*97c70*/  SHF.R.S32.HI R11, RZ, 0x1f, R29 ;  /* 0x0000001fff0b7819 */ /* 0x001fe4000001141d */
[C---:B-1----:R-:W-:Y:S02]  /*97c80*/  IADD3 R8, P1, PT, R29.reuse, R0, RZ ;  /* 0x000000001d087210 */ /* 0x042fe40007f3e0ff */
[----:B------:R-:W-:-:S02]  /*97c90*/  IADD3 R10, P2, PT, R29, R2, RZ ;  /* 0x000000021d0a7210 */ /* 0x000fc40007f5e0ff */
[----:B------:R-:W4:Y:S01]  /*97ca0*/  LDL.LU R29, [R1+0x874] ;  /* 0x00087400011d7983 */ /* 0x000f220000300800 */
[C---:B------:R-:W-:Y:S02]  /*97cb0*/  IMAD.X R9, R11.reuse, 0x1, R3, P1 ;  /* 0x000000010b097824 */ /* 0x040fe400008e0603 */
[----:B------:R-:W-:-:S03]  /*97cc0*/  IMAD.X R11, R11, 0x1, R4, P2 ;  /* 0x000000010b0b7824 */ /* 0x000fc600010e0604 */
[----:B------:R-:W-:Y:S04]  /*97cd0*/  STL [R1+0x1fe8], R9 ;  /* 0x001fe80901007387 */ /* 0x000fe80000100800 */
[----:B------:R-:W-:Y:S04]  /*97ce0*/  STL [R1+0x1fc4], R11 ;  /* 0x001fc40b01007387 */ /* 0x000fe80000100800 */
[----:B------:R0:W-:Y:S04]  /*97cf0*/  STL [R1+0x1fec], R10 ;  /* 0x001fec0a01007387 */ /* 0x0001e80000100800 */
[----:B--2---:R-:W2:Y:S01]  /*97d00*/  LDL.LU R25, [R1+0x878] ;  /* 0x0008780001197983 */ /* 0x004ea20000300800 */
[----:B------:R-:W-:-:S02]  /*97d10*/  SHF.R.S32.HI R5, RZ, 0x1f, R15 ;  /* 0x0000001fff057819 */ /* 0x000fc4000001140f */
[C---:B------:R-:W-:Y:S02]  /*97d20*/  IADD3 R12, P1, PT, R15.reuse, R0, RZ ;  /* 0x000000000f0c7210 */ /* 0x040fe40007f3e0ff */
[----:B------:R-:W-:-:S03]  /*97d30*/  IADD3 R14, P2, PT, R15, R2, RZ ;  /* 0x000000020f0e7210 */ /* 0x000fc60007f5e0ff */
[C---:B------:R-:W-:Y:S02]  /*97d40*/  IMAD.X R13, R5.reuse, 0x1, R3, P1 ;  /* 0x00000001050d7824 */ /* 0x040fe400008e0603 */
[--C-:B------:R-:W-:Y:S01]  /*97d50*/  IMAD.X R15, R5, 0x1, R4.reuse, P2 ;  /* 0x00000001050f7824 */ /* 0x100fe200010e0604 */
[----:B---3--:R-:W-:Y:S02]  /*97d60*/  SHF.R.S32.HI R18, RZ, 0x1f, R19 ;  /* 0x0000001fff127819 */ /* 0x008fe40000011413 */
[C---:B------:R-:W-:Y:S02]  /*97d70*/  IADD3 R16, P1, PT, R19.reuse, R0, RZ ;  /* 0x0000000013107210 */ /* 0x040fe40007f3e0ff */
[----:B------:R-:W-:Y:S02]  /*97d80*/  IADD3 R6, P2, PT, R19, R2, RZ ;  /* 0x0000000213067210 */ /* 0x000fe40007f5e0ff */
[----:B------:R-:W3:Y:S03]  /*97d90*/  LDL.LU R19, [R1+0x87c] ;  /* 0x00087c0001137983 */ /* 0x000ee60000300800 */
[----:B------:R-:W-:-:S02]  /*97da0*/  IMAD.X R7, R18, 0x1, R4, P2 ;  /* 0x0000000112077824 */ /* 0x000fc400010e0604 */
[----:B------:R-:W-:-:S03]  /*97db0*/  IMAD.X R17, R18, 0x1, R3, P1 ;  /* 0x0000000112117824 */ /* 0x000fc600008e0603 */
[----:B------:R1:W-:Y:S01]  /*97dc0*/  STL.64 [R1+0x890], R6 ;  /* 0x0008900601007387 */ /* 0x0003e20000100a00 */
[----:B------:R-:W-:Y:S02]  /*97dd0*/  SHF.R.S32.HI R5, RZ, 0x1f, R26 ;  /* 0x0000001fff057819 */ /* 0x000fe4000001141a */
[C---:B0-----:R-:W-:Y:S02]  /*97de0*/  IADD3 R10, P1, PT, R26.reuse, R0, RZ ;  /* 0x000000001a0a7210 */ /* 0x041fe40007f3e0ff */
[----:B-1----:R-:W-:Y:S02]  /*97df0*/  IADD3 R6, P2, PT, R26, R2, RZ ;  /* 0x000000021a067210 */ /* 0x002fe40007f5e0ff */
[----:B------:R-:W3:Y:S01]  /*97e00*/  LDL.LU R26, [R1+0x8d0] ;  /* 0x0008d000011a7983 */ /* 0x000ee20000300800 */
[C---:B------:R-:W-:Y:S02]  /*97e10*/  IMAD.X R11, R5.reuse, 0x1, R3, P1 ;  /* 0x00000001050b7824 */ /* 0x040fe400008e0603 */
        /* <DEDUP_REMOVED lines=16> */
[----:B------:R-:W-:Y:S01]  /*97f20*/  IMAD.X R7, R5, 0x1, R4, P2 ;  /* 0x0000000105077824 */ /* 0x000fe200010e0604 */
[----:B--2---:R-:W-:Y:S02]  /*97f30*/  SHF.R.S32.HI R18, RZ, 0x1f, R25 ;  /* 0x0000001fff127819 */ /* 0x004fe40000011419 */
[----:B------:R0:W-:Y:S04]  /*97f40*/  STL.64 [R1+0x8c8], R10 ;  /* 0x0008c80a01007387 */ /* 0x0001e80000100a00 */
[----:B------:R1:W-:Y:S04]  /*97f50*/  STL.64 [R1+0x8c0], R6 ;  /* 0x0008c00601007387 */ /* 0x0003e80000100a00 */
[----:B------:R-:W2:Y:S01]  /*97f60*/  LDL.LU R24, [R1+0x8dc] ;  /* 0x0008dc0001187983 */ /* 0x000ea20000300800 */
[----:B0-----:R-:W-:-:S02]  /*97f70*/  IADD3 R10, P1, PT, R25, R0, RZ ;  /* 0x00000000190a7210 */ /* 0x001fc40007f3e0ff */
[----:B-1----:R-:W-:-:S03]  /*97f80*/  IADD3 R6, P2, PT, R25, R2, RZ ;  /* 0x0000000219067210 */ /* 0x002fc60007f5e0ff */
[C---:B------:R-:W-:Y:S02]  /*97f90*/  IMAD.X R11, R18.reuse, 0x1, R3, P1 ;  /* 0x00000001120b7824 */ /* 0x040fe400008e0603 */
[----:B------:R-:W-:-:S03]  /*97fa0*/  IMAD.X R7, R18, 0x1, R4, P2 ;  /* 0x0000000112077824 */ /* 0x000fc600010e0604 */
[----:B------:R0:W-:Y:S04]  /*97fb0*/  STL.64 [R1+0x8b8], R10 ;  /* 0x0008b80a01007387 */ /* 0x0001e80000100a00 */
[----:B------:R1:W-:Y:S04]  /*97fc0*/  STL.64 [R1+0x888], R6 ;  /* 0x0008880601007387 */ /* 0x0003e80000100a00 */
[----:B------:R-:W2:Y:S01]  /*97fd0*/  LDL.LU R25, [R1+0x8e0] ;  /* 0x0008e00001197983 */ /* 0x000ea20000300800 */
[----:B---3--:R-:W-:Y:S02]  /*97fe0*/  SHF.R.S32.HI R5, RZ, 0x1f, R19 ;  /* 0x0000001fff057819 */ /* 0x008fe40000011413 */
[----:B0-----:R-:W-:-:S02]  /*97ff0*/  IADD3 R10, P1, PT, R19, R0, RZ ;  /* 0x00000000130a7210 */ /* 0x001fc40007f3e0ff */
[----:B-1----:R-:W-:-:S03]  /*98000*/  IADD3 R6, P2, PT, R19, R2, RZ ;  /* 0x0000000213067210 */ /* 0x002fc60007f5e0ff */
[C---:B------:R-:W-:Y:S02]  /*98010*/  IMAD.X R11, R5.reuse, 0x1, R3, P1 ;  /* 0x00000001050b7824 */ /* 0x040fe400008e0603 */
[----:B------:R-:W-:-:S03]  /*98020*/  IMAD.X R7, R5, 0x1, R4, P2 ;  /* 0x0000000105077824 */ /* 0x000fc600010e0604 */
[----:B------:R0:W-:Y:S04]  /*98030*/  STL.64 [R1+0x880], R10 ;  /* 0x0008800a01007387 */ /* 0x0001e80000100a00 */
[----:B------:R1:W-:Y:S01]  /*98040*/  STL.64 [R1+0x878], R6 ;  /* 0x0008780601007387 */ /* 0x0003e20000100a00 */
[----:B------:R-:W-:Y:S02]  /*98050*/  SHF.R.S32.HI R18, RZ, 0x1f, R26 ;  /* 0x0000001fff127819 */ /* 0x000fe4000001141a */
[C---:B0-----:R-:W-:Y:S02]  /*98060*/  IADD3 R10, P1, PT, R26.reuse, R0, RZ ;  /* 0x000000001a0a7210 */ /* 0x041fe40007f3e0ff */
[----:B-1----:R-:W-:Y:S02]  /*98070*/  IADD3 R6, P2, PT, R26, R2, RZ ;  /* 0x000000021a067210 */ /* 0x002fe40007f5e0ff */
[----:B------:R-:W3:Y:S01]  /*98080*/  LDL.LU R26, [R1+0x8e4] ;  /* 0x0008e400011a7983 */ /* 0x000ee20000300800 */
        /* <DEDUP_REMOVED lines=10> */
[----:B------:R0:W-:Y:S01]  /*98130*/  STL.64 [R1+0x860], R10 ;  /* 0x0008600a01007387 */ /* 0x0001e20000100a00 */
[----:B------:R-:W-:Y:S02]  /*98140*/  SHF.R.S32.HI R9, RZ, 0x1f, R29 ;  /* 0x0000001fff097819 */ /* 0x000fe4000001141d */
[C---:B------:R-:W-:Y:S02]  /*98150*/  IADD3 R18, P1, PT, R29.reuse, R0, RZ ;  /* 0x000000001d127210 */ /* 0x040fe40007f3e0ff */
[----:B0-----:R-:W-:Y:S02]  /*98160*/  IADD3 R10, P2, PT, R29, R2, RZ ;  /* 0x000000021d0a7210 */ /* 0x001fe40007f5e0ff */
[----:B------:R-:W4:Y:S01]  /*98170*/  LDL.LU R29, [R1+0x8ec] ;  /* 0x0008ec00011d7983 */ /* 0x000f220000300800 */
[C---:B------:R-:W-:Y:S02]  /*98180*/  IMAD.X R19, R9.reuse, 0x1, R3, P1 ;  /* 0x0000000109137824 */ /* 0x040fe400008e0603 */
[----:B------:R-:W-:Y:S01]  /*98190*/  IMAD.X R11, R9, 0x1, R4, P2 ;  /* 0x00000001090b7824 */ /* 0x000fe200010e0604 */
[----:B------:R0:W-:Y:S04]  /*981a0*/  STL.64 [R1+0x858], R6 ;  /* 0x0008580601007387 */ /* 0x0001e80000100a00 */
[----:B------:R-:W-:Y:S01]  /*981b0*/  STL [R1+0x1fc0], R19 ;  /* 0x001fc01301007387 */ /* 0x000fe20000100800 */
[----:B--2---:R-:W-:-:S03]  /*981c0*/  SHF.R.S32.HI R5, RZ, 0x1f, R24 ;  /* 0x0000001fff057819 */ /* 0x004fc60000011418 */
[----:B------:R1:W-:Y:S04]  /*981d0*/  STL.64 [R1+0x910], R10 ;  /* 0x0009100a01007387 */ /* 0x0003e80000100a00 */
[----:B------:R-:W2:Y:S01]  /*981e0*/  LDL.LU R23, [R1+0x8f0] ;  /* 0x0008f00001177983 */ /* 0x000ea20000300800 */
[C---:B0-----:R-:W-:Y:S02]  /*981f0*/  IADD3 R6, P1, PT, R24.reuse, R0, RZ ;  /* 0x0000000018067210 */ /* 0x041fe40007f3e0ff */
[----:B-1----:R-:W-:-:S03]  /*98200*/  IADD3 R10, P2, PT, R24, R2, RZ ;  /* 0x00000002180a7210 */ /* 0x002fc60007f5e0ff */
[C---:B------:R-:W-:Y:S02]  /*98210*/  IMAD.X R7, R5.reuse, 0x1, R3, P1 ;  /* 0x0000000105077824 */ /* 0x040fe400008e0603 */
[----:B------:R-:W-:-:S03]  /*98220*/  IMAD.X R11, R5, 0x1, R4, P2 ;  /* 0x00000001050b7824 */ /* 0x000fc600010e0604 */
[----:B------:R0:W-:Y:S01]  /*98230*/  STL.64 [R1+0x920], R6 ;  /* 0x0009200601007387 */ /* 0x0001e20000100a00 */
[----:B------:R-:W-:-:S03]  /*98240*/  SHF.R.S32.HI R9, RZ, 0x1f, R25 ;  /* 0x0000001fff097819 */ /* 0x000fc60000011419 */
[----:B------:R1:W-:Y:S04]  /*98250*/  STL.64 [R1+0x918], R10 ;  /* 0x0009180a01007387 */ /* 0x0003e80000100a00 */
[----:B------:R-:W2:Y:S01]  /*98260*/  LDL.LU R24, [R1+0x8f8] ;  /* 0x0008f80001187983 */ /* 0x000ea20000300800 */
[C---:B0-----:R-:W-:Y:S02]  /*98270*/  IADD3 R6, P1, PT, R25.reuse, R0, RZ ;  /* 0x0000000019067210 */ /* 0x041fe40007f3e0ff */
        /* <DEDUP_REMOVED lines=12> */
[----:B------:R1:W-:Y:S04]  /*98340*/  STL.64 [R1+0x940], R10 ;  /* 0x0009400a01007387 */ /* 0x0003e80000100a00 */
[----:B------:R-:W3:Y:S01]  /*98350*/  LDL.LU R26, [R1+0xb0c] ;  /* 0x000b0c00011a7983 */ /* 0x000ee20000300800 */
[----:B----4-:R-:W-:Y:S02]  /*98360*/  SHF.R.S32.HI R9, RZ, 0x1f, R27 ;  /* 0x0000001fff097819 */ /* 0x010fe4000001141b */
[----:B0-----:R-:W-:-:S02]  /*98370*/  IADD3 R6, P1, PT, R27, R0, RZ ;  /* 0x000000001b067210 */ /* 0x001fc40007f3e0ff */
[----:B-1----:R-:W-:-:S03]  /*98380*/  IADD3 R10, P2, PT, R27, R2, RZ ;  /* 0x000000021b0a7210 */ /* 0x002fc60007f5e0ff */
[C---:B------:R-:W-:Y:S02]  /*98390*/  IMAD.X R7, R9.reuse, 0x1, R3, P1 ;  /* 0x0000000109077824 */ /* 0x040fe400008e0603 */
[----:B------:R-:W-:-:S03]  /*983a0*/  IMAD.X R11, R9, 0x1, R4, P2 ;  /* 0x00000001090b7824 */ /* 0x000fc600010e0604 */
[----:B------:R0:W-:Y:S04]  /*983b0*/  STL.64 [R1+0x950], R6 ;  /* 0x0009500601007387 */ /* 0x0001e80000100a00 */
[----:B------:R1:W-:Y:S04]  /*983c0*/  STL.64 [R1+0x958], R10 ;  /* 0x0009580a01007387 */ /* 0x0003e80000100a00 */
[----:B------:R-:W4:Y:S01]  /*983d0*/  LDL.LU R27, [R1+0xb14] ;  /* 0x000b1400011b7983 */ /* 0x000f220000300800 */
[----:B------:R-:W-:Y:S02]  /*983e0*/  SHF.R.S32.HI R5, RZ, 0x1f, R29 ;  /* 0x0000001fff057819 */ /* 0x000fe4000001141d */
[----:B0-----:R-:W-:-:S02]  /*983f0*/  IADD3 R6, P1, PT, R29, R0, RZ ;  /* 0x000000001d067210 */ /* 0x001fc40007f3e0ff */
[----:B-1----:R-:W-:Y:S02]  /*98400*/  IADD3 R10, P2, PT, R29, R2, RZ ;  /* 0x000000021d0a7210 */ /* 0x002fe40007f5e0ff */
[----:B------:R-:W4:Y:S01]  /*98410*/  LDL.LU R29, [R1+0xb18] ;  /* 0x000b1800011d7983 */ /* 0x000f220000300800 */
[C---:B------:R-:W-:Y:S02]  /*98420*/  IMAD.X R7, R5.reuse, 0x1, R3, P1 ;  /* 0x0000000105077824 */ /* 0x040fe400008e0603 */
[----:B------:R-:W-:-:S03]  /*98430*/  IMAD.X R11, R5, 0x1, R4, P2 ;  /* 0x00000001050b7824 */ /* 0x000fc600010e0604 */
[----:B------:R0:W-:Y:S04]  /*98440*/  STL.64 [R1+0x960], R6 ;  /* 0x0009600601007387 */ /* 0x0001e80000100a00 */
[----:B------:R1:W-:Y:S04]  /*98450*/  STL.64 [R1+0x978], R10 ;  /* 0x0009780a01007387 */ /* 0x0003e80000100a00 */
[----:B------:R-:W4:Y:S01]  /*98460*/  LDL R19, [R1+0xa0] ;  /* 0x0000a00001137983 */ /* 0x000f220000100800 */
[----:B--2---:R-:W-:Y:S02]  /*98470*/  SHF.R.S32.HI R9, RZ, 0x1f, R23 ;  /* 0x0000001fff097819 */ /* 0x004fe40000011417 */
[----:B0-----:R-:W-:-:S02]  /*98480*/  IADD3 R6, P1, PT, R23, R0, RZ ;  /* 0x0000000017067210 */ /* 0x001fc40007f3e0ff */
[----:B-1----:R-:W-:-:S03]  /*98490*/  IADD3 R10, P2, PT, R23, R2, RZ ;  /* 0x00000002170a7210 */ /* 0x002fc60007f5e0ff */
[C---:B------:R-:W-:Y:S02]  /*984a0*/  IMAD.X R7, R9.reuse, 0x1, R3, P1 ;  /* 0x0000000109077824 */ /* 0x040fe400008e0603 */
[----:B------:R-:W-:Y:S01]  /*984b0*/  IMAD.X R11, R9, 0x1, R4, P2 ;  /* 0x00000001090b7824 */ /* 0x000fe200010e0604 */
[----:B------:R-:W-:Y:S02]  /*984c0*/  SHF.R.S32.HI R5, RZ, 0x1f, R24 ;  /* 0x0000001fff057819 */ /* 0x000fe40000011418 */
[----:B------:R0:W-:Y:S04]  /*984d0*/  STL.64 [R1+0x970], R6 ;  /* 0x0009700601007387 */ /* 0x0001e80000100a00 */
[----:B------:R1:W-:Y:S01]  /*984e0*/  STL.64 [R1+0x968], R10 ;  /* 0x0009680a01007387 */ /* 0x0003e20000100a00 */
        /* <DEDUP_REMOVED lines=8> */
[----:B-1----:R-:W-:Y:S02]  /*98570*/  IADD3 R10, P2, PT, R25, R2, RZ ;  /* 0x00000002190a7210 */ /* 0x002fe40007f5e0ff */
[----:B------:R-:W2:Y:S01]  /*98580*/  LDL.LU R25, [R1+0x9d4] ;  /* 0x0009d40001197983 */ /* 0x000ea20000300800 */
[----:B------:R-:W-:-:S05]  /*98590*/  IMAD.X R7, R9, 0x1, R3, P1 ;  /* 0x0000000109077824 */ /* 0x000fca00008e0603 */
[----:B------:R0:W-:Y:S01]  /*985a0*/  STL.64 [R1+0x900], R6 ;  /* 0x0009000601007387 */ /* 0x0001e20000100a00 */
[----:B------:R-:W-:-:S05]  /*985b0*/  IMAD.X R11, R9, 0x1, R4, P2 ;  /* 0x00000001090b7824 */ /* 0x000fca00010e0604 */
[----:B------:R4:W-:Y:S01]  /*985c0*/  STL.64 [R1+0x8f8], R10 ;  /* 0x0008f80a01007387 */ /* 0x0009e20000100a00 */
[----:B---3--:R-:W-:Y:S02]  /*985d0*/  SHF.R.S32.HI R5, RZ, 0x1f, R26 ;  /* 0x0000001fff057819 */ /* 0x008fe4000001141a */
[----:B0-----:R-:W-:-:S05]  /*985e0*/  IADD3 R6, P1, PT, R26, R0, RZ ;  /* 0x000000001a067210 */ /* 0x001fca0007f3e0ff */
[----:B------:R-:W-:Y:S01]  /*985f0*/  IMAD.X R7, R5, 0x1, R3, P1 ;  /* 0x0000000105077824 */ /* 0x000fe200008e0603 */
[----:B------:R-:W-:-:S04]  /*98600*/  IADD3 R20, P2, PT, R26, R2, RZ ;  /* 0x000000021a147210 */ /* 0x000fc80007f5e0ff */
[----:B------:R0:W-:Y:S01]  /*98610*/  STL.64 [R1+0x8f0], R6 ;  /* 0x0008f00601007387 */ /* 0x0001e20000100a00 */
[----:B------:R-:W-:-:S03]  /*98620*/  IMAD.X R21, R5, 0x1, R4, P2 ;  /* 0x0000000105157824 */ /* 0x000fc600010e0604 */
[----:B------:R-:W3:Y:S01]  /*98630*/  LDL.LU.64 R22, [R1+0x4e0] ;  /* 0x0004e00001167983 */ /* 0x000ee20000300a00 */
[-C--:B----4-:R-:W-:Y:S02]  /*98640*/  IADD3 R10, P1, PT, R27, R0.reuse, RZ ;  /* 0x000000001b0a7210 */ /* 0x090fe40007f3e0ff */
[----:B------:R-:W-:Y:S02]  /*98650*/  SHF.R.S32.HI R9, RZ, 0x1f, R27 ;  /* 0x0000001fff097819 */ /* 0x000fe4000001141b */
[----:B0-----:R-:W-:Y:S02]  /*98660*/  IADD3 R6, P5, PT, R29, R0, RZ ;  /* 0x000000001d067210 */ /* 0x001fe40007fbe0ff */
[----:B------:R-:W-:-:S05]  /*98670*/  SHF.R.S32.HI R0, RZ, 0x1f, R29 ;  /* 0x0000001fff007819 */ /* 0x000fca000001141d */
[--C-:B------:R-:W-:Y:S02]  /*98680*/  IMAD.X R7, R0, 0x1, R3.reuse, P5 ;  /* 0x0000000100077824 */ /* 0x100fe400028e0603 */
[----:B------:R-:W-:-:S03]  /*98690*/  IMAD.X R11, R9, 0x1, R3, P1 ;  /* 0x00000001090b7824 */ /* 0x000fc600008e0603 */
[----:B------:R0:W-:Y:S04]  /*986a0*/  STL.64 [R1+0x8d0], R6 ;  /* 0x0008d00601007387 */ /* 0x0001e80000100a00 */
[----:B------:R1:W-:Y:S01]  /*986b0*/  STL.64 [R1+0x8e8], R20 ;  /* 0x0008e81401007387 */ /* 0x0003e20000100a00 */
[----:B------:R-:W-:Y:S01]  /*986c0*/  VIADD R5, R19, 0x1f5 ;  /* 0x000001f513057836 */ /* 0x000fe20000000000 */
[-C--:B0-----:R-:W-:Y:S02]  /*986d0*/  IADD3 R6, P2, PT, R27, R2.reuse, RZ ;  /* 0x000000021b067210 */ /* 0x081fe40007f5e0ff */
[----:B------:R-:W-:Y:S02]  /*986e0*/  IADD3 R2, P5, PT, R29, R2, RZ ;  /* 0x000000021d027210 */ /* 0x000fe40007fbe0ff */
[----:B------:R-:W4:Y:S04]  /*986f0*/  LDL.LU.64 R28, [R1+0x4d8] ;  /* 0x0004d800011c7983 */ /* 0x000f280000300a00 */
[----:B-1----:R-:W3:Y:S04]  /*98700*/  LDL.LU R21, [R1+0x9d8] ;  /* 0x0009d80001157983 */ /* 0x002ee80000300800 */
[----:B------:R-:W3:Y:S04]  /*98710*/  LDL.LU.64 R26, [R1+0x4c8] ;  /* 0x0004c800011a7983 */ /* 0x000ee80000300a00 */
[----:B------:R-:W-:Y:S04]  /*98720*/  STL.64 [R1+0x8e0], R10 ;  /* 0x0008e00a01007387 */ /* 0x000fe80000100a00 */
[----:B------:R0:W-:Y:S01]  /*98730*/  STL [R1+0x1fbc], R2 ;  /* 0x001fbc0201007387 */ /* 0x0001e20000100800 */
[--C-:B------:R-:W-:Y:S01]  /*98740*/  IMAD.X R3, R0, 0x1, R4.reuse, P5 ;  /* 0x0000000100037824 */ /* 0x100fe200028e0604 */
[----:B------:R-:W-:Y:S01]  /*98750*/  ISETP.GE.AND P1, PT, R5, UR15, PT ;  /* 0x0000000f05007c0c */ /* 0x000fe2000bf26270 */
[----:B------:R-:W-:Y:S01]  /*98760*/  IMAD.X R7, R9, 0x1, R4, P2 ;  /* 0x0000000109077824 */ /* 0x000fe200010e0604 */
[----:B------:R-:W1:Y:S01]  /*98770*/  LDCU UR15, c[0x0][0x398] ;  /* 0x00007300ff0f77ac */ /* 0x000e620008000800 */
[----:B0-----:R-:W3:Y:S04]  /*98780*/  LDL.LU R2, [R1+0xa4] ;  /* 0x0000a40001027983 */ /* 0x001ee80000300800 */
[----:B------:R0:W-:Y:S04]  /*98790*/  STL [R1+0x1fb8], R3 ;  /* 0x001fb80301007387 */ /* 0x0001e80000100800 */
[----:B0-----:R-:W4:Y:S04]  /*987a0*/  LDL.LU R3, [R1+0xa8] ;  /* 0x0000a80001037983 */ /* 0x001f280000300800 */
[----:B------:R-:W4:Y:S04]  /*987b0*/  LDL.LU.64 R4, [R1+0x4f8] ;  /* 0x0004f80001047983 */ /* 0x000f280000300a00 */
[----:B------:R-:W4:Y:S04]  /*987c0*/  LDL.LU.64 R10, [R1+0x4c0] ;  /* 0x0004c000010a7983 */ /* 0x000f280000300a00 */
[----:B------:R0:W-:Y:S04]  /*987d0*/  STL.64 [R1+0x8d8], R6 ;  /* 0x0008d80601007387 */ /* 0x0001e80000100a00 */
[----:B0-----:R-:W4:Y:S01]  /*987e0*/  LDL.LU.64 R6, [R1+0x4a8] ;  /* 0x0004a80001067983 */ /* 0x001f220000300a00 */
[----:B--2---:R-:W-:-:S02]  /*987f0*/  PRMT R0, R25, 0x7771, RZ ;  /* 0x0000777119007816 */ /* 0x004fc400000000ff */
[C---:B---3--:R-:W-:Y:S01]  /*98800*/  ISETP.LT.AND P5, PT, R2.reuse, UR77, !P6 ;  /* 0x0000004d02007c0c */ /* 0x048fe2000f7a1270 */
[----:B------:R-:W0:Y:S01]  /*98810*/  LDCU UR77, c[0x0][0x398] ;  /* 0x00007300ff4d77ac */ /* 0x000e220008000800 */
[C---:B----4-:R-:W-:Y:S01]  /*98820*/  ISETP.LT.AND P6, PT, R3.reuse, UR76, !P6 ;  /* 0x0000004c03007c0c */ /* 0x050fe2000f7c1270 */
[----:B------:R2:W-:Y:S01]  /*98830*/  @P3 STG.E.U8 desc[UR74][R4.64], R0 ;  /* 0x0000000004003986 */ /* 0x0005e2000c10114a */
[----:B------:R-:W-:Y:S02]  /*98840*/  ISETP.LT.AND P3, PT, R2, UR32, !P4 ;  /* 0x0000002002007c0c */ /* 0x000fe4000e761270 */
[----:B------:R-:W-:Y:S01]  /*98850*/  ISETP.LT.AND P4, PT, R3, UR73, !P4 ;  /* 0x0000004903007c0c */ /* 0x000fe2000e781270 */
[----:B------:R-:W3:Y:S01]  /*98860*/  LDCU UR76, c[0x0][0x39c] ;  /* 0x00007380ff4c77ac */ /* 0x000ee20008000800 */
[----:B------:R-:W4:Y:S01]  /*98870*/  LDCU UR32, c[0x0][0x398] ;  /* 0x00007300ff2077ac */ /* 0x000f220008000800 */
[----:B------:R-:W0:Y:S01]  /*98880*/  LDCU UR73, c[0x0][0x39c] ;  /* 0x00007380ff4977ac */ /* 0x000e220008000800 */
[----:B--2---:R-:W-:Y:S01]  /*98890*/  PRMT R0, R25, 0x7772, RZ ;  /* 0x0000777219007816 */ /* 0x004fe200000000ff */
[----:B------:R-:W-:-:S04]  /*988a0*/  VIADD R4, R19, 0x165 ;  /* 0x0000016513047836 */ /* 0x000fc80000000000 */
[----:B------:R2:W-:Y:S01]  /*988b0*/  @P5 STG.E.U8 desc[UR74][R22.64], R0 ;  /* 0x0000000016005986 */ /* 0x0005e2000c10114a */
[----:B------:R-:W-:Y:S02]  /*988c0*/  ISETP.GE.AND P2, PT, R4, UR58, PT ;  /* 0x0000003a04007c0c */ /* 0x000fe4000bf46270 */
[----:B------:R-:W-:Y:S01]  /*988d0*/  PRMT R4, R21, 0x7770, RZ ;  /* 0x0000777015047816 */ /* 0x000fe200000000ff */
[----:B------:R-:W0:Y:S01]  /*988e0*/  LDCU UR58, c[0x0][0x398] ;  /* 0x00007300ff3a77ac */ /* 0x000e220008000800 */
[----:B------:R-:W-:Y:S01]  /*988f0*/  ISETP.LT.AND P5, PT, R2, UR56, !P2 ;  /* 0x0000003802007c0c */ /* 0x000fe2000d7a1270 */
[----:B--2---:R-:W2:Y:S01]  /*98900*/  LDL.LU.64 R22, [R1+0x4a0] ;  /* 0x0004a00001167983 */ /* 0x004ea20000300a00 */
[----:B------:R-:W-:-:S03]  /*98910*/  PRMT R0, R25, 0x7773, RZ ;  /* 0x0000777319007816 */ /* 0x000fc600000000ff */
[----:B------:R-:W3:Y:S01]  /*98920*/  LDL.LU R24, [R1+0x9dc] ;  /* 0x0009dc0001187983 */ /* 0x000ee20000300800 */
[----:B------:R-:W0:Y:S03]  /*98930*/  LDCU UR56, c[0x0][0x398] ;  /* 0x00007300ff3877ac */ /* 0x000e260008000800 */
[----:B------:R1:W-:Y:S04]  /*98940*/  @P6 STG.E.U8 desc[UR74][R28.64], R0 ;  /* 0x000000001c006986 */ /* 0x0003e8000c10114a */
[----:B------:R0:W-:Y:S04]  /*98950*/  @P3 STG.E.U8 desc[UR74][R26.64], R4 ;  /* 0x000000041a003986 */ /* 0x0001e8000c10114a */
[----:B-1----:R-:W4:Y:S01]  /*98960*/  LDL.LU.64 R28, [R1+0x488] ;  /* 0x00048800011c7983 */ /* 0x002f220000300a00 */
[----:B------:R-:W-:Y:S01]  /*98970*/  VIADD R0, R19, 0x166 ;  /* 0x0000016613007836 */ /* 0x000fe20000000000 */
[----:B0-----:R-:W-:-:S02]  /*98980*/  PRMT R4, R21, 0x7771, RZ ;  /* 0x0000777115047816 */ /* 0x001fc400000000ff */
[----:B------:R-:W4:Y:S02]  /*98990*/  LDL.LU.64 R26, [R1+0x480] ;  /* 0x00048000011a7983 */ /* 0x000f240000300a00 */
[----:B------:R-:W-:Y:S02]  /*989a0*/  ISETP.GE.AND P3, PT, R0, UR44, PT ;  /* 0x0000002c00007c0c */ /* 0x000fe4000bf66270 */
[----:B------:R-:W-:Y:S01]  /*989b0*/  PRMT R0, R21, 0x7772, RZ ;  /* 0x0000777215007816 */ /* 0x000fe200000000ff */
[----:B------:R0:W-:Y:S01]  /*989c0*/  @P4 STG.E.U8 desc[UR74][R10.64], R4 ;  /* 0x000000040a004986 */ /* 0x0001e2000c10114a */
[----:B------:R-:W-:Y:S01]  /*989d0*/  ISETP.LT.AND P2, PT, R3, UR6, !P2 ;  /* 0x0000000603007c0c */ /* 0x000fe2000d741270 */
[----:B------:R-:W1:Y:S01]  /*989e0*/  LDCU UR6, c[0x0][0x39c] ;  /* 0x00007380ff0677ac */ /* 0x000e620008000800 */
[----:B------:R-:W1:Y:S01]  /*989f0*/  LDCU UR44, c[0x0][0x398] ;  /* 0x00007300ff2c77ac */ /* 0x000e620008000800 */
[----:B------:R0:W-:Y:S04]  /*98a00*/  @P5 STG.E.U8 desc[UR74][R6.64], R0 ;  /* 0x0000000006005986 */ /* 0x0001e8000c10114a */
[----:B0-----:R-:W4:Y:S04]  /*98a10*/  LDL.LU.64 R10, [R1+0x468] ;  /* 0x00046800010a7983 */ /* 0x001f280000300a00 */
[----:B------:R-:W4:Y:S04]  /*98a20*/  LDL.LU.64 R6, [R1+0x460] ;  /* 0x0004600001067983 */ /* 0x000f280000300a00 */
[----:B------:R-:W4:Y:S01]  /*98a30*/  LDL.LU R25, [R1+0x9c0] ;  /* 0x0009c00001197983 */ /* 0x000f220000300800 */
[----:B------:R-:W-:Y:S01]  /*98a40*/  ISETP.LT.AND P5, PT, R2, UR18, !P3 ;  /* 0x0000001202007c0c */ /* 0x000fe2000dfa1270 */
[----:B------:R-:W-:Y:S01]  /*98a50*/  VIADD R4, R19, 0x167 ;  /* 0x0000016713047836 */ /* 0x000fe20000000000 */
[----:B------:R-:W-:Y:S01]  /*98a60*/  PRMT R0, R21, 0x7773, RZ ;  /* 0x0000777315007816 */ /* 0x000fe200000000ff */
[----:B------:R-:W0:Y:S01]  /*98a70*/  LDCU UR18, c[0x0][0x398] ;  /* 0x00007300ff1277ac */ /* 0x000e220008000800 */
[----:B------:R-:W4:Y:S01]  /*98a80*/  LDL.LU.64 R20, [R1+0x430] ;  /* 0x0004300001147983 */ /* 0x000f220000300a00 */
[----:B------:R-:W-:-:S02]  /*98a90*/  ISETP.LT.AND P3, PT, R3, UR12, !P3 ;  /* 0x0000000c03007c0c */ /* 0x000fc4000df61270 */
[----:B------:R-:W-:Y:S01]  /*98aa0*/  ISETP.GE.AND P4, PT, R4, UR57, PT ;  /* 0x0000003904007c0c */ /* 0x000fe2000bf86270 */
[----:B------:R-:W0:Y:S01]  /*98ab0*/  LDCU UR57, c[0x0][0x39c] ;  /* 0x00007380ff3977ac */ /* 0x000e220008000800 */
[----:B------:R-:W0:Y:S01]  /*98ac0*/  LDCU UR12, c[0x0][0x398] ;  /* 0x00007300ff0c77ac */ /* 0x000e220008000800 */
[----:B--2---:R2:W-:Y:S01]  /*98ad0*/  @P2 STG.E.U8 desc[UR74][R22.64], R0 ;  /* 0x0000000016002986 */ /* 0x0045e2000c10114a */
[----:B---3--:R-:W-:Y:S02]  /*98ae0*/  PRMT R4, R24, 0x7770, RZ ;  /* 0x0000777018047816 */ /* 0x008fe400000000ff */
[----:B------:R-:W-:Y:S02]  /*98af0*/  ISETP.LT.AND P2, PT, R2, UR53, !P4 ;  /* 0x0000003502007c0c */ /* 0x000fe4000e741270 */
[----:B------:R-:W-:Y:S02]  /*98b00*/  ISETP.LT.AND P4, PT, R3, UR55, !P4 ;  /* 0x0000003703007c0c */ /* 0x000fe4000e781270 */
[----:B------:R-:W-:Y:S01]  /*98b10*/  PRMT R5, R24, 0x7772, RZ ;  /* 0x0000777218057816 */ /* 0x000fe200000000ff */
[----:B------:R-:W3:Y:S01]  /*98b20*/  LDCU UR53, c[0x0][0x398] ;  /* 0x00007300ff3577ac */ /* 0x000ee20008000800 */
[----:B------:R-:W0:Y:S01]  /*98b30*/  LDCU UR55, c[0x0][0x39c] ;  /* 0x00007380ff3777ac */ /* 0x000e220008000800 */
[----:B--2---:R-:W-:Y:S01]  /*98b40*/  VIADD R0, R19, 0x168 ;  /* 0x0000016813007836 */ /* 0x004fe20000000000 */
[----:B------:R-:W2:Y:S04]  /*98b50*/  LDL.LU.64 R22, [R1+0x428] ;  /* 0x0004280001167983 */ /* 0x000ea80000300a00 */
[----:B----4-:R4:W-:Y:S01]  /*98b60*/  @P5 STG.E.U8 desc[UR74][R28.64], R4 ;  /* 0x000000041c005986 */ /* 0x0109e2000c10114a */
[----:B------:R-:W-:-:S02]  /*98b70*/  ISETP.GE.AND P5, PT, R0, UR52, PT ;  /* 0x0000003400007c0c */ /* 0x000fc4000bfa6270 */
[C---:B------:R-:W-:Y:S01]  /*98b80*/  PRMT R0, R24.reuse, 0x7771, RZ ;  /* 0x0000777118007816 */ /* 0x040fe200000000ff */
[----:B------:R-:W0:Y:S04]  /*98b90*/  LDCU UR52, c[0x0][0x398] ;  /* 0x00007300ff3477ac */ /* 0x000e280008000800 */
[----:B------:R1:W-:Y:S04]  /*98ba0*/  @P3 STG.E.U8 desc[UR74][R26.64], R0 ;  /* 0x000000001a003986 */ /* 0x0003e8000c10114a */
[----:B----4-:R-:W4:Y:S01]  /*98bb0*/  LDL.LU.64 R28, [R1+0x408] ;  /* 0x00040800011c7983 */ /* 0x010f220000300a00 */
[----:B------:R-:W-:-:S03]  /*98bc0*/  PRMT R4, R24, 0x7773, RZ ;  /* 0x0000777318047816 */ /* 0x000fc600000000ff */
[----:B-1----:R-:W3:Y:S04]  /*98bd0*/  LDL.LU.64 R26, [R1+0x400] ;  /* 0x00040000011a7983 */ /* 0x002ee80000300a00 */
[----:B------:R-:W3:Y:S04]  /*98be0*/  LDL.LU R24, [R1+0x9c4] ;  /* 0x0009c40001187983 */ /* 0x000ee80000300800 */
[----:B------:R-:W-:Y:S04]  /*98bf0*/  @P2 STG.E.U8 desc[UR74][R10.64], R5 ;  /* 0x000000050a002986 */ /* 0x000fe8000c10114a */
[----:B------:R1:W-:Y:S04]  /*98c00*/  @P4 STG.E.U8 desc[UR74][R6.64], R4 ;  /* 0x0000000406004986 */ /* 0x0003e8000c10114a */
[----:B-1----:R-:W3:Y:S01]  /*98c10*/  LDL.LU.64 R6, [R1+0x3e8] ;  /* 0x0003e80001067983 */ /* 0x002ee20000300a00 */
[----:B------:R-:W-:Y:S01]  /*98c20*/  ISETP.LT.AND P3, PT, R2, UR50, !P5 ;  /* 0x0000003202007c0c */ /* 0x000fe2000ef61270 */
[----:B------:R-:W-:Y:S01]  /*98c30*/  VIADD R0, R19, 0x169 ;  /* 0x0000016913007836 */ /* 0x000fe20000000000 */
[----:B------:R-:W-:Y:S01]  /*98c40*/  ISETP.LT.AND P5, PT, R3, UR16, !P5 ;  /* 0x0000001003007c0c */ /* 0x000fe2000efa1270 */
[----:B------:R-:W-:Y:S01]  /*98c50*/  VIADD R4, R19, 0x16a ;  /* 0x0000016a13047836 */ /* 0x000fe20000000000 */
[----:B------:R-:W1:Y:S01]  /*98c60*/  LDCU UR50, c[0x0][0x398] ;  /* 0x00007300ff3277ac */ /* 0x000e620008000800 */
[----:B------:R-:W0:Y:S01]  /*98c70*/  LDCU UR16, c[0x0][0x39c] ;  /* 0x00007380ff1077ac */ /* 0x000e220008000800 */
[----:B------:R-:W-:-:S02]  /*98c80*/  ISETP.GE.AND P2, PT, R0, UR39, PT ;  /* 0x0000002700007c0c */ /* 0x000fc4000bf46270 */
[----:B------:R-:W-:Y:S01]  /*98c90*/  PRMT R0, R25, 0x7770, RZ ;  /* 0x0000777019007816 */ /* 0x000fe200000000ff */
[----:B------:R-:W0:Y:S01]  /*98ca0*/  LDCU UR39, c[0x0][0x398] ;  /* 0x00007300ff2777ac */ /* 0x000e220008000800 */
[----:B------:R-:W-:-:S03]  /*98cb0*/  ISETP.LT.AND P4, PT, R2, UR26, !P2 ;  /* 0x0000001a02007c0c */ /* 0x000fc6000d781270 */
[----:B------:R1:W-:Y:S01]  /*98cc0*/  @P3 STG.E.U8 desc[UR74][R20.64], R0 ;  /* 0x0000000014003986 */ /* 0x0003e2000c10114a */
[----:B------:R-:W-:Y:S02]  /*98cd0*/  ISETP.LT.AND P2, PT, R3, UR51, !P2 ;  /* 0x0000003303007c0c */ /* 0x000fe4000d741270 */
[----:B------:R-:W-:Y:S01]  /*98ce0*/  ISETP.GE.AND P3, PT, R4, UR27, PT ;  /* 0x0000001b04007c0c */ /* 0x000fe2000bf66270 */
[----:B------:R-:W0:Y:S01]  /*98cf0*/  LDCU UR26, c[0x0][0x398] ;  /* 0x00007300ff1a77ac */ /* 0x000e220008000800 */
[----:B-1----:R-:W-:Y:S01]  /*98d00*/  PRMT R0, R25, 0x7771, RZ ;  /* 0x0000777119007816 */ /* 0x002fe200000000ff */
[----:B------:R-:W-:Y:S01]  /*98d10*/  VIADD R4, R19, 0x16b ;  /* 0x0000016b13047836 */ /* 0x000fe20000000000 */
[----:B------:R-:W1:Y:S01]  /*98d20*/  LDCU UR51, c[0x0][0x398] ;  /* 0x00007300ff3377ac */ /* 0x000e620008000800 */
[----:B------:R-:W0:Y:S02]  /*98d30*/  LDCU UR27, c[0x0][0x39c] ;  /* 0x00007380ff1b77ac */ /* 0x000e240008000800 */
[----:B--2---:R2:W-:Y:S01]  /*98d40*/  @P5 STG.E.U8 desc[UR74][R22.64], R0 ;  /* 0x0000000016005986 */ /* 0x0045e2000c10114a */
[----:B------:R-:W-:-:S02]  /*98d50*/  ISETP.LT.AND P5, PT, R2, UR46, !P3 ;  /* 0x0000002e02007c0c */ /* 0x000fc4000dfa1270 */
[----:B--2---:R-:W-:Y:S01]  /*98d60*/  PRMT R0, R25, 0x7772, RZ ;  /* 0x0000777219007816 */ /* 0x004fe200000000ff */
[----:B------:R-:W2:Y:S01]  /*98d70*/  LDL.LU.64 R22, [R1+0x3c8] ;  /* 0x0003c80001167983 */ /* 0x000ea20000300a00 */
[----:B------:R-:W0:Y:S03]  /*98d80*/  LDCU UR46, c[0x0][0x398] ;  /* 0x00007300ff2e77ac */ /* 0x000e260008000800 */
[----:B----4-:R4:W-:Y:S01]  /*98d90*/  @P4 STG.E.U8 desc[UR74][R28.64], R0 ;  /* 0x000000001c004986 */ /* 0x0109e2000c10114a */
[----:B------:R-:W-:Y:S01]  /*98da0*/  ISETP.GE.AND P4, PT, R4, UR48, PT ;  /* 0x0000003004007c0c */ /* 0x000fe2000bf86270 */
[----:B------:R-:W-:Y:S01]  /*98db0*/  VIADD R4, R19, 0x16c ;  /* 0x0000016c13047836 */ /* 0x000fe20000000000 */
[----:B------:R-:W-:Y:S01]  /*98dc0*/  ISETP.LT.AND P3, PT, R3, UR47, !P3 ;  /* 0x0000002f03007c0c */ /* 0x000fe2000df61270 */
[----:B------:R-:W0:Y:S01]  /*98dd0*/  LDCU UR47, c[0x0][0x398] ;  /* 0x00007300ff2f77ac */ /* 0x000e220008000800 */
[----:B------:R-:W0:Y:S01]  /*98de0*/  LDCU UR48, c[0x0][0x39c] ;  /* 0x00007380ff3077ac */ /* 0x000e220008000800 */
[----:B----4-:R-:W-:Y:S01]  /*98df0*/  PRMT R0, R25, 0x7773, RZ ;  /* 0x0000777319007816 */ /* 0x010fe200000000ff */
[----:B------:R-:W4:Y:S04]  /*98e00*/  LDL.LU.64 R28, [R1+0x3c0] ;  /* 0x0003c000011c7983 */ /* 0x000f280000300a00 */
[----:B------:R-:W2:Y:S04]  /*98e10*/  LDL.LU R21, [R1+0x9c8] ;  /* 0x0009c80001157983 */ /* 0x000ea80000300800 */
[----:B---3--:R3:W-:Y:S02]  /*98e20*/  @P2 STG.E.U8 desc[UR74][R26.64], R0 ;  /* 0x000000001a002986 */ /* 0x0087e4000c10114a */
[----:B---3--:R-:W-:-:S02]  /*98e30*/  PRMT R0, R24, 0x7770, RZ ;  /* 0x0000777018007816 */ /* 0x008fc400000000ff */
[----:B------:R-:W3:Y:S04]  /*98e40*/  LDL.LU.64 R26, [R1+0x3a8] ;  /* 0x0003a800011a7983 */ /* 0x000ee80000300a00 */
[----:B------:R-:W2:Y:S04]  /*98e50*/  LDL.LU.64 R10, [R1+0x3a0] ;  /* 0x0003a000010a7983 */ /* 0x000ea80000300a00 */
[----:B------:R0:W-:Y:S01]  /*98e60*/  @P5 STG.E.U8 desc[UR74][R6.64], R0 ;  /* 0x0000000006005986 */ /* 0x0001e2000c10114a */
[----:B------:R-:W-:Y:S02]  /*98e70*/  ISETP.GE.AND P5, PT, R4, UR72, PT ;  /* 0x0000004804007c0c */ /* 0x000fe4000bfa6270 */
[----:B------:R-:W-:Y:S01]  /*98e80*/  ISETP.LT.AND P2, PT, R2, UR45, !P4 ;  /* 0x0000002d02007c0c */ /* 0x000fe2000e741270 */
[----:B0-----:R-:W2:Y:S04]  /*98e90*/  LDL.LU.64 R6, [R1+0x390] ;  /* 0x0003900001067983 */ /* 0x001ea80000300a00 */
[----:B------:R-:W2:Y:S01]  /*98ea0*/  LDL.LU.64 R4, [R1+0x3e0] ;  /* 0x0003e00001047983 */ /* 0x000ea20000300a00 */
[----:B------:R-:W-:-:S02]  /*98eb0*/  PRMT R0, R24, 0x7771, RZ ;  /* 0x0000777118007816 */ /* 0x000fc400000000ff */
[----:B------:R-:W-:Y:S01]  /*98ec0*/  ISETP.LT.AND P4, PT, R3, UR28, !P4 ;  /* 0x0000001c03007c0c */ /* 0x000fe2000e781270 */
[----:B------:R-:W0:Y:S01]  /*98ed0*/  LDCU UR45, c[0x0][0x398] ;  /* 0x00007300ff2d77ac */ /* 0x000e220008000800 */
[----:B------:R-:W0:Y:S01]  /*98ee0*/  LDCU UR72, c[0x0][0x398] ;  /* 0x00007300ff4877ac */ /* 0x000e220008000800 */
[----:B------:R-:W0:Y:S01]  /*98ef0*/  LDCU UR28, c[0x0][0x39c] ;  /* 0x00007380ff1c77ac */ /* 0x000e220008000800 */
[----:B--2---:R2:W-:Y:S01]  /*98f00*/  @P3 STG.E.U8 desc[UR74][R4.64], R0 ;  /* 0x0000000004003986 */ /* 0x0045e2000c10114a */
[----:B------:R-:W-:Y:S02]  /*98f10*/  ISETP.LT.AND P3, PT, R2, UR25, !P5 ;  /* 0x0000001902007c0c */ /* 0x000fe4000ef61270 */
[----:B--2---:R-:W-:Y:S01]  /*98f20*/  PRMT R0, R24, 0x7772, RZ ;  /* 0x0000777218007816 */ /* 0x004fe200000000ff */
[----:B------:R-:W-:Y:S01]  /*98f30*/  VIADD R4, R19, 0x16d ;  /* 0x0000016d13047836 */ /* 0x000fe20000000000 */
[----:B------:R-:W2:Y:S03]  /*98f40*/  LDCU UR25, c[0x0][0x398] ;  /* 0x00007300ff1977ac */ /* 0x000ea60008000800 */
[----:B------:R0:W-:Y:S01]  /*98f50*/  @P2 STG.E.U8 desc[UR74][R22.64], R0 ;  /* 0x0000000016002986 */ /* 0x0001e2000c10114a */
[----:B------:R-:W-:-:S02]  /*98f60*/  ISETP.GE.AND P2, PT, R4, UR10, PT ;  /* 0x0000000a04007c0c */ /* 0x000fc4000bf46270 */
[----:B------:R-:W-:Y:S02]  /*98f70*/  ISETP.LT.AND P5, PT, R3, UR35, !P5 ;  /* 0x0000002303007c0c */ /* 0x000fe4000efa1270 */
[----:B------:R-:W-:Y:S01]  /*98f80*/  PRMT R4, R21, 0x7770, RZ ;  /* 0x0000777015047816 */ /* 0x000fe200000000ff */
[----:B------:R-:W1:Y:S01]  /*98f90*/  LDCU UR35, c[0x0][0x398] ;  /* 0x00007300ff2377ac */ /* 0x000e620008000800 */
[----:B------:R-:W1:Y:S01]  /*98fa0*/  LDCU UR10, c[0x0][0x39c] ;  /* 0x00007380ff0a77ac */ /* 0x000e620008000800 */
[----:B0-----:R-:W-:Y:S01]  /*98fb0*/  PRMT R0, R24, 0x7773, RZ ;  /* 0x0000777318007816 */ /* 0x001fe200000000ff */
[----:B------:R-:W2:Y:S04]  /*98fc0*/  LDL.LU.64 R22, [R1+0x388] ;  /* 0x0003880001167983 */ /* 0x000ea80000300a00 */
[----:B------:R-:W2:Y:S04]  /*98fd0*/  LDL.LU R25, [R1+0x9cc] ;  /* 0x0009cc0001197983 */ /* 0x000ea80000300800 */
[----:B----4-:R0:W-:Y:S01]  /*98fe0*/  @P4 STG.E.U8 desc[UR74][R28.64], R0 ;  /* 0x000000001c004986 */ /* 0x0101e2000c10114a */
[----:B------:R-:W-:-:S03]  /*98ff0*/  ISETP.LT.AND P4, PT, R2, UR43, !P2 ;  /* 0x0000002b02007c0c */ /* 0x000fc6000d781270 */
[----:B---3--:R3:W-:Y:S01]  /*99000*/  @P3 STG.E.U8 desc[UR74][R26.64], R4 ;  /* 0x000000041a003986 */ /* 0x0087e2000c10114a */
[----:B------:R-:W4:Y:S03]  /*99010*/  LDCU UR43, c[0x0][0x398] ;  /* 0x00007300ff2b77ac */ /* 0x000f260008000800 */
[----:B0-----:R-:W4:Y:S01]  /*99020*/  LDL.LU.64 R28, [R1+0x368] ;  /* 0x00036800011c7983 */ /* 0x001f220000300a00 */
[----:B------:R-:W-:Y:S01]  /*99030*/  VIADD R0, R19, 0x16e ;  /* 0x0000016e13007836 */ /* 0x000fe20000000000 */
[----:B---3--:R-:W-:Y:S02]  /*99040*/  PRMT R4, R21, 0x7771, RZ ;  /* 0x0000777115047816 */ /* 0x008fe400000000ff */
[----:B------:R-:W3:Y:S02]  /*99050*/  LDL.LU.64 R26, [R1+0x360] ;  /* 0x00036000011a7983 */ /* 0x000ee40000300a00 */
[----:B------:R-:W-:-:S02]  /*99060*/  ISETP.GE.AND P3, PT, R0, UR42, PT ;  /* 0x0000002a00007c0c */ /* 0x000fc4000bf66270 */
[----:B------:R-:W-:Y:S01]  /*99070*/  PRMT R0, R21, 0x7772, RZ ;  /* 0x0000777215007816 */ /* 0x000fe200000000ff */
[----:B------:R0:W-:Y:S01]  /*99080*/  @P5 STG.E.U8 desc[UR74][R10.64], R4 ;  /* 0x000000040a005986 */ /* 0x0001e2000c10114a */
[----:B------:R-:W-:Y:S01]  /*99090*/  ISETP.LT.AND P2, PT, R3, UR71, !P2 ;  /* 0x0000004703007c0c */ /* 0x000fe2000d741270 */
[----:B------:R-:W1:Y:S02]  /*990a0*/  LDCU UR42, c[0x0][0x39c] ;  /* 0x00007380ff2a77ac */ /* 0x000e640008000800 */
[----:B0-----:R-:W3:Y:S04]  /*990b0*/  LDL.LU.64 R10, [R1+0x358] ;  /* 0x00035800010a7983 */ /* 0x001ee80000300a00 */
[----:B------:R0:W-:Y:S01]  /*990c0*/  @P4 STG.E.U8 desc[UR74][R6.64], R0 ;  /* 0x0000000006004986 */ /* 0x0001e2000c10114a */
[----:B------:R-:W-:Y:S01]  /*990d0*/  ISETP.LT.AND P5, PT, R2, UR40, !P3 ;  /* 0x0000002802007c0c */ /* 0x000fe2000dfa1270 */
[----:B------:R-:W-:Y:S01]  /*990e0*/  VIADD R4, R19, 0x16f ;  /* 0x0000016f13047836 */ /* 0x000fe20000000000 */
[----:B------:R-:W1:Y:S01]  /*990f0*/  LDCU UR71, c[0x0][0x398] ;  /* 0x00007300ff4777ac */ /* 0x000e620008000800 */
[----:B0-----:R-:W3:Y:S04]  /*99100*/  LDL.LU.64 R6, [R1+0x350] ;  /* 0x0003500001067983 */ /* 0x001ee80000300a00 */
[----:B------:R-:W3:Y:S01]  /*99110*/  LDL.LU R24, [R1+0x9b0] ;  /* 0x0009b00001187983 */ /* 0x000ee20000300800 */
[----:B------:R-:W-:-:S02]  /*99120*/  PRMT R0, R21, 0x7773, RZ ;  /* 0x0000777315007816 */ /* 0x000fc400000000ff */
[C---:B------:R-:W-:Y:S01]  /*99130*/  ISETP.LT.AND P4, PT, R3.reuse, UR8, !P3 ;  /* 0x0000000803007c0c */ /* 0x040fe2000df81270 */
[----:B------:R-:W3:Y:S01]  /*99140*/  LDL.LU.64 R20, [R1+0x348] ;  /* 0x0003480001147983 */ /* 0x000ee20000300a00 */
[----:B------:R-:W-:Y:S01]  /*99150*/  ISETP.GE.AND P3, PT, R4, UR30, PT ;  /* 0x0000001e04007c0c */ /* 0x000fe2000bf66270 */
[----:B------:R-:W0:Y:S01]  /*99160*/  LDCU UR30, c[0x0][0x39c] ;  /* 0x00007380ff1e77ac */ /* 0x000e220008000800 */
[----:B------:R-:W0:Y:S01]  /*99170*/  LDCU UR40, c[0x0][0x398] ;  /* 0x00007300ff2877ac */ /* 0x000e220008000800 */
[----:B------:R-:W0:Y:S01]  /*99180*/  LDCU UR8, c[0x0][0x398] ;  /* 0x00007300ff0877ac */ /* 0x000e220008000800 */
[----:B------:R-:W-:Y:S02]  /*99190*/  ISETP.LT.AND P6, PT, R2, UR4, !P3 ;  /* 0x0000000402007c0c */ /* 0x000fe4000dfc1270 */
[----:B------:R-:W-:Y:S01]  /*991a0*/  ISETP.LT.AND P3, PT, R3, UR41, !P3 ;  /* 0x0000002903007c0c */ /* 0x000fe2000df61270 */
[----:B------:R-:W0:Y:S01]  /*991b0*/  LDCU UR4, c[0x0][0x398] ;  /* 0x00007300ff0477ac */ /* 0x000e220008000800 */
[----:B------:R-:W0:Y:S01]  /*991c0*/  LDCU UR41, c[0x0][0x39c] ;  /* 0x00007380ff2977ac */ /* 0x000e220008000800 */
[----:B--2---:R2:W-:Y:S01]  /*991d0*/  @P2 STG.E.U8 desc[UR74][R22.64], R0 ;  /* 0x0000000016002986 */ /* 0x0045e2000c10114a */
[----:B------:R-:W-:Y:S01]  /*991e0*/  PRMT R4, R25, 0x7770, RZ ;  /* 0x0000777019047816 */ /* 0x000fe200000000ff */
[----:B--2---:R-:W-:-:S02]  /*991f0*/  VIADD R0, R19, 0x170 ;  /* 0x0000017013007836 */ /* 0x004fc40000000000 */
[----:B------:R-:W2:Y:S04]  /*99200*/  LDL.LU.64 R22, [R1+0x340] ;  /* 0x0003400001167983 */ /* 0x000ea80000300a00 */
[----:B----4-:R4:W-:Y:S01]  /*99210*/  @P5 STG.E.U8 desc[UR74][R28.64], R4 ;  /* 0x000000041c005986 */ /* 0x0109e2000c10114a */
[----:B------:R-:W-:Y:S02]  /*99220*/  ISETP.GE.AND P2, PT, R0, UR23, PT ;  /* 0x0000001700007c0c */ /* 0x000fe4000bf46270 */
[C---:B------:R-:W-:Y:S02]  /*99230*/  PRMT R0, R25.reuse, 0x7771, RZ ;  /* 0x0000777119007816 */ /* 0x040fe400000000ff */
[C---:B------:R-:W-:Y:S01]  /*99240*/  PRMT R5, R25.reuse, 0x7772, RZ ;  /* 0x0000777219057816 */ /* 0x040fe200000000ff */
[----:B------:R-:W0:Y:S01]  /*99250*/  LDCU UR23, c[0x0][0x398] ;  /* 0x00007300ff1777ac */ /* 0x000e220008000800 */
[----:B----4-:R-:W4:Y:S04]  /*99260*/  LDL.LU.64 R28, [R1+0x338] ;  /* 0x00033800011c7983 */ /* 0x010f280000300a00 */
[----:B---3--:R3:W-:Y:S01]  /*99270*/  @P4 STG.E.U8 desc[UR74][R26.64], R0 ;  /* 0x000000001a004986 */ /* 0x0087e2000c10114a */
[----:B------:R-:W-:-:S03]  /*99280*/  PRMT R4, R25, 0x7773, RZ ;  /* 0x0000777319047816 */ /* 0x000fc600000000ff */
[----:B---3--:R-:W3:Y:S04]  /*99290*/  LDL.LU.64 R26, [R1+0x330] ;  /* 0x00033000011a7983 */ /* 0x008ee80000300a00 */
[----:B------:R-:W3:Y:S04]  /*992a0*/  LDL.LU R25, [R1+0x9b4] ;  /* 0x0009b40001197983 */ /* 0x000ee80000300800 */
[----:B------:R-:W-:Y:S04]  /*992b0*/  @P6 STG.E.U8 desc[UR74][R10.64], R5 ;  /* 0x000000050a006986 */ /* 0x000fe8000c10114a */
[----:B------:R0:W-:Y:S04]  /*992c0*/  @P3 STG.E.U8 desc[UR74][R6.64], R4 ;  /* 0x0000000406003986 */ /* 0x0001e8000c10114a */
[----:B0-----:R-:W3:Y:S01]  /*992d0*/  LDL.LU.64 R6, [R1+0x320] ;  /* 0x0003200001067983 */ /* 0x001ee20000300a00 */
[----:B------:R-:W-:Y:S01]  /*992e0*/  ISETP.LT.AND P5, PT, R2, UR38, !P2 ;  /* 0x0000002602007c0c */ /* 0x000fe2000d7a1270 */
[----:B------:R-:W-:Y:S01]  /*992f0*/  VIADD R0, R19, 0x171 ;  /* 0x0000017113007836 */ /* 0x000fe20000000000 */
[----:B------:R-:W-:Y:S01]  /*99300*/  ISETP.LT.AND P2, PT, R3, UR14, !P2 ;  /* 0x0000000e03007c0c */ /* 0x000fe2000d741270 */
[----:B------:R-:W-:Y:S01]  /*99310*/  VIADD R4, R19, 0x172 ;  /* 0x0000017213047836 */ /* 0x000fe20000000000 */
[----:B------:R-:W0:Y:S01]  /*99320*/  LDCU UR38, c[0x0][0x398] ;  /* 0x00007300ff2677ac */ /* 0x000e220008000800 */
[----:B------:R-:W0:Y:S01]  /*99330*/  LDCU UR14, c[0x0][0x39c] ;  /* 0x00007380ff0e77ac */ /* 0x000e220008000800 */
[----:B------:R-:W-:-:S02]  /*99340*/  ISETP.GE.AND P4, PT, R0, UR70, PT ;  /* 0x0000004600007c0c */ /* 0x000fc4000bf86270 */
[----:B------:R-:W-:Y:S02]  /*99350*/  PRMT R0, R24, 0x7770, RZ ;  /* 0x0000777018007816 */ /* 0x000fe400000000ff */
[----:B------:R-:W-:Y:S01]  /*99360*/  ISETP.GE.AND P3, PT, R4, UR37, PT ;  /* 0x0000002504007c0c */ /* 0x000fe2000bf66270 */
[----:B------:R-:W0:Y:S01]  /*99370*/  LDCU UR70, c[0x0][0x398] ;  /* 0x00007300ff4677ac */ /* 0x000e220008000800 */
[C---:B------:R-:W-:Y:S01]  /*99380*/  ISETP.LT.AND P6, PT, R2.reuse, UR63, !P4 ;  /* 0x0000003f02007c0c */ /* 0x040fe2000e7c1270 */
[----:B------:R1:W-:Y:S01]  /*99390*/  @P5 STG.E.U8 desc[UR74][R20.64], R0 ;  /* 0x0000000014005986 */ /* 0x0003e2000c10114a */
[----:B------:R-:W-:Y:S02]  /*993a0*/  ISETP.LT.AND P4, PT, R3, UR68, !P4 ;  /* 0x0000004403007c0c */ /* 0x000fe4000e781270 */
[----:B------:R-:W-:Y:S01]  /*993b0*/  ISETP.LT.AND P5, PT, R2, UR59, !P3 ;  /* 0x0000003b02007c0c */ /* 0x000fe2000dfa1270 */
[----:B------:R-:W-:Y:S01]  /*993c0*/  VIADD R4, R19, 0x173 ;  /* 0x0000017313047836 */ /* 0x000fe20000000000 */
[----:B------:R-:W0:Y:S01]  /*993d0*/  LDCU UR63, c[0x0][0x398] ;  /* 0x00007300ff3f77ac */ /* 0x000e220008000800 */
[----:B------:R-:W0:Y:S01]  /*993e0*/  LDCU UR37, c[0x0][0x39c] ;  /* 0x00007380ff2577ac */ /* 0x000e220008000800 */
[C---:B-1----:R-:W-:Y:S01]  /*993f0*/  PRMT R0, R24.reuse, 0x7771, RZ ;  /* 0x0000777118007816 */ /* 0x042fe200000000ff */
[----:B------:R-:W1:Y:S01]  /*99400*/  LDCU UR68, c[0x0][0x398] ;  /* 0x00007300ff4477ac */ /* 0x000e620008000800 */
[----:B------:R-:W0:Y:S03]  /*99410*/  LDCU UR59, c[0x0][0x398] ;  /* 0x00007300ff3b77ac */ /* 0x000e260008000800 */
[----:B--2---:R2:W-:Y:S02]  /*99420*/  @P2 STG.E.U8 desc[UR74][R22.64], R0 ;  /* 0x0000000016002986 */ /* 0x0045e4000c10114a */
[----:B--2---:R-:W-:-:S02]  /*99430*/  PRMT R0, R24, 0x7772, RZ ;  /* 0x0000777218007816 */ /* 0x004fc400000000ff */
[----:B------:R-:W2:Y:S04]  /*99440*/  LDL.LU.64 R22, [R1+0x310] ;  /* 0x0003100001167983 */ /* 0x000ea80000300a00 */
[----:B----4-:R4:W-:Y:S01]  /*99450*/  @P6 STG.E.U8 desc[UR74][R28.64], R0 ;  /* 0x000000001c006986 */ /* 0x0109e2000c10114a */
[----:B------:R-:W-:Y:S01]  /*99460*/  ISETP.GE.AND P2, PT, R4, UR24, PT ;  /* 0x0000001804007c0c */ /* 0x000fe2000bf46270 */
[----:B------:R-:W-:Y:S01]  /*99470*/  VIADD R4, R19, 0x174 ;  /* 0x0000017413047836 */ /* 0x000fe20000000000 */
[----:B------:R-:W-:Y:S01]  /*99480*/  ISETP.LT.AND P3, PT, R3, UR69, !P3 ;  /* 0x0000004503007c0c */ /* 0x000fe2000df61270 */
[----:B------:R-:W0:Y:S01]  /*99490*/  LDCU UR69, c[0x0][0x398] ;  /* 0x00007300ff4577ac */ /* 0x000e220008000800 */
[----:B----4-:R-:W-:Y:S01]  /*994a0*/  PRMT R0, R24, 0x7773, RZ ;  /* 0x0000777318007816 */ /* 0x010fe200000000ff */
[----:B------:R-:W4:Y:S04]  /*994b0*/  LDL.LU.64 R28, [R1+0x308] ;  /* 0x00030800011c7983 */ /* 0x000f280000300a00 */
[----:B------:R-:W2:Y:S01]  /*994c0*/  LDL.LU R21, [R1+0x9b8] ;  /* 0x0009b80001157983 */ /* 0x000ea20000300800 */
[----:B------:R-:W0:Y:S03]  /*994d0*/  LDCU UR24, c[0x0][0x39c] ;  /* 0x00007380ff1877ac */ /* 0x000e260008000800 */
[----:B---3--:R3:W-:Y:S01]  /*994e0*/  @P4 STG.E.U8 desc[UR74][R26.64], R0 ;  /* 0x000000001a004986 */ /* 0x0087e2000c10114a */
[----:B------:R-:W-:-:S02]  /*994f0*/  ISETP.GE.AND P4, PT, R4, UR67, PT ;  /* 0x0000004304007c0c */ /* 0x000fc4000bf86270 */
[----:B------:R-:W-:Y:S02]  /*99500*/  ISETP.LT.AND P6, PT, R2, UR20, !P2 ;  /* 0x0000001402007c0c */ /* 0x000fe4000d7c1270 */
[C---:B---3--:R-:W-:Y:S01]  /*99510*/  PRMT R0, R25.reuse, 0x7770, RZ ;  /* 0x0000777019007816 */ /* 0x048fe200000000ff */
[----:B------:R-:W3:Y:S04]  /*99520*/  LDL.LU.64 R26, [R1+0x2f8] ;  /* 0x0002f800011a7983 */ /* 0x000ee80000300a00 */
[----:B------:R-:W2:Y:S01]  /*99530*/  LDL.LU.64 R10, [R1+0x2f0] ;  /* 0x0002f000010a7983 */ /* 0x000ea20000300a00 */
[----:B------:R-:W0:Y:S01]  /*99540*/  LDCU UR20, c[0x0][0x398] ;  /* 0x00007300ff1477ac */ /* 0x000e220008000800 */
[----:B------:R-:W0:Y:S02]  /*99550*/  LDCU UR67, c[0x0][0x39c] ;  /* 0x00007380ff4377ac */ /* 0x000e240008000800 */
[----:B------:R1:W-:Y:S04]  /*99560*/  @P5 STG.E.U8 desc[UR74][R6.64], R0 ;  /* 0x0000000006005986 */ /* 0x0003e8000c10114a */
[----:B-1----:R-:W2:Y:S04]  /*99570*/  LDL.LU.64 R6, [R1+0x2e0] ;  /* 0x0002e00001067983 */ /* 0x002ea80000300a00 */
[----:B------:R-:W2:Y:S01]  /*99580*/  LDL.LU.64 R4, [R1+0x318] ;  /* 0x0003180001047983 */ /* 0x000ea20000300a00 */
[----:B------:R-:W-:-:S02]  /*99590*/  PRMT R0, R25, 0x7771, RZ ;  /* 0x0000777119007816 */ /* 0x000fc400000000ff */
[C---:B------:R-:W-:Y:S02]  /*995a0*/  ISETP.LT.AND P2, PT, R3.reuse, UR36, !P2 ;  /* 0x0000002403007c0c */ /* 0x040fe4000d741270 */
[----:B------:R-:W-:Y:S02]  /*995b0*/  ISETP.LT.AND P5, PT, R2, UR66, !P4 ;  /* 0x0000004202007c0c */ /* 0x000fe4000e7a1270 */
[----:B------:R-:W-:Y:S01]  /*995c0*/  ISETP.LT.AND P4, PT, R3, UR22, !P4 ;  /* 0x0000001603007c0c */ /* 0x000fe2000e781270 */
[----:B------:R-:W1:Y:S01]  /*995d0*/  LDCU UR36, c[0x0][0x398] ;  /* 0x00007300ff2477ac */ /* 0x000e620008000800 */
[----:B------:R-:W0:Y:S01]  /*995e0*/  LDCU UR66, c[0x0][0x398] ;  /* 0x00007300ff4277ac */ /* 0x000e220008000800 */
[----:B------:R-:W0:Y:S01]  /*995f0*/  LDCU UR22, c[0x0][0x39c] ;  /* 0x00007380ff1677ac */ /* 0x000e220008000800 */
[----:B--2---:R2:W-:Y:S02]  /*99600*/  @P3 STG.E.U8 desc[UR74][R4.64], R0 ;  /* 0x0000000004003986 */ /* 0x0045e4000c10114a */
[----:B--2---:R-:W-:Y:S01]  /*99610*/  PRMT R0, R25, 0x7772, RZ ;  /* 0x0000777219007816 */ /* 0x004fe200000000ff */
[----:B------:R-:W-:-:S04]  /*99620*/  VIADD R4, R19, 0x175 ;  /* 0x0000017513047836 */ /* 0x000fc80000000000 */
[----:B------:R2:W-:Y:S01]  /*99630*/  @P6 STG.E.U8 desc[UR74][R22.64], R0 ;  /* 0x0000000016006986 */ /* 0x0005e2000c10114a */
[----:B------:R-:W-:Y:S02]  /*99640*/  ISETP.GE.AND P3, PT, R4, UR64, PT ;  /* 0x0000004004007c0c */ /* 0x000fe4000bf66270 */
[----:B------:R-:W-:Y:S01]  /*99650*/  PRMT R4, R21, 0x7770, RZ ;  /* 0x0000777015047816 */ /* 0x000fe200000000ff */
[----:B------:R-:W0:Y:S01]  /*99660*/  LDCU UR64, c[0x0][0x398] ;  /* 0x00007300ff4077ac */ /* 0x000e220008000800 */
[----:B--2---:R-:W-:Y:S01]  /*99670*/  PRMT R0, R25, 0x7773, RZ ;  /* 0x0000777319007816 */ /* 0x004fe200000000ff */
[----:B------:R-:W2:Y:S04]  /*99680*/  LDL.LU.64 R22, [R1+0x2d8] ;  /* 0x0002d80001167983 */ /* 0x000ea80000300a00 */
[----:B------:R-:W2:Y:S04]  /*99690*/  LDL.LU R24, [R1+0x9bc] ;  /* 0x0009bc0001187983 */ /* 0x000ea80000300800 */
[----:B----4-:R4:W-:Y:S01]  /*996a0*/  @P2 STG.E.U8 desc[UR74][R28.64], R0 ;  /* 0x000000001c002986 */ /* 0x0109e2000c10114a */
[----:B------:R-:W-:-:S03]  /*996b0*/  ISETP.LT.AND P2, PT, R2, UR54, !P3 ;  /* 0x0000003602007c0c */ /* 0x000fc6000df41270 */
[----:B---3--:R3:W-:Y:S01]  /*996c0*/  @P5 STG.E.U8 desc[UR74][R26.64], R4 ;  /* 0x000000041a005986 */ /* 0x0087e2000c10114a */
[----:B------:R-:W0:Y:S03]  /*996d0*/  LDCU UR54, c[0x0][0x398] ;  /* 0x00007300ff3677ac */ /* 0x000e260008000800 */
[----:B----4-:R-:W4:Y:S01]  /*996e0*/  LDL.LU.64 R28, [R1+0x2d0] ;  /* 0x0002d000011c7983 */ /* 0x010f220000300a00 */
        /* <DEDUP_REMOVED lines=15> */
[----:B------:R-:W-:Y:S01]  /*997e0*/  PRMT R0, R21, 0x7773, RZ ;  /* 0x0000777315007816 */ /* 0x000fe200000000ff */
[----:B------:R-:W0:Y:S02]  /*997f0*/  LDCU UR34, c[0x0][0x398] ;  /* 0x00007300ff2277ac */ /* 0x000e240008000800 */
[----:B------:R-:W3:Y:S01]  /*99800*/  LDL.LU.64 R20, [R1+0x2a0] ;  /* 0x0002a00001147983 */ /* 0x000ee20000300a00 */
[----:B------:R-:W-:-:S02]  /*99810*/  ISETP.LT.AND P5, PT, R3, UR61, !P5 ;  /* 0x0000003d03007c0c */ /* 0x000fc4000efa1270 */
[----:B------:R-:W-:Y:S01]  /*99820*/  ISETP.GE.AND P2, PT, R4, UR62, PT ;  /* 0x0000003e04007c0c */ /* 0x000fe2000bf46270 */
[----:B------:R-:W0:Y:S01]  /*99830*/  LDCU UR62, c[0x0][0x39c] ;  /* 0x00007380ff3e77ac */ /* 0x000e220008000800 */
[----:B------:R-:W0:Y:S01]  /*99840*/  LDCU UR61, c[0x0][0x398] ;  /* 0x00007300ff3d77ac */ /* 0x000e220008000800 */
[----:B--2---:R2:W-:Y:S01]  /*99850*/  @P3 STG.E.U8 desc[UR74][R22.64], R0 ;  /* 0x0000000016003986 */ /* 0x0045e2000c10114a */
[----:B------:R-:W-:Y:S02]  /*99860*/  PRMT R4, R24, 0x7770, RZ ;  /* 0x0000777018047816 */ /* 0x000fe400000000ff */
[----:B------:R-:W-:Y:S02]  /*99870*/  ISETP.LT.AND P3, PT, R2, UR60, !P2 ;  /* 0x0000003c02007c0c */ /* 0x000fe4000d761270 */
[----:B------:R-:W-:Y:S02]  /*99880*/  ISETP.LT.AND P2, PT, R3, UR21, !P2 ;  /* 0x0000001503007c0c */ /* 0x000fe4000d741270 */
[----:B------:R-:W-:Y:S01]  /*99890*/  PRMT R5, R24, 0x7772, RZ ;  /* 0x0000777218057816 */ /* 0x000fe200000000ff */
[----:B------:R-:W0:Y:S01]  /*998a0*/  LDCU UR60, c[0x0][0x398] ;  /* 0x00007300ff3c77ac */ /* 0x000e220008000800 */
[----:B------:R-:W0:Y:S01]  /*998b0*/  LDCU UR21, c[0x0][0x39c] ;  /* 0x00007380ff1577ac */ /* 0x000e220008000800 */
[----:B--2---:R-:W-:Y:S01]  /*998c0*/  VIADD R0, R19, 0x178 ;  /* 0x0000017813007836 */ /* 0x004fe20000000000 */
[----:B------:R-:W2:Y:S04]  /*998d0*/  LDL.LU.64 R22, [R1+0x298] ;  /* 0x0002980001167983 */ /* 0x000ea80000300a00 */
[----:B----4-:R4:W-:Y:S01]  /*998e0*/  @P4 STG.E.U8 desc[UR74][R28.64], R4 ;  /* 0x000000041c004986 */ /* 0x0109e2000c10114a */
[----:B------:R-:W-:-:S02]  /*998f0*/  ISETP.GE.AND P4, PT, R0, UR49, PT ;  /* 0x0000003100007c0c */ /* 0x000fc4000bf86270 */
        /* <DEDUP_REMOVED lines=96> */
[----:B------:R-:W0:Y:S02]  /*99f00*/  LDCU UR27, c[0x0][0x39c] ;  /* 0x00007380ff1b77ac */ /* 0x000e240008000800 */
        /* <DEDUP_REMOVED lines=75> */
[----:B------:R-:W-:-:S03]  /*9a3c0*/  ISETP.GE.AND P2, PT, R4, UR41, PT ;  /* 0x0000002904007c0c */ /* 0x000fc6000bf46270 */
[----:B--2---:R-:W2:Y:S01]  /*9a3d0*/  LDL.LU.64 R22, [R1+0x188] ;  /* 0x0001880001167983 */ /* 0x004ea20000300a00 */
[----:B------:R-:W-:-:S03]  /*9a3e0*/  PRMT R0, R25, 0x7773, RZ ;  /* 0x0000777319007816 */ /* 0x000fc600000000ff */
[----:B------:R-:W2:Y:S01]  /*9a3f0*/  LDL.LU R24, [R1+0x99c] ;  /* 0x00099c0001187983 */ /* 0x000ea20000300800 */
[----:B------:R-:W-:Y:S01]  /*9a400*/  PRMT R4, R21, 0x7770, RZ ;  /* 0x0000777015047816 */ /* 0x000fe200000000ff */
[----:B------:R-:W0:Y:S02]  /*9a410*/  LDCU UR41, c[0x0][0x39c] ;  /* 0x00007380ff2977ac */ /* 0x000e240008000800 */
        /* <DEDUP_REMOVED lines=18> */
[----:B------:R-:W1:Y:S01]  /*9a540*/  LDCU UR63, c[0x0][0x39c] ;  /* 0x00007380ff3f77ac */ /* 0x000e620008000800 */
[----:B0-----:R-:W3:Y:S04]  /*9a550*/  LDL.LU.64 R6, [R1+0x150] ;  /* 0x0001500001067983 */ /* 0x001ee80000300a00 */
[----:B------:R-:W3:Y:S01]  /*9a560*/  LDL.LU R25, [R1+0x980] ;  /* 0x0009800001197983 */ /* 0x000ee20000300800 */
[----:B------:R-:W-:-:S02]  /*9a570*/  PRMT R0, R21, 0x7773, RZ ;  /* 0x0000777315007816 */ /* 0x000fc400000000ff */
[----:B------:R-:W-:Y:S01]  /*9a580*/  ISETP.GE.AND P3, PT, R4, UR37, PT ;  /* 0x0000002504007c0c */ /* 0x000fe2000bf66270 */
[----:B------:R-:W3:Y:S01]  /*9a590*/  LDL.LU.64 R20, [R1+0x148] ;  /* 0x0001480001147983 */ /* 0x000ee20000300a00 */
[C---:B------:R-:W-:Y:S01]  /*9a5a0*/  ISETP.LT.AND P5, PT, R3.reuse, UR68, !P5 ;  /* 0x0000004403007c0c */ /* 0x040fe2000efa1270 */
[----:B------:R-:W0:Y:S01]  /*9a5b0*/  LDCU UR68, c[0x0][0x39c] ;  /* 0x00007380ff4477ac */ /* 0x000e220008000800 */
[----:B------:R-:W0:Y:S01]  /*9a5c0*/  LDCU UR37, c[0x0][0x39c] ;  /* 0x00007380ff2577ac */ /* 0x000e220008000800 */
[----:B--2---:R-:W-:Y:S01]  /*9a5d0*/  PRMT R4, R24, 0x7770, RZ ;  /* 0x0000777018047816 */ /* 0x004fe200000000ff */
[----:B------:R2:W-:Y:S01]  /*9a5e0*/  @P2 STG.E.U8 desc[UR74][R22.64], R0 ;  /* 0x0000000016002986 */ /* 0x0005e2000c10114a */
[----:B------:R-:W-:Y:S02]  /*9a5f0*/  ISETP.LT.AND P2, PT, R2, UR59, !P3 ;  /* 0x0000003b02007c0c */ /* 0x000fe4000df41270 */
[----:B------:R-:W-:Y:S02]  /*9a600*/  ISETP.LT.AND P3, PT, R3, UR69, !P3 ;  /* 0x0000004503007c0c */ /* 0x000fe4000df61270 */
[----:B------:R-:W-:Y:S01]  /*9a610*/  PRMT R5, R24, 0x7772, RZ ;  /* 0x0000777218057816 */ /* 0x000fe200000000ff */
[----:B------:R-:W0:Y:S01]  /*9a620*/  LDCU UR59, c[0x0][0x39c] ;  /* 0x00007380ff3b77ac */ /* 0x000e220008000800 */
[----:B------:R-:W0:Y:S01]  /*9a630*/  LDCU UR69, c[0x0][0x39c] ;  /* 0x00007380ff4577ac */ /* 0x000e220008000800 */
[----:B--2---:R-:W-:Y:S01]  /*9a640*/  VIADD R0, R19, 0x188 ;  /* 0x0000018813007836 */ /* 0x004fe20000000000 */
[----:B----4-:R2:W-:Y:S04]  /*9a650*/  @P4 STG.E.U8 desc[UR74][R28.64], R4 ;  /* 0x000000041c004986 */ /* 0x0105e8000c10114a */
[----:B------:R-:W-:-:S02]  /*9a660*/  ISETP.GE.AND P4, PT, R0, UR24, PT ;  /* 0x0000001800007c0c */ /* 0x000fc4000bf86270 */
[C---:B------:R-:W-:Y:S01]  /*9a670*/  PRMT R0, R24.reuse, 0x7771, RZ ;  /* 0x0000777118007816 */ /* 0x040fe200000000ff */
[----:B------:R-:W4:Y:S01]  /*9a680*/  LDCU UR24, c[0x0][0x39c] ;  /* 0x00007380ff1877ac */ /* 0x000f220008000800 */
[----:B--2---:R-:W2:Y:S04]  /*9a690*/  LDL.LU.64 R28, [R1+0x140] ;  /* 0x00014000011c7983 */ /* 0x004ea80000300a00 */
[----:B------:R-:W4:Y:S04]  /*9a6a0*/  LDL.LU.64 R22, [R1+0x138] ;  /* 0x0001380001167983 */ /* 0x000f280000300a00 */
[----:B---3--:R3:W-:Y:S01]  /*9a6b0*/  @P5 STG.E.U8 desc[UR74][R26.64], R0 ;  /* 0x000000001a005986 */ /* 0x0087e2000c10114a */
[----:B------:R-:W-:-:S03]  /*9a6c0*/  PRMT R4, R24, 0x7773, RZ ;  /* 0x0000777318047816 */ /* 0x000fc600000000ff */
[----:B------:R-:W-:Y:S04]  /*9a6d0*/  @P2 STG.E.U8 desc[UR74][R10.64], R5 ;  /* 0x000000050a002986 */ /* 0x000fe8000c10114a */
[----:B---3--:R-:W3:Y:S04]  /*9a6e0*/  LDL.LU.64 R26, [R1+0x130] ;  /* 0x00013000011a7983 */ /* 0x008ee80000300a00 */
[----:B------:R-:W3:Y:S04]  /*9a6f0*/  LDL.LU R24, [R1+0x984] ;  /* 0x0009840001187983 */ /* 0x000ee80000300800 */
        /* <DEDUP_REMOVED lines=48> */
[----:B--2---:R2:W-:Y:S02]  /*9aa00*/  @P5 STG.E.U8 desc[UR74][R4.64], R0 ;  /* 0x0000000004005986 */ /* 0x0045e4000c10114a */
[----:B--2---:R-:W-:-:S05]  /*9aa10*/  PRMT R0, R24, 0x7772, RZ ;  /* 0x0000777218007816 */ /* 0x004fca00000000ff */
[----:B------:R2:W-:Y:S04]  /*9aa20*/  @P2 STG.E.U8 desc[UR74][R28.64], R0 ;  /* 0x000000001c002986 */ /* 0x0005e8000c10114a */
[----:B--2---:R-:W2:Y:S01]  /*9aa30*/  LDL.LU.64 R28, [R1+0xe0] ;  /* 0x0000e000011c7983 */ /* 0x004ea20000300a00 */
[----:B------:R-:W-:-:S03]  /*9aa40*/  PRMT R0, R24, 0x7773, RZ ;  /* 0x0000777318007816 */ /* 0x000fc600000000ff */
[----:B------:R-:W2:Y:S04]  /*9aa50*/  LDL.LU R25, [R1+0x98c] ;  /* 0x00098c0001197983 */ /* 0x000ea80000300800 */
[----:B----4-:R4:W-:Y:S04]  /*9aa60*/  @P3 STG.E.U8 desc[UR74][R22.64], R0 ;  /* 0x0000000016003986 */ /* 0x0109e8000c10114a */
[----:B----4-:R-:W4:Y:S01]  /*9aa70*/  LDL.LU.64 R22, [R1+0xd8] ;  /* 0x0000d80001167983 */ /* 0x010f220000300a00 */
[----:B------:R-:W-:Y:S01]  /*9aa80*/  VIADD R4, R19, 0x18d ;  /* 0x0000018d13047836 */ /* 0x000fe20000000000 */
[----:B------:R-:W-:-:S02]  /*9aa90*/  ISETP.LT.AND P5, PT, R2, UR60, !P4 ;  /* 0x0000003c02007c0c */ /* 0x000fc4000e7a1270 */
[----:B------:R-:W-:Y:S01]  /*9aaa0*/  ISETP.LT.AND P4, PT, R3, UR49, !P4 ;  /* 0x0000003103007c0c */ /* 0x000fe2000e781270 */
[----:B------:R-:W-:Y:S01]  /*9aab0*/  VIADD R0, R19, 0x18e ;  /* 0x0000018e13007836 */ /* 0x000fe20000000000 */
[----:B------:R-:W0:Y:S01]  /*9aac0*/  LDCU UR60, c[0x0][0x39c] ;  /* 0x00007380ff3c77ac */ /* 0x000e220008000800 */
[----:B------:R-:W-:Y:S02]  /*9aad0*/  ISETP.GE.AND P2, PT, R4, UR21, PT ;  /* 0x0000001504007c0c */ /* 0x000fe4000bf46270 */
[----:B------:R-:W-:Y:S01]  /*9aae0*/  PRMT R4, R21, 0x7770, RZ ;  /* 0x0000777015047816 */ /* 0x000fe200000000ff */
[----:B------:R-:W0:Y:S01]  /*9aaf0*/  LDCU UR21, c[0x0][0x39c] ;  /* 0x00007380ff1577ac */ /* 0x000e220008000800 */
[----:B------:R-:W0:Y:S01]  /*9ab00*/  LDCU UR49, c[0x0][0x39c] ;  /* 0x00007380ff3177ac */ /* 0x000e220008000800 */
[----:B------:R-:W-:Y:S02]  /*9ab10*/  ISETP.LT.AND P3, PT, R2, UR15, !P2 ;  /* 0x0000000f02007c0c */ /* 0x000fe4000d761270 */
[----:B------:R-:W-:Y:S01]  /*9ab20*/  ISETP.LT.AND P2, PT, R3, UR76, !P2 ;  /* 0x0000004c03007c0c */ /* 0x000fe2000d741270 */
[----:B------:R-:W0:Y:S01]  /*9ab30*/  LDCU UR15, c[0x0][0x39c] ;  /* 0x00007380ff0f77ac */ /* 0x000e220008000800 */
[----:B------:R-:W0:Y:S01]  /*9ab40*/  LDCU UR76, c[0x0][0x39c] ;  /* 0x00007380ff4c77ac */ /* 0x000e220008000800 */
[----:B---3--:R3:W-:Y:S01]  /*9ab50*/  @P5 STG.E.U8 desc[UR74][R26.64], R4 ;  /* 0x000000041a005986 */ /* 0x0087e2000c10114a */
[----:B------:R-:W-:-:S02]  /*9ab60*/  ISETP.GE.AND P5, PT, R0, UR77, PT ;  /* 0x0000004d00007c0c */ /* 0x000fc4000bfa6270 */
[C---:B------:R-:W-:Y:S01]  /*9ab70*/  PRMT R0, R21.reuse, 0x7772, RZ ;  /* 0x0000777215007816 */ /* 0x040fe200000000ff */
[----:B------:R-:W0:Y:S01]  /*9ab80*/  LDCU UR77, c[0x0][0x39c] ;  /* 0x00007380ff4d77ac */ /* 0x000e220008000800 */
[----:B---3--:R-:W3:Y:S01]  /*9ab90*/  LDL.LU.64 R26, [R1+0xd0] ;  /* 0x0000d000011a7983 */ /* 0x008ee20000300a00 */
[----:B------:R-:W-:-:S05]  /*9aba0*/  PRMT R4, R21, 0x7771, RZ ;  /* 0x0000777115047816 */ /* 0x000fca00000000ff */
[----:B------:R0:W-:Y:S04]  /*9abb0*/  @P4 STG.E.U8 desc[UR74][R10.64], R4 ;  /* 0x000000040a004986 */ /* 0x0001e8000c10114a */
[----:B------:R1:W-:Y:S01]  /*9abc0*/  @P3 STG.E.U8 desc[UR74][R6.64], R0 ;  /* 0x0000000006003986 */ /* 0x0003e2000c10114a */
[----:B------:R-:W-:-:S03]  /*9abd0*/  ISETP.LT.AND P4, PT, R2, UR32, !P5 ;  /* 0x0000002002007c0c */ /* 0x000fc6000ef81270 */
[----:B0-----:R-:W3:Y:S04]  /*9abe0*/  LDL.LU.64 R10, [R1+0xc8] ;  /* 0x0000c800010a7983 */ /* 0x001ee80000300a00 */
[----:B-1----:R-:W3:Y:S01]  /*9abf0*/  LDL.LU.64 R6, [R1+0xc0] ;  /* 0x0000c00001067983 */ /* 0x002ee20000300a00 */
[----:B------:R-:W-:-:S03]  /*9ac00*/  PRMT R0, R21, 0x7773, RZ ;  /* 0x0000777315007816 */ /* 0x000fc600000000ff */
[----:B------:R-:W3:Y:S01]  /*9ac10*/  LDL.LU R24, [R1+0x9e0] ;  /* 0x0009e00001187983 */ /* 0x000ee20000300800 */
[----:B------:R-:W-:Y:S01]  /*9ac20*/  VIADD R4, R19, 0x18f ;  /* 0x0000018f13047836 */ /* 0x000fe20000000000 */
[----:B------:R-:W0:Y:S04]  /*9ac30*/  LDCU UR32, c[0x0][0x39c] ;  /* 0x00007380ff2077ac */ /* 0x000e280008000800 */
[----:B------:R-:W-:Y:S02]  /*9ac40*/  ISETP.GE.AND P3, PT, R4, UR58, PT ;  /* 0x0000003a04007c0c */ /* 0x000fe4000bf66270 */
[----:B------:R-:W-:Y:S01]  /*9ac50*/  ISETP.LT.AND P5, PT, R3, UR73, !P5 ;  /* 0x0000004903007c0c */ /* 0x000fe2000efa1270 */
[----:B------:R-:W1:Y:S01]  /*9ac60*/  LDCU UR73, c[0x0][0x39c] ;  /* 0x00007380ff4977ac */ /* 0x000e620008000800 */
[----:B------:R-:W0:Y:S01]  /*9ac70*/  LDCU UR58, c[0x0][0x39c] ;  /* 0x00007380ff3a77ac */ /* 0x000e220008000800 */
[----:B--2---:R2:W-:Y:S01]  /*9ac80*/  @P2 STG.E.U8 desc[UR74][R28.64], R0 ;  /* 0x000000001c002986 */ /* 0x0045e2000c10114a */
[----:B------:R-:W-:-:S03]  /*9ac90*/  PRMT R4, R25, 0x7770, RZ ;  /* 0x0000777019047816 */ /* 0x000fc600000000ff */
[----:B--2---:R-:W2:Y:S04]  /*9aca0*/  LDL.LU.64 R28, [R1+0xb8] ;  /* 0x0000b800011c7983 */ /* 0x004ea80000300a00 */
[----:B------:R-:W2:Y:S04]  /*9acb0*/  LDL.LU.64 R20, [R1+0xb0] ;  /* 0x0000b00001147983 */ /* 0x000ea80000300a00 */
[----:B----4-:R4:W-:Y:S04]  /*9acc0*/  @P4 STG.E.U8 desc[UR74][R22.64], R4 ;  /* 0x0000000416004986 */ /* 0x0109e8000c10114a */
[----:B----4-:R-:W4:Y:S01]  /*9acd0*/  LDL.LU.64 R22, [R1+0x98] ;  /* 0x0000980001167983 */ /* 0x010f220000300a00 */
[----:B------:R-:W-:-:S05]  /*9ace0*/  VIADD R0, R19, 0x190 ;  /* 0x0000019013007836 */ /* 0x000fca0000000000 */
[----:B------:R-:W-:Y:S02]  /*9acf0*/  ISETP.GE.AND P2, PT, R0, UR6, PT ;  /* 0x0000000600007c0c */ /* 0x000fe4000bf46270 */
[----:B------:R-:W-:Y:S02]  /*9ad00*/  PRMT R0, R25, 0x7771, RZ ;  /* 0x0000777119007816 */ /* 0x000fe400000000ff */
[C---:B------:R-:W-:Y:S02]  /*9ad10*/  ISETP.LT.AND P6, PT, R2.reuse, UR56, !P3 ;  /* 0x0000003802007c0c */ /* 0x040fe4000dfc1270 */
[----:B------:R-:W-:Y:S02]  /*9ad20*/  ISETP.LT.AND P3, PT, R3, UR44, !P3 ;  /* 0x0000002c03007c0c */ /* 0x000fe4000df61270 */
[C---:B------:R-:W-:Y:S02]  /*9ad30*/  PRMT R5, R25.reuse, 0x7772, RZ ;  /* 0x0000777219057816 */ /* 0x040fe400000000ff */
[----:B------:R-:W-:Y:S01]  /*9ad40*/  PRMT R4, R25, 0x7773, RZ ;  /* 0x0000777319047816 */ /* 0x000fe200000000ff */
[----:B------:R-:W0:Y:S01]  /*9ad50*/  LDCU UR56, c[0x0][0x39c] ;  /* 0x00007380ff3877ac */ /* 0x000e220008000800 */
[----:B------:R-:W0:Y:S01]  /*9ad60*/  LDCU UR6, c[0x0][0x39c] ;  /* 0x00007380ff0677ac */ /* 0x000e220008000800 */
[----:B------:R-:W0:Y:S01]  /*9ad70*/  LDCU UR44, c[0x0][0x39c] ;  /* 0x00007380ff2c77ac */ /* 0x000e220008000800 */
[----:B---3--:R3:W-:Y:S01]  /*9ad80*/  @P5 STG.E.U8 desc[UR74][R26.64], R0 ;  /* 0x000000001a005986 */ /* 0x0087e2000c10114a */
[----:B------:R-:W-:-:S02]  /*9ad90*/  ISETP.LT.AND P5, PT, R2, UR18, !P2 ;  /* 0x0000001202007c0c */ /* 0x000fc4000d7a1270 */
[----:B------:R-:W-:Y:S01]  /*9ada0*/  ISETP.LT.AND P2, PT, R3, UR12, !P2 ;  /* 0x0000000c03007c0c */ /* 0x000fe2000d741270 */
[----:B------:R-:W0:Y:S01]  /*9adb0*/  LDCU UR18, c[0x0][0x39c] ;  /* 0x00007380ff1277ac */ /* 0x000e220008000800 */
[----:B------:R-:W0:Y:S01]  /*9adc0*/  LDCU UR12, c[0x0][0x39c] ;  /* 0x00007380ff0c77ac */ /* 0x000e220008000800 */
[----:B---3--:R-:W-:Y:S01]  /*9add0*/  VIADD R0, R19, 0x191 ;  /* 0x0000019113007836 */ /* 0x008fe20000000000 */
[----:B------:R-:W3:Y:S04]  /*9ade0*/  LDL.LU.64 R26, [R1+0x1ff8] ;  /* 0x001ff800011a7983 */ /* 0x000ee80000300a00 */
[----:B------:R-:W3:Y:S01]  /*9adf0*/  LDL.LU R25, [R1+0x9e4] ;  /* 0x0009e40001197983 */ /* 0x000ee20000300800 */
[----:B------:R-:W-:-:S03]  /*9ae00*/  ISETP.GE.AND P4, PT, R0, UR57, PT ;  /* 0x0000003900007c0c */ /* 0x000fc6000bf86270 */
[----:B------:R0:W-:Y:S01]  /*9ae10*/  @P6 STG.E.U8 desc[UR74][R10.64], R5 ;  /* 0x000000050a006986 */ /* 0x0001e2000c10114a */
[----:B------:R-:W-:-:S03]  /*9ae20*/  PRMT R0, R24, 0x7770, RZ ;  /* 0x0000777018007816 */ /* 0x000fc600000000ff */
[----:B------:R1:W-:Y:S01]  /*9ae30*/  @P3 STG.E.U8 desc[UR74][R6.64], R4 ;  /* 0x0000000406003986 */ /* 0x0003e2000c10114a */
[----:B------:R-:W-:Y:S01]  /*9ae40*/  ISETP.LT.AND P6, PT, R2, UR53, !P4 ;  /* 0x0000003502007c0c */ /* 0x000fe2000e7c1270 */
[----:B------:R-:W2:Y:S02]  /*9ae50*/  LDCU UR57, c[0x0][0x39c] ;  /* 0x00007380ff3977ac */ /* 0x000ea40008000800 */
[----:B0-----:R-:W3:Y:S01]  /*9ae60*/  LDL.LU.64 R10, [R1+0x88] ;  /* 0x00008800010a7983 */ /* 0x001ee20000300a00 */
[C---:B-1----:R-:W-:Y:S01]  /*9ae70*/  VIADD R4, R19.reuse, 0x192 ;  /* 0x0000019213047836 */ /* 0x042fe20000000000 */
[----:B------:R-:W0:Y:S04]  /*9ae80*/  LDCU UR53, c[0x0][0x39c] ;  /* 0x00007380ff3577ac */ /* 0x000e280008000800 */
[----:B------:R-:W-:Y:S01]  /*9ae90*/  ISETP.GE.AND P3, PT, R4, UR52, PT ;  /* 0x0000003404007c0c */ /* 0x000fe2000bf66270 */
[----:B------:R-:W-:Y:S01]  /*9aea0*/  VIADD R4, R19, 0x193 ;  /* 0x0000019313047836 */ /* 0x000fe20000000000 */
[----:B--2---:R1:W-:Y:S01]  /*9aeb0*/  @P5 STG.E.U8 desc[UR74][R28.64], R0 ;  /* 0x000000001c005986 */ /* 0x0043e2000c10114a */
[----:B------:R-:W-:Y:S01]  /*9aec0*/  ISETP.LT.AND P4, PT, R3, UR55, !P4 ;  /* 0x0000003703007c0c */ /* 0x000fe2000e781270 */
[----:B------:R-:W2:Y:S01]  /*9aed0*/  LDCU UR52, c[0x0][0x39c] ;  /* 0x00007380ff3477ac */ /* 0x000ea20008000800 */
[----:B-1----:R-:W-:Y:S01]  /*9aee0*/  PRMT R0, R24, 0x7771, RZ ;  /* 0x0000777118007816 */ /* 0x002fe200000000ff */
[----:B------:R-:W2:Y:S01]  /*9aef0*/  LDL.LU.64 R28, [R1+0x80] ;  /* 0x00008000011c7983 */ /* 0x000ea20000300a00 */
[----:B------:R-:W-:Y:S01]  /*9af00*/  ISETP.LT.AND P5, PT, R2, UR50, !P3 ;  /* 0x0000003202007c0c */ /* 0x000fe2000dfa1270 */
[----:B------:R-:W1:Y:S02]  /*9af10*/  LDCU UR55, c[0x0][0x39c] ;  /* 0x00007380ff3777ac */ /* 0x000e640008000800 */
[----:B------:R0:W-:Y:S01]  /*9af20*/  @P2 STG.E.U8 desc[UR74][R20.64], R0 ;  /* 0x0000000014002986 */ /* 0x0001e2000c10114a */
[----:B------:R-:W-:-:S02]  /*9af30*/  ISETP.GE.AND P2, PT, R4, UR16, PT ;  /* 0x0000001004007c0c */ /* 0x000fc4000bf46270 */
[----:B------:R-:W-:Y:S01]  /*9af40*/  ISETP.LT.AND P3, PT, R3, UR39, !P3 ;  /* 0x0000002703007c0c */ /* 0x000fe2000df61270 */
[----:B------:R-:W1:Y:S01]  /*9af50*/  LDCU UR50, c[0x0][0x39c] ;  /* 0x00007380ff3277ac */ /* 0x000e620008000800 */
[----:B------:R-:W1:Y:S01]  /*9af60*/  LDCU UR39, c[0x0][0x39c] ;  /* 0x00007380ff2777ac */ /* 0x000e620008000800 */
[----:B------:R-:W1:Y:S01]  /*9af70*/  LDCU UR16, c[0x0][0x39c] ;  /* 0x00007380ff1077ac */ /* 0x000e620008000800 */
[C---:B0-----:R-:W-:Y:S01]  /*9af80*/  PRMT R0, R24.reuse, 0x7772, RZ ;  /* 0x0000777218007816 */ /* 0x041fe200000000ff */
[----:B------:R-:W2:Y:S04]  /*9af90*/  LDL.LU.64 R20, [R1+0x78] ;  /* 0x0000780001147983 */ /* 0x000ea80000300a00 */
[----:B----4-:R0:W-:Y:S04]  /*9afa0*/  @P6 STG.E.U8 desc[UR74][R22.64], R0 ;  /* 0x0000000016006986 */ /* 0x0101e8000c10114a */
[----:B0-----:R-:W4:Y:S04]  /*9afb0*/  LDL.LU.64 R22, [R1+0x70] ;  /* 0x0000700001167983 */ /* 0x001f280000300a00 */
[----:B------:R-:W2:Y:S04]  /*9afc0*/  LDL.LU.64 R6, [R1+0x68] ;  /* 0x0000680001067983 */ /* 0x000ea80000300a00 */
[----:B------:R-:W2:Y:S04]  /*9afd0*/  LDL.LU R9, [R1+0x9e8] ;  /* 0x0009e80001097983 */ /* 0x000ea80000300800 */
[----:B------:R-:W2:Y:S01]  /*9afe0*/  LDL.LU.64 R4, [R1+0x90] ;  /* 0x0000900001047983 */ /* 0x000ea20000300a00 */
[----:B------:R-:W-:-:S02]  /*9aff0*/  PRMT R0, R24, 0x7773, RZ ;  /* 0x0000777318007816 */ /* 0x000fc400000000ff */
[----:B------:R-:W-:Y:S02]  /*9b000*/  ISETP.LT.AND P6, PT, R2, UR26, !P2 ;  /* 0x0000001a02007c0c */ /* 0x000fe4000d7c1270 */
[----:B------:R-:W-:Y:S01]  /*9b010*/  ISETP.LT.AND P2, PT, R3, UR51, !P2 ;  /* 0x0000003303007c0c */ /* 0x000fe2000d741270 */
[----:B------:R-:W0:Y:S01]  /*9b020*/  LDCU UR51, c[0x0][0x398] ;  /* 0x00007300ff3377ac */ /* 0x000e220008000800 */
[----:B------:R-:W0:Y:S01]  /*9b030*/  LDCU UR26, c[0x0][0x39c] ;  /* 0x00007380ff1a77ac */ /* 0x000e220008000800 */
[----:B--2---:R3:W-:Y:S02]  /*9b040*/  @P4 STG.E.U8 desc[UR74][R4.64], R0 ;  /* 0x0000000004004986 */ /* 0x0047e4000c10114a */
[----:B---3--:R-:W-:-:S05]  /*9b050*/  PRMT R0, R25, 0x7770, RZ ;  /* 0x0000777019007816 */ /* 0x008fca00000000ff */
[----:B------:R2:W-:Y:S02]  /*9b060*/  @P5 STG.E.U8 desc[UR74][R10.64], R0 ;  /* 0x000000000a005986 */ /* 0x0005e4000c10114a */
[C---:B--2---:R-:W-:Y:S02]  /*9b070*/  PRMT R0, R25.reuse, 0x7771, RZ ;  /* 0x0000777119007816 */ /* 0x044fe400000000ff */
[----:B------:R-:W2:Y:S04]  /*9b080*/  LDL.LU.64 R10, [R1+0x60] ;  /* 0x00006000010a7983 */ /* 0x000ea80000300a00 */
[----:B------:R3:W-:Y:S02]  /*9b090*/  @P3 STG.E.U8 desc[UR74][R28.64], R0 ;  /* 0x000000001c003986 */ /* 0x0007e4000c10114a */
[----:B---3--:R-:W-:-:S02]  /*9b0a0*/  PRMT R0, R25, 0x7772, RZ ;  /* 0x0000777219007816 */ /* 0x008fc400000000ff */
[----:B------:R-:W3:Y:S04]  /*9b0b0*/  LDL.LU.64 R28, [R1+0x58] ;  /* 0x00005800011c7983 */ /* 0x000ee80000300a00 */
[----:B------:R0:W-:Y:S04]  /*9b0c0*/  @P6 STG.E.U8 desc[UR74][R20.64], R0 ;  /* 0x0000000014006986 */ /* 0x0001e8000c10114a */
[----:B0-----:R-:W3:Y:S01]  /*9b0d0*/  LDL.LU.64 R20, [R1+0x50] ;  /* 0x0000500001147983 */ /* 0x001ee20000300a00 */
[----:B------:R-:W-:Y:S01]  /*9b0e0*/  VIADD R4, R19, 0x194 ;  /* 0x0000019413047836 */ /* 0x000fe20000000000 */
[----:B------:R-:W-:-:S02]  /*9b0f0*/  PRMT R0, R25, 0x7773, RZ ;  /* 0x0000777319007816 */ /* 0x000fc400000000ff */
[----:B------:R-:W3:Y:S02]  /*9b100*/  LDL.LU R24, [R1+0x9ec] ;  /* 0x0009ec0001187983 */ /* 0x000ee40000300800 */
[----:B------:R-:W-:Y:S01]  /*9b110*/  ISETP.GE.AND P4, PT, R4, UR27, PT ;  /* 0x0000001b04007c0c */ /* 0x000fe2000bf86270 */
[----:B------:R-:W-:Y:S01]  /*9b120*/  VIADD R4, R19, 0x195 ;  /* 0x0000019513047836 */ /* 0x000fe20000000000 */
[----:B----4-:R0:W-:Y:S01]  /*9b130*/  @P2 STG.E.U8 desc[UR74][R22.64], R0 ;  /* 0x0000000016002986 */ /* 0x0101e2000c10114a */
[----:B------:R-:W-:Y:S02]  /*9b140*/  PRMT R5, R9, 0x7772, RZ ;  /* 0x0000777209057816 */ /* 0x000fe400000000ff */
[----:B------:R-:W-:Y:S01]  /*9b150*/  ISETP.LT.AND P5, PT, R2, UR46, !P4 ;  /* 0x0000002e02007c0c */ /* 0x000fe2000e7a1270 */
[----:B------:R-:W4:Y:S01]  /*9b160*/  LDCU UR27, c[0x0][0x39c] ;  /* 0x00007380ff1b77ac */ /* 0x000f220008000800 */
[----:B------:R-:W-:Y:S02]  /*9b170*/  ISETP.GE.AND P3, PT, R4, UR48, PT ;  /* 0x0000003004007c0c */ /* 0x000fe4000bf66270 */
[----:B------:R-:W-:Y:S01]  /*9b180*/  ISETP.LT.AND P4, PT, R3, UR47, !P4 ;  /* 0x0000002f03007c0c */ /* 0x000fe2000e781270 */
[----:B0-----:R-:W4:Y:S01]  /*9b190*/  LDL.LU.64 R22, [R1+0x48] ;  /* 0x0000480001167983 */ /* 0x001f220000300a00 */
[----:B------:R-:W-:-:S02]  /*9b1a0*/  PRMT R0, R9, 0x7770, RZ ;  /* 0x0000777009007816 */ /* 0x000fc400000000ff */
[----:B------:R-:W-:Y:S02]  /*9b1b0*/  ISETP.LT.AND P6, PT, R2, UR45, !P3 ;  /* 0x0000002d02007c0c */ /* 0x000fe4000dfc1270 */
[----:B------:R-:W-:Y:S01]  /*9b1c0*/  ISETP.LT.AND P3, PT, R3, UR72, !P3 ;  /* 0x0000004803007c0c */ /* 0x000fe2000df61270 */
[----:B------:R-:W-:Y:S01]  /*9b1d0*/  VIADD R4, R19, 0x196 ;  /* 0x0000019613047836 */ /* 0x000fe20000000000 */
[----:B------:R-:W0:Y:S01]  /*9b1e0*/  LDCU UR46, c[0x0][0x39c] ;  /* 0x00007380ff2e77ac */ /* 0x000e220008000800 */
[----:B------:R1:W-:Y:S01]  /*9b1f0*/  @P5 STG.E.U8 desc[UR74][R6.64], R0 ;  /* 0x0000000006005986 */ /* 0x0003e2000c10114a */
[----:B------:R-:W0:Y:S01]  /*9b200*/  LDCU UR47, c[0x0][0x39c] ;  /* 0x00007380ff2f77ac */ /* 0x000e220008000800 */
[----:B------:R-:W0:Y:S01]  /*9b210*/  LDCU UR45, c[0x0][0x39c] ;  /* 0x00007380ff2d77ac */ /* 0x000e220008000800 */
[----:B------:R-:W-:Y:S02]  /*9b220*/  ISETP.GE.AND P2, PT, R4, UR28, PT ;  /* 0x0000001c04007c0c */ /* 0x000fe4000bf46270 */
[C---:B------:R-:W-:Y:S01]  /*9b230*/  PRMT R4, R9.reuse, 0x7773, RZ ;  /* 0x0000777309047816 */ /* 0x040fe200000000ff */
[----:B------:R-:W0:Y:S01]  /*9b240*/  LDCU UR28, c[0x0][0x39c] ;  /* 0x00007380ff1c77ac */ /* 0x000e220008000800 */
[----:B------:R-:W0:Y:S01]  /*9b250*/  LDCU UR48, c[0x0][0x39c] ;  /* 0x00007380ff3077ac */ /* 0x000e220008000800 */
[----:B-1----:R-:W-:Y:S01]  /*9b260*/  PRMT R0, R9, 0x7771, RZ ;  /* 0x0000777109007816 */ /* 0x002fe200000000ff */
[----:B------:R-:W4:Y:S04]  /*9b270*/  LDL.LU.64 R6, [R1+0x40] ;  /* 0x0000400001067983 */ /* 0x000f280000300a00 */
[----:B--2---:R1:W-:Y:S04]  /*9b280*/  @P4 STG.E.U8 desc[UR74][R10.64], R0 ;  /* 0x000000000a004986 */ /* 0x0043e8000c10114a */
[----:B-1----:R-:W2:Y:S04]  /*9b290*/  LDL.LU.64 R10, [R1+0x38] ;  /* 0x00003800010a7983 */ /* 0x002ea80000300a00 */
[----:B------:R-:W2:Y:S04]  /*9b2a0*/  LDL.LU R25, [R1+0x9f0] ;  /* 0x0009f00001197983 */ /* 0x000ea80000300800 */
[----:B---3--:R1:W-:Y:S04]  /*9b2b0*/  @P6 STG.E.U8 desc[UR74][R28.64], R5 ;  /* 0x000000051c006986 */ /* 0x0083e8000c10114a */
[----:B-1----:R-:W3:Y:S04]  /*9b2c0*/  LDL.LU.64 R28, [R1+0x30] ;  /* 0x00003000011c7983 */ /* 0x002ee80000300a00 */
[----:B------:R1:W-:Y:S04]  /*9b2d0*/  @P3 STG.E.U8 desc[UR74][R20.64], R4 ;  /* 0x0000000414003986 */ /* 0x0003e8000c10114a */
[----:B-1----:R-:W3:Y:S01]  /*9b2e0*/  LDL.LU.64 R20, [R1+0x28] ;  /* 0x0000280001147983 */ /* 0x002ee20000300a00 */
[----:B------:R-:W-:Y:S01]  /*9b2f0*/  ISETP.LT.AND P5, PT, R2, UR25, !P2 ;  /* 0x0000001902007c0c */ /* 0x000fe2000d7a1270 */
[----:B------:R-:W-:Y:S01]  /*9b300*/  VIADD R0, R19, 0x197 ;  /* 0x0000019713007836 */ /* 0x000fe20000000000 */
[----:B------:R-:W-:-:S02]  /*9b310*/  PRMT R4, R24, 0x7770, RZ ;  /* 0x0000777018047816 */ /* 0x000fc400000000ff */
[----:B------:R-:W-:Y:S02]  /*9b320*/  ISETP.LT.AND P2, PT, R3, UR10, !P2 ;  /* 0x0000000a03007c0c */ /* 0x000fe4000d741270 */
[----:B------:R-:W-:Y:S01]  /*9b330*/  PRMT R5, R24, 0x7772, RZ ;  /* 0x0000777218057816 */ /* 0x000fe200000000ff */
[----:B------:R-:W1:Y:S01]  /*9b340*/  LDCU UR25, c[0x0][0x39c] ;  /* 0x00007380ff1977ac */ /* 0x000e620008000800 */
[----:B------:R-:W-:Y:S01]  /*9b350*/  ISETP.GE.AND P4, PT, R0, UR35, PT ;  /* 0x0000002300007c0c */ /* 0x000fe2000bf86270 */
[----:B------:R-:W-:Y:S01]  /*9b360*/  VIADD R0, R19, 0x198 ;  /* 0x0000019813007836 */ /* 0x000fe20000000000 */
[----:B------:R-:W0:Y:S01]  /*9b370*/  LDCU UR35, c[0x0][0x39c] ;  /* 0x00007380ff2377ac */ /* 0x000e220008000800 */
[----:B------:R-:W0:Y:S02]  /*9b380*/  LDCU UR10, c[0x0][0x39c] ;  /* 0x00007380ff0a77ac */ /* 0x000e240008000800 */
[----:B----4-:R4:W-:Y:S01]  /*9b390*/  @P5 STG.E.U8 desc[UR74][R22.64], R4 ;  /* 0x0000000416005986 */ /* 0x0109e2000c10114a */
[----:B------:R-:W-:-:S02]  /*9b3a0*/  ISETP.LT.AND P5, PT, R2, UR43, !P4 ;  /* 0x0000002b02007c0c */ /* 0x000fc4000e7a1270 */
[----:B------:R-:W-:Y:S02]  /*9b3b0*/  ISETP.GE.AND P3, PT, R0, UR42, PT ;  /* 0x0000002a00007c0c */ /* 0x000fe4000bf66270 */
[----:B------:R-:W-:Y:S02]  /*9b3c0*/  ISETP.LT.AND P4, PT, R3, UR71, !P4 ;  /* 0x0000004703007c0c */ /* 0x000fe4000e781270 */
[----:B------:R-:W-:Y:S01]  /*9b3d0*/  PRMT R0, R24, 0x7771, RZ ;  /* 0x0000777118007816 */ /* 0x000fe200000000ff */
[----:B------:R-:W0:Y:S01]  /*9b3e0*/  LDCU UR42, c[0x0][0x39c] ;  /* 0x00007380ff2a77ac */ /* 0x000e220008000800 */
[----:B------:R-:W-:Y:S01]  /*9b3f0*/  ISETP.LT.AND P6, PT, R2, UR40, !P3 ;  /* 0x0000002802007c0c */ /* 0x000fe2000dfc1270 */
[----:B------:R-:W0:Y:S01]  /*9b400*/  LDCU UR43, c[0x0][0x39c] ;  /* 0x00007380ff2b77ac */ /* 0x000e220008000800 */
[----:B----4-:R-:W-:Y:S01]  /*9b410*/  PRMT R4, R24, 0x7773, RZ ;  /* 0x0000777318047816 */ /* 0x010fe200000000ff */
[----:B------:R4:W-:Y:S04]  /*9b420*/  @P2 STG.E.U8 desc[UR74][R6.64], R0 ;  /* 0x0000000006002986 */ /* 0x0009e8000c10114a */
[----:B------:R-:W3:Y:S04]  /*9b430*/  LDL.LU.64 R22, [R1+0x18] ;  /* 0x0000180001167983 */ /* 0x000ee80000300a00 */
[----:B------:R-:W3:Y:S01]  /*9b440*/  LDL.LU R9, [R1+0x9f4] ;  /* 0x0009f40001097983 */ /* 0x000ee20000300800 */
[----:B------:R-:W0:Y:S01]  /*9b450*/  LDCU UR40, c[0x0][0x39c] ;  /* 0x00007380ff2877ac */ /* 0x000e220008000800 */
[----:B----4-:R-:W-:-:S02]  /*9b460*/  VIADD R0, R19, 0x199 ;  /* 0x0000019913007836 */ /* 0x010fc40000000000 */
[----:B------:R-:W4:Y:S03]  /*9b470*/  LDL.LU.64 R6, [R1+0x10] ;  /* 0x0000100001067983 */ /* 0x000f260000300a00 */
[----:B------:R-:W-:Y:S02]  /*9b480*/  ISETP.GE.AND P2, PT, R0, UR30, PT ;  /* 0x0000001e00007c0c */ /* 0x000fe4000bf46270 */
[----:B------:R-:W-:Y:S01]  /*9b490*/  ISETP.LT.AND P3, PT, R3, UR8, !P3 ;  /* 0x0000000803007c0c */ /* 0x000fe2000df61270 */
[----:B------:R-:W0:Y:S01]  /*9b4a0*/  LDCU UR30, c[0x0][0x39c] ;  /* 0x00007380ff1e77ac */ /* 0x000e220008000800 */
[----:B------:R-:W0:Y:S01]  /*9b4b0*/  LDCU UR8, c[0x0][0x39c] ;  /* 0x00007380ff0877ac */ /* 0x000e220008000800 */
[----:B--2---:R2:W-:Y:S01]  /*9b4c0*/  @P5 STG.E.U8 desc[UR74][R10.64], R5 ;  /* 0x000000050a005986 */ /* 0x0045e2000c10114a */
[----:B------:R-:W-:-:S03]  /*9b4d0*/  PRMT R0, R25, 0x7770, RZ ;  /* 0x0000777019007816 */ /* 0x000fc600000000ff */
[----:B--2---:R-:W2:Y:S04]  /*9b4e0*/  LDL.LU.64 R10, [R1+0x8] ;  /* 0x00000800010a7983 */ /* 0x004ea80000300a00 */
[----:B---3--:R3:W-:Y:S02]  /*9b4f0*/  @P4 STG.E.U8 desc[UR74][R28.64], R4 ;  /* 0x000000041c004986 */ /* 0x0087e4000c10114a */
[----:B---3--:R-:W-:Y:S02]  /*9b500*/  VIADD R4, R19, 0x19a ;  /* 0x0000019a13047836 */ /* 0x008fe40000000000 */
[----:B------:R-:W3:Y:S04]  /*9b510*/  LDL.LU.64 R28, [R1+0x1ff0] ;  /* 0x001ff000011c7983 */ /* 0x000ee80000300a00 */
[----:B------:R0:W-:Y:S01]  /*9b520*/  @P6 STG.E.U8 desc[UR74][R20.64], R0 ;  /* 0x0000000014006986 */ /* 0x0001e2000c10114a */
[----:B------:R-:W-:-:S02]  /*9b530*/  ISETP.GE.AND P4, PT, R4, UR41, PT ;  /* 0x0000002904007c0c */ /* 0x000fc4000bf86270 */
[C---:B------:R-:W-:Y:S01]  /*9b540*/  ISETP.LT.AND P5, PT, R2.reuse, UR4, !P2 ;  /* 0x0000000402007c0c */ /* 0x040fe2000d7a1270 */
[----:B------:R-:W1:Y:S01]  /*9b550*/  LDCU UR41, c[0x0][0x398] ;  /* 0x00007300ff2977ac */ /* 0x000e620008000800 */
[----:B0-----:R-:W2:Y:S04]  /*9b560*/  LDL.LU.64 R20, [R1] ;  /* 0x0000000001147983 */ /* 0x001ea80000300a00 */
[----:B------:R-:W2:Y:S01]  /*9b570*/  LDL.LU.64 R4, [R1+0x20] ;  /* 0x0000200001047983 */ /* 0x000ea20000300a00 */
[----:B------:R-:W-:Y:S02]  /*9b580*/  PRMT R0, R25, 0x7771, RZ ;  /* 0x0000777119007816 */ /* 0x000fe400000000ff */
[C---:B------:R-:W-:Y:S02]  /*9b590*/  ISETP.LT.AND P2, PT, R3.reuse, UR23, !P2 ;  /* 0x0000001703007c0c */ /* 0x040fe4000d741270 */
[----:B------:R-:W-:Y:S01]  /*9b5a0*/  ISETP.LT.AND P6, PT, R2, UR38, !P4 ;  /* 0x0000002602007c0c */ /* 0x000fe2000e7c1270 */
[----:B------:R-:W0:Y:S01]  /*9b5b0*/  LDCU UR23, c[0x0][0x398] ;  /* 0x00007300ff1777ac */ /* 0x000e220008000800 */
[----:B------:R-:W0:Y:S01]  /*9b5c0*/  LDCU UR38, c[0x0][0x398] ;  /* 0x00007300ff2677ac */ /* 0x000e220008000800 */
[----:B------:R-:W0:Y:S01]  /*9b5d0*/  LDCU UR4, c[0x0][0x39c] ;  /* 0x00007380ff0477ac */ /* 0x000e220008000800 */
[----:B-1----:R-:W-:Y:S01]  /*9b5e0*/  ISETP.LT.AND P4, PT, R3, UR41, !P4 ;  /* 0x0000002903007c0c */ /* 0x002fe2000e781270 */
[----:B------:R-:W1:Y:S01]  /*9b5f0*/  LDCU UR41, c[0x0][0x398] ;  /* 0x00007300ff2977ac */ /* 0x000e620008000800 */
[----:B--2---:R2:W-:Y:S02]  /*9b600*/  @P3 STG.E.U8 desc[UR74][R4.64], R0 ;  /* 0x0000000004003986 */ /* 0x0045e4000c10114a */
[----:B--2---:R-:W-:-:S02]  /*9b610*/  PRMT R0, R25, 0x7772, RZ ;  /* 0x0000777219007816 */ /* 0x004fc400000000ff */
[----:B------:R-:W-:-:S03]  /*9b620*/  PRMT R4, R25, 0x7773, RZ ;  /* 0x0000777319047816 */ /* 0x000fc600000000ff */
[----:B------:R2:W-:Y:S04]  /*9b630*/  @P5 STG.E.U8 desc[UR74][R22.64], R0 ;  /* 0x0000000016005986 */ /* 0x0005e8000c10114a */
[----:B----4-:R4:W-:Y:S04]  /*9b640*/  @P2 STG.E.U8 desc[UR74][R6.64], R4 ;  /* 0x0000000406002986 */ /* 0x0109e8000c10114a */
[----:B--2---:R-:W2:Y:S04]  /*9b650*/  LDL.LU.64 R22, [R1+0x100] ;  /* 0x0001000001167983 */ /* 0x004ea80000300a00 */
[----:B------:R-:W2:Y:S01]  /*9b660*/  LDL.LU R24, [R1+0x9f8] ;  /* 0x0009f80001187983 */ /* 0x000ea20000300800 */
[----:B------:R-:W-:-:S03]  /*9b670*/  PRMT R0, R9, 0x7770, RZ ;  /* 0x0000777009007816 */ /* 0x000fc600000000ff */
[----:B----4-:R-:W4:Y:S04]  /*9b680*/  LDL.LU.64 R6, [R1+0x128] ;  /* 0x0001280001067983 */ /* 0x010f280000300a00 */
[----:B------:R0:W-:Y:S02]  /*9b690*/  @P6 STG.E.U8 desc[UR74][R10.64], R0 ;  /* 0x000000000a006986 */ /* 0x0001e4000c10114a */
[----:B0-----:R-:W-:-:S05]  /*9b6a0*/  VIADD R0, R19, 0x1f6 ;  /* 0x000001f613007836 */ /* 0x001fca0000000000 */
[----:B------:R-:W-:Y:S02]  /*9b6b0*/  ISETP.GE.AND P2, PT, R0, UR13, PT ;  /* 0x0000000d00007c0c */ /* 0x000fe4000bf46270 */
[----:B------:R-:W-:Y:S01]  /*9b6c0*/  PRMT R0, R9, 0x7771, RZ ;  /* 0x0000777109007816 */ /* 0x000fe200000000ff */
[C---:B------:R-:W-:Y:S02]  /*9b6d0*/  VIADD R5, R19.reuse, 0x19b ;  /* 0x0000019b13057836 */ /* 0x040fe40000000000 */
[----:B------:R-:W-:Y:S01]  /*9b6e0*/  VIADD R4, R19, 0x19c ;  /* 0x0000019c13047836 */ /* 0x000fe20000000000 */
[----:B------:R-:W0:Y:S01]  /*9b6f0*/  LDCU UR13, c[0x0][0x39c] ;  /* 0x00007380ff0d77ac */ /* 0x000e220008000800 */
[----:B------:R1:W-:Y:S04]  /*9b700*/  @P4 STG.E.U8 desc[UR74][R20.64], R0 ;  /* 0x0000000014004986 */ /* 0x0003e8000c10114a */
[----:B-1----:R-:W4:Y:S01]  /*9b710*/  LDL.LU.64 R20, [R1+0x180] ;  /* 0x0001800001147983 */ /* 0x002f220000300a00 */
[----:B------:R-:W-:-:S02]  /*9b720*/  ISETP.GE.AND P3, PT, R5, UR14, PT ;  /* 0x0000000e05007c0c */ /* 0x000fc4000bf66270 */
[----:B------:R-:W-:Y:S02]  /*9b730*/  ISETP.GE.AND P5, PT, R4, UR70, PT ;  /* 0x0000004604007c0c */ /* 0x000fe4000bfa6270 */
[----:B------:R-:W-:Y:S01]  /*9b740*/  PRMT R0, R9, 0x7772, RZ ;  /* 0x0000777209007816 */ /* 0x000fe200000000ff */
[----:B------:R-:W4:Y:S01]  /*9b750*/  LDL.LU.64 R10, [R1+0x178] ;  /* 0x00017800010a7983 */ /* 0x000f220000300a00 */
[C---:B------:R-:W-:Y:S02]  /*9b760*/  ISETP.LT.AND P6, PT, R2.reuse, UR51, !P3 ;  /* 0x0000003302007c0c */ /* 0x040fe4000dfc1270 */
[C---:B------:R-:W-:Y:S01]  /*9b770*/  ISETP.LT.AND P3, PT, R3.reuse, UR23, !P3 ;  /* 0x0000001703007c0c */ /* 0x040fe2000df61270 */
[----:B------:R-:W1:Y:S01]  /*9b780*/  LDCU UR51, c[0x0][0x398] ;  /* 0x00007300ff3377ac */ /* 0x000e620008000800 */
[----:B------:R-:W-:Y:S01]  /*9b790*/  ISETP.LT.AND P4, PT, R2, UR38, !P5 ;  /* 0x0000002602007c0c */ /* 0x000fe2000ef81270 */
[----:B------:R-:W4:Y:S01]  /*9b7a0*/  LDL.LU R25, [R1+0x9fc] ;  /* 0x0009fc0001197983 */ /* 0x000f220000300800 */
[----:B------:R-:W-:Y:S01]  /*9b7b0*/  ISETP.LT.AND P5, PT, R3, UR41, !P5 ;  /* 0x0000002903007c0c */ /* 0x000fe2000efa1270 */
[----:B------:R-:W-:Y:S01]  /*9b7c0*/  VIADD R4, R19, 0x19d ;  /* 0x0000019d13047836 */ /* 0x000fe20000000000 */
[----:B------:R-:W0:Y:S01]  /*9b7d0*/  LDCU UR23, c[0x0][0x398] ;  /* 0x00007300ff1777ac */ /* 0x000e220008000800 */
[----:B------:R-:W0:Y:S01]  /*9b7e0*/  LDCU UR38, c[0x0][0x398] ;  /* 0x00007300ff2677ac */ /* 0x000e220008000800 */
[----:B------:R-:W0:Y:S01]  /*9b7f0*/  LDCU UR41, c[0x0][0x398] ;  /* 0x00007300ff2977ac */ /* 0x000e220008000800 */
[----:B------:R-:W0:Y:S02]  /*9b800*/  LDCU UR14, c[0x0][0x39c] ;  /* 0x00007380ff0e77ac */ /* 0x000e240008000800 */
[----:B---3--:R3:W-:Y:S02]  /*9b810*/  @P6 STG.E.U8 desc[UR74][R28.64], R0 ;  /* 0x000000001c006986 */ /* 0x0087e4000c10114a */
[----:B---3--:R-:W-:-:S02]  /*9b820*/  PRMT R0, R9, 0x7773, RZ ;  /* 0x0000777309007816 */ /* 0x008fc400000000ff */
[----:B------:R-:W-:Y:S01]  /*9b830*/  ISETP.GE.AND P6, PT, R4, UR63, PT ;  /* 0x0000003f04007c0c */ /* 0x000fe2000bfc6270 */
[----:B------:R-:W-:Y:S01]  /*9b840*/  VIADD R4, R19, 0x19e ;  /* 0x0000019e13047836 */ /* 0x000fe20000000000 */
[----:B------:R-:W3:Y:S01]  /*9b850*/  LDCU UR63, c[0x0][0x398] ;  /* 0x00007300ff3f77ac */ /* 0x000ee20008000800 */
[----:B--2---:R2:W-:Y:S01]  /*9b860*/  @P3 STG.E.U8 desc[UR74][R22.64], R0 ;  /* 0x0000000016003986 */ /* 0x0045e2000c10114a */
[----:B-1----:R-:W-:-:S03]  /*9b870*/  ISETP.LT.AND P3, PT, R2, UR51, !P6 ;  /* 0x0000003302007c0c */ /* 0x002fc6000f761270 */
[----:B--2---:R-:W2:Y:S01]  /*9b880*/  LDL.LU.64 R22, [R1+0x170] ;  /* 0x0001700001167983 */ /* 0x004ea20000300a00 */
[----:B------:R-:W-:Y:S01]  /*9b890*/  PRMT R0, R24, 0x7770, RZ ;  /* 0x0000777018007816 */ /* 0x000fe200000000ff */
[----:B------:R-:W1:Y:S04]  /*9b8a0*/  LDCU UR51, c[0x0][0x398] ;  /* 0x00007300ff3377ac */ /* 0x000e680008000800 */
[----:B----4-:R4:W-:Y:S01]  /*9b8b0*/  @P4 STG.E.U8 desc[UR74][R6.64], R0 ;  /* 0x0000000006004986 */ /* 0x0109e2000c10114a */
[----:B------:R-:W-:Y:S02]  /*9b8c0*/  ISETP.GE.AND P4, PT, R4, UR68, PT ;  /* 0x0000004404007c0c */ /* 0x000fe4000bf86270 */
[C---:B----4-:R-:W-:Y:S01]  /*9b8d0*/  PRMT R0, R24.reuse, 0x7771, RZ ;  /* 0x0000777118007816 */ /* 0x050fe200000000ff */
[----:B------:R-:W4:Y:S04]  /*9b8e0*/  LDL.LU.64 R6, [R1+0x200] ;  /* 0x0002000001067983 */ /* 0x000f280000300a00 */
[----:B------:R0:W-:Y:S01]  /*9b8f0*/  @P5 STG.E.U8 desc[UR74][R26.64], R0 ;  /* 0x000000001a005986 */ /* 0x0001e2000c10114a */
[----:B------:R-:W-:-:S03]  /*9b900*/  PRMT R4, R24, 0x7772, RZ ;  /* 0x0000777218047816 */ /* 0x000fc600000000ff */
[----:B0-----:R-:W4:Y:S04]  /*9b910*/  LDL.LU.64 R26, [R1+0x1d8] ;  /* 0x0001d800011a7983 */ /* 0x001f280000300a00 */
[----:B------:R0:W-:Y:S04]  /*9b920*/  @P3 STG.E.U8 desc[UR74][R20.64], R4 ;  /* 0x0000000414003986 */ /* 0x0001e8000c10114a */
[----:B0-----:R-:W4:Y:S01]  /*9b930*/  LDL.LU.64 R20, [R1+0x1f8] ;  /* 0x0001f80001147983 */ /* 0x001f220000300a00 */
[----:B------:R-:W-:Y:S02]  /*9b940*/  ISETP.LT.AND P6, PT, R3, UR23, !P6 ;  /* 0x0000001703007c0c */ /* 0x000fe4000f7c1270 */
[----:B------:R-:W-:Y:S01]  /*9b950*/  ISETP.LT.AND P5, PT, R2, UR38, !P4 ;  /* 0x0000002602007c0c */ /* 0x000fe2000e7a1270 */
[C---:B------:R-:W-:Y:S01]  /*9b960*/  VIADD R0, R19.reuse, 0x19f ;  /* 0x0000019f13007836 */ /* 0x040fe20000000000 */
[----:B------:R-:W-:Y:S01]  /*9b970*/  PRMT R5, R24, 0x7773, RZ ;  /* 0x0000777318057816 */ /* 0x000fe200000000ff */
[----:B------:R-:W-:Y:S01]  /*9b980*/  VIADD R4, R19, 0x1a0 ;  /* 0x000001a013047836 */ /* 0x000fe20000000000 */
[----:B------:R-:W4:Y:S01]  /*9b990*/  LDL.LU R24, [R1+0xa00] ;  /* 0x000a000001187983 */ /* 0x000f220000300800 */
[----:B------:R-:W0:Y:S01]  /*9b9a0*/  LDCU UR38, c[0x0][0x398] ;  /* 0x00007300ff2677ac */ /* 0x000e220008000800 */
[----:B------:R-:W-:-:S02]  /*9b9b0*/  ISETP.GE.AND P3, PT, R0, UR37, PT ;  /* 0x0000002500007c0c */ /* 0x000fc4000bf66270 */
[----:B------:R-:W-:Y:S02]  /*9b9c0*/  PRMT R0, R25, 0x7770, RZ ;  /* 0x0000777019007816 */ /* 0x000fe400000000ff */
[----:B------:R-:W-:Y:S01]  /*9b9d0*/  ISETP.LT.AND P4, PT, R3, UR41, !P4 ;  /* 0x0000002903007c0c */ /* 0x000fe2000e781270 */
[----:B------:R-:W0:Y:S01]  /*9b9e0*/  LDCU UR37, c[0x0][0x398] ;  /* 0x00007300ff2577ac */ /* 0x000e220008000800 */
[----:B------:R-:W0:Y:S01]  /*9b9f0*/  LDCU UR41, c[0x0][0x398] ;  /* 0x00007300ff2977ac */ /* 0x000e220008000800 */
[----:B------:R-:W0:Y:S01]  /*9ba00*/  LDCU UR23, c[0x0][0x39c] ;  /* 0x00007380ff1777ac */ /* 0x000e220008000800 */
[----:B------:R3:W-:Y:S01]  /*9ba10*/  @P6 STG.E.U8 desc[UR74][R10.64], R5 ;  /* 0x000000050a006986 */ /* 0x0007e2000c10114a */
[----:B-1----:R-:W-:-:S03]  /*9ba20*/  ISETP.LT.AND P6, PT, R2, UR51, !P3 ;  /* 0x0000003302007c0c */ /* 0x002fc6000dfc1270 */
[----:B---3--:R-:W3:Y:S01]  /*9ba30*/  LDL.LU.64 R10, [R1+0x228] ;  /* 0x00022800010a7983 */ /* 0x008ee20000300a00 */
[----:B------:R-:W-:Y:S02]  /*9ba40*/  ISETP.LT.AND P3, PT, R3, UR63, !P3 ;  /* 0x0000003f03007c0c */ /* 0x000fe4000df61270 */
[----:B------:R-:W-:Y:S01]  /*9ba50*/  PRMT R5, R25, 0x7773, RZ ;  /* 0x0000777319057816 */ /* 0x000fe200000000ff */
[----:B------:R-:W1:Y:S01]  /*9ba60*/  LDCU UR51, c[0x0][0x398] ;  /* 0x00007300ff3377ac */ /* 0x000e620008000800 */
[----:B--2---:R2:W-:Y:S01]  /*9ba70*/  @P5 STG.E.U8 desc[UR74][R22.64], R0 ;  /* 0x0000000016005986 */ /* 0x0045e2000c10114a */
[----:B------:R-:W-:-:S03]  /*9ba80*/  ISETP.GE.AND P5, PT, R4, UR59, PT ;  /* 0x0000003b04007c0c */ /* 0x000fc6000bfa6270 */
[----:B--2---:R-:W2:Y:S01]  /*9ba90*/  LDL.LU.64 R22, [R1+0x240] ;  /* 0x0002400001167983 */ /* 0x004ea20000300a00 */
[----:B------:R-:W-:-:S03]  /*9baa0*/  PRMT R0, R25, 0x7771, RZ ;  /* 0x0000777119007816 */ /* 0x000fc600000000ff */
[----:B------:R-:W2:Y:S01]  /*9bab0*/  LDL.LU.64 R28, [R1+0x268] ;  /* 0x00026800011c7983 */ /* 0x000ea20000300a00 */
[----:B------:R-:W-:-:S03]  /*9bac0*/  PRMT R4, R25, 0x7772, RZ ;  /* 0x0000777219047816 */ /* 0x000fc600000000ff */
[----:B----4-:R4:W-:Y:S04]  /*9bad0*/  @P4 STG.E.U8 desc[UR74][R26.64], R0 ;  /* 0x000000001a004986 */ /* 0x0109e8000c10114a */
[----:B------:R0:W-:Y:S04]  /*9bae0*/  @P6 STG.E.U8 desc[UR74][R6.64], R4 ;  /* 0x0000000406006986 */ /* 0x0001e8000c10114a */
[----:B----4-:R-:W4:Y:S04]  /*9baf0*/  LDL.LU.64 R26, [R1+0x280] ;  /* 0x00028000011a7983 */ /* 0x010f280000300a00 */
[----:B------:R-:W4:Y:S04]  /*9bb00*/  LDL.LU R9, [R1+0xa04] ;  /* 0x000a040001097983 */ /* 0x000f280000300800 */
[----:B0-----:R-:W4:Y:S04]  /*9bb10*/  LDL.LU.64 R6, [R1+0x2a8] ;  /* 0x0002a80001067983 */ /* 0x001f280000300a00 */
[----:B------:R0:W-:Y:S04]  /*9bb20*/  @P3 STG.E.U8 desc[UR74][R20.64], R5 ;  /* 0x0000000514003986 */ /* 0x0001e8000c10114a */
[----:B0-----:R-:W4:Y:S01]  /*9bb30*/  LDL.LU.64 R20, [R1+0x2c0] ;  /* 0x0002c00001147983 */ /* 0x001f220000300a00 */
[----:B------:R-:W-:Y:S01]  /*9bb40*/  VIADD R0, R19, 0x1a1 ;  /* 0x000001a113007836 */ /* 0x000fe20000000000 */
[----:B------:R-:W-:-:S02]  /*9bb50*/  ISETP.LT.AND P4, PT, R2, UR37, !P5 ;  /* 0x0000002502007c0c */ /* 0x000fc4000ef81270 */
[----:B------:R-:W-:Y:S01]  /*9bb60*/  ISETP.LT.AND P5, PT, R3, UR38, !P5 ;  /* 0x0000002603007c0c */ /* 0x000fe2000efa1270 */
[----:B------:R-:W0:Y:S01]  /*9bb70*/  LDCU UR38, c[0x0][0x398] ;  /* 0x00007300ff2677ac */ /* 0x000e220008000800 */
[----:B------:R-:W-:Y:S01]  /*9bb80*/  VIADD R4, R19, 0x1a2 ;  /* 0x000001a213047836 */ /* 0x000fe20000000000 */
[----:B------:R-:W-:Y:S01]  /*9bb90*/  ISETP.GE.AND P6, PT, R0, UR24, PT ;  /* 0x0000001800007c0c */ /* 0x000fe2000bfc6270 */
[----:B------:R-:W0:Y:S01]  /*9bba0*/  LDCU UR24, c[0x0][0x398] ;  /* 0x00007300ff1877ac */ /* 0x000e220008000800 */
[----:B------:R-:W-:Y:S01]  /*9bbb0*/  PRMT R0, R24, 0x7770, RZ ;  /* 0x0000777018007816 */ /* 0x000fe200000000ff */
[----:B------:R-:W0:Y:S01]  /*9bbc0*/  LDCU UR37, c[0x0][0x39c] ;  /* 0x00007380ff2577ac */ /* 0x000e220008000800 */
[----:B------:R-:W-:-:S04]  /*9bbd0*/  ISETP.LT.AND P3, PT, R2, UR41, !P6 ;  /* 0x0000002902007c0c */ /* 0x000fc8000f761270 */
[----:B---3--:R3:W-:Y:S01]  /*9bbe0*/  @P4 STG.E.U8 desc[UR74][R10.64], R0 ;  /* 0x000000000a004986 */ /* 0x0087e2000c10114a */
[----:B-1----:R-:W-:Y:S02]  /*9bbf0*/  ISETP.LT.AND P6, PT, R3, UR51, !P6 ;  /* 0x0000003303007c0c */ /* 0x002fe4000f7c1270 */
[----:B------:R-:W-:Y:S01]  /*9bc00*/  ISETP.GE.AND P4, PT, R4, UR69, PT ;  /* 0x0000004504007c0c */ /* 0x000fe2000bf86270 */
[----:B------:R-:W1:Y:S01]  /*9bc10*/  LDCU UR41, c[0x0][0x398] ;  /* 0x00007300ff2977ac */ /* 0x000e620008000800 */
[----:B------:R-:W0:Y:S01]  /*9bc20*/  LDCU UR51, c[0x0][0x398] ;  /* 0x00007300ff3377ac */ /* 0x000e220008000800 */
[----:B---3--:R-:W3:Y:S01]  /*9bc30*/  LDL.LU.64 R10, [R1+0x2e8] ;  /* 0x0002e800010a7983 */ /* 0x008ee20000300a00 */
[----:B------:R-:W-:-:S05]  /*9bc40*/  PRMT R0, R24, 0x7771, RZ ;  /* 0x0000777118007816 */ /* 0x000fca00000000ff */
[----:B--2---:R2:W-:Y:S01]  /*9bc50*/  @P5 STG.E.U8 desc[UR74][R22.64], R0 ;  /* 0x0000000016005986 */ /* 0x0045e2000c10114a */
[----:B0-----:R-:W-:Y:S02]  /*9bc60*/  ISETP.LT.AND P5, PT, R2, UR24, !P4 ;  /* 0x0000001802007c0c */ /* 0x001fe4000e7a1270 */
[----:B------:R-:W-:Y:S01]  /*9bc70*/  ISETP.LT.AND P4, PT, R3, UR38, !P4 ;  /* 0x0000002603007c0c */ /* 0x000fe2000e781270 */
[----:B------:R-:W-:Y:S01]  /*9bc80*/  VIADD R4, R19, 0x1a3 ;  /* 0x000001a313047836 */ /* 0x000fe20000000000 */
[----:B------:R-:W0:Y:S01]  /*9bc90*/  LDCU UR24, c[0x0][0x398] ;  /* 0x00007300ff1877ac */ /* 0x000e220008000800 */
[----:B------:R-:W0:Y:S01]  /*9bca0*/  LDCU UR38, c[0x0][0x398] ;  /* 0x00007300ff2677ac */ /* 0x000e220008000800 */
[----:B--2---:R-:W2:Y:S01]  /*9bcb0*/  LDL.LU.64 R22, [R1+0x300] ;  /* 0x0003000001167983 */ /* 0x004ea20000300a00 */
[----:B------:R-:W-:-:S03]  /*9bcc0*/  PRMT R0, R24, 0x7772, RZ ;  /* 0x0000777218007816 */ /* 0x000fc600000000ff */
[----:B------:R-:W2:Y:S04]  /*9bcd0*/  LDL.LU R25, [R1+0xa08] ;  /* 0x000a080001197983 */ /* 0x000ea80000300800 */
[----:B------:R0:W-:Y:S02]  /*9bce0*/  @P3 STG.E.U8 desc[UR74][R28.64], R0 ;  /* 0x000000001c003986 */ /* 0x0001e4000c10114a */
[----:B0-----:R-:W-:Y:S02]  /*9bcf0*/  PRMT R0, R24, 0x7773, RZ ;  /* 0x0000777318007816 */ /* 0x001fe400000000ff */
[----:B------:R-:W2:Y:S04]  /*9bd00*/  LDL.LU.64 R28, [R1+0x328] ;  /* 0x00032800011c7983 */ /* 0x000ea80000300a00 */
[----:B----4-:R0:W-:Y:S02]  /*9bd10*/  @P6 STG.E.U8 desc[UR74][R26.64], R0 ;  /* 0x000000001a006986 */ /* 0x0101e4000c10114a */
[----:B0-----:R-:W-:-:S05]  /*9bd20*/  PRMT R0, R9, 0x7770, RZ ;  /* 0x0000777009007816 */ /* 0x001fca00000000ff */
[----:B------:R0:W-:Y:S04]  /*9bd30*/  @P5 STG.E.U8 desc[UR74][R6.64], R0 ;  /* 0x0000000006005986 */ /* 0x0001e8000c10114a */
[----:B0-----:R-:W4:Y:S01]  /*9bd40*/  LDL.LU.64 R6, [R1+0x1f0] ;  /* 0x0001f00001067983 */ /* 0x001f220000300a00 */
[----:B------:R-:W-:-:S05]  /*9bd50*/  PRMT R0, R9, 0x7771, RZ ;  /* 0x0000777109007816 */ /* 0x000fca00000000ff */
[----:B------:R0:W-:Y:S04]  /*9bd60*/  @P4 STG.E.U8 desc[UR74][R20.64], R0 ;  /* 0x0000000014004986 */ /* 0x0001e8000c10114a */
[----:B0-----:R-:W4:Y:S01]  /*9bd70*/  LDL.LU.64 R20, [R1+0x380] ;  /* 0x0003800001147983 */ /* 0x001f220000300a00 */
[----:B------:R-:W-:Y:S01]  /*9bd80*/  ISETP.GE.AND P3, PT, R4, UR20, PT ;  /* 0x0000001404007c0c */ /* 0x000fe2000bf66270 */
[----:B------:R-:W0:Y:S03]  /*9bd90*/  LDCU UR20, c[0x0][0x398] ;  /* 0x00007300ff1477ac */ /* 0x000e260008000800 */
[----:B-1----:R-:W-:Y:S02]  /*9bda0*/  ISETP.LT.AND P6, PT, R2, UR41, !P3 ;  /* 0x0000002902007c0c */ /* 0x002fe4000dfc1270 */
[----:B------:R-:W-:-:S02]  /*9bdb0*/  ISETP.LT.AND P3, PT, R3, UR51, !P3 ;  /* 0x0000003303007c0c */ /* 0x000fc4000df61270 */
[----:B------:R-:W-:Y:S01]  /*9bdc0*/  PRMT R0, R9, 0x7772, RZ ;  /* 0x0000777209007816 */ /* 0x000fe200000000ff */
[----:B------:R-:W-:Y:S01]  /*9bdd0*/  VIADD R4, R19, 0x1a4 ;  /* 0x000001a413047836 */ /* 0x000fe20000000000 */
[----:B------:R-:W1:Y:S01]  /*9bde0*/  LDCU UR41, c[0x0][0x398] ;  /* 0x00007300ff2977ac */ /* 0x000e620008000800 */
[----:B------:R-:W1:Y:S03]  /*9bdf0*/  LDCU UR51, c[0x0][0x398] ;  /* 0x00007300ff3377ac */ /* 0x000e660008000800 */
[----:B------:R-:W-:-:S03]  /*9be00*/  ISETP.GE.AND P5, PT, R4, UR67, PT ;  /* 0x0000004304007c0c */ /* 0x000fc6000bfa6270 */
[----:B---3--:R3:W-:Y:S01]  /*9be10*/  @P6 STG.E.U8 desc[UR74][R10.64], R0 ;  /* 0x000000000a006986 */ /* 0x0087e2000c10114a */
[----:B0-----:R-:W-:Y:S01]  /*9be20*/  ISETP.LT.AND P4, PT, R2, UR20, !P5 ;  /* 0x0000001402007c0c */ /* 0x001fe2000ef81270 */
[----:B------:R-:W-:Y:S02]  /*9be30*/  VIADD R4, R19, 0x1a5 ;  /* 0x000001a513047836 */ /* 0x000fe40000000000 */
[----:B---3--:R-:W3:Y:S01]  /*9be40*/  LDL.LU.64 R10, [R1+0x378] ;  /* 0x00037800010a7983 */ /* 0x008ee20000300a00 */
[----:B------:R-:W-:-:S03]  /*9be50*/  PRMT R0, R9, 0x7773, RZ ;  /* 0x0000777309007816 */ /* 0x000fc600000000ff */
[----:B------:R-:W3:Y:S01]  /*9be60*/  LDL.LU R24, [R1+0xa0c] ;  /* 0x000a0c0001187983 */ /* 0x000ee20000300800 */
[----:B------:R-:W-:Y:S02]  /*9be70*/  ISETP.LT.AND P5, PT, R3, UR24, !P5 ;  /* 0x0000001803007c0c */ /* 0x000fe4000efa1270 */
[----:B------:R-:W-:Y:S01]  /*9be80*/  ISETP.GE.AND P6, PT, R4, UR36, PT ;  /* 0x0000002404007c0c */ /* 0x000fe2000bfc6270 */
[----:B------:R-:W-:Y:S01]  /*9be90*/  VIADD R4, R19, 0x1a6 ;  /* 0x000001a613047836 */ /* 0x000fe20000000000 */
[----:B------:R-:W0:Y:S01]  /*9bea0*/  LDCU UR36, c[0x0][0x398] ;  /* 0x00007300ff2477ac */ /* 0x000e220008000800 */
[----:B------:R-:W0:Y:S01]  /*9beb0*/  LDCU UR20, c[0x0][0x39c] ;  /* 0x00007380ff1477ac */ /* 0x000e220008000800 */
[----:B------:R-:W0:Y:S01]  /*9bec0*/  LDCU UR24, c[0x0][0x39c] ;  /* 0x00007380ff1877ac */ /* 0x000e220008000800 */
[----:B--2---:R2:W-:Y:S01]  /*9bed0*/  @P3 STG.E.U8 desc[UR74][R22.64], R0 ;  /* 0x0000000016003986 */ /* 0x0045e2000c10114a */
[----:B------:R-:W-:Y:S01]  /*9bee0*/  ISETP.LT.AND P3, PT, R2, UR38, !P6 ;  /* 0x0000002602007c0c */ /* 0x000fe2000f761270 */
[----:B------:R-:W0:Y:S02]  /*9bef0*/  LDCU UR38, c[0x0][0x398] ;  /* 0x00007300ff2677ac */ /* 0x000e240008000800 */
[----:B--2---:R-:W2:Y:S01]  /*9bf00*/  LDL.LU.64 R22, [R1+0x370] ;  /* 0x0003700001167983 */ /* 0x004ea20000300a00 */
[----:B------:R-:W-:-:S03]  /*9bf10*/  PRMT R0, R25, 0x7770, RZ ;  /* 0x0000777019007816 */ /* 0x000fc600000000ff */
[----:B------:R-:W2:Y:S04]  /*9bf20*/  LDL.LU.64 R26, [R1+0x420] ;  /* 0x00042000011a7983 */ /* 0x000ea80000300a00 */
[----:B------:R0:W-:Y:S01]  /*9bf30*/  @P4 STG.E.U8 desc[UR74][R28.64], R0 ;  /* 0x000000001c004986 */ /* 0x0001e2000c10114a */
[----:B------:R-:W-:Y:S02]  /*9bf40*/  ISETP.GE.AND P4, PT, R4, UR66, PT ;  /* 0x0000004204007c0c */ /* 0x000fe4000bf86270 */
[C---:B------:R-:W-:Y:S02]  /*9bf50*/  PRMT R4, R25.reuse, 0x7772, RZ ;  /* 0x0000777219047816 */ /* 0x040fe400000000ff */
[----:B0-----:R-:W-:-:S05]  /*9bf60*/  PRMT R0, R25, 0x7771, RZ ;  /* 0x0000777119007816 */ /* 0x001fca00000000ff */
[----:B----4-:R0:W-:Y:S04]  /*9bf70*/  @P5 STG.E.U8 desc[UR74][R6.64], R0 ;  /* 0x0000000006005986 */ /* 0x0101e8000c10114a */
[----:B0-----:R-:W4:Y:S04]  /*9bf80*/  LDL.LU.64 R6, [R1+0x458] ;  /* 0x0004580001067983 */ /* 0x001f280000300a00 */
[----:B------:R0:W-:Y:S04]  /*9bf90*/  @P3 STG.E.U8 desc[UR74][R20.64], R4 ;  /* 0x0000000414003986 */ /* 0x0001e8000c10114a */
[----:B0-----:R-:W4:Y:S01]  /*9bfa0*/  LDL.LU.64 R20, [R1+0x450] ;  /* 0x0004500001147983 */ /* 0x001f220000300a00 */
[----:B-1----:R-:W-:Y:S01]  /*9bfb0*/  ISETP.LT.AND P6, PT, R3, UR41, !P6 ;  /* 0x0000002903007c0c */ /* 0x002fe2000f7c1270 */
[----:B------:R-:W0:Y:S01]  /*9bfc0*/  LDCU UR41, c[0x0][0x398] ;  /* 0x00007300ff2977ac */ /* 0x000e220008000800 */
[----:B------:R-:W-:Y:S01]  /*9bfd0*/  ISETP.LT.AND P5, PT, R2, UR36, !P4 ;  /* 0x0000002402007c0c */ /* 0x000fe2000e7a1270 */
[----:B------:R-:W-:Y:S01]  /*9bfe0*/  VIADD R0, R19, 0x1a7 ;  /* 0x000001a713007836 */ /* 0x000fe20000000000 */
[----:B------:R-:W-:Y:S01]  /*9bff0*/  PRMT R5, R25, 0x7773, RZ ;  /* 0x0000777319057816 */ /* 0x000fe200000000ff */
[----:B------:R-:W-:Y:S01]  /*9c000*/  VIADD R4, R19, 0x1a8 ;  /* 0x000001a813047836 */ /* 0x000fe20000000000 */
[----:B------:R-:W4:Y:S01]  /*9c010*/  LDL.LU R25, [R1+0xa10] ;  /* 0x000a100001197983 */ /* 0x000f220000300800 */
[----:B------:R-:W1:Y:S01]  /*9c020*/  LDCU UR36, c[0x0][0x398] ;  /* 0x00007300ff2477ac */ /* 0x000e620008000800 */
[----:B------:R-:W-:-:S02]  /*9c030*/  ISETP.GE.AND P3, PT, R0, UR22, PT ;  /* 0x0000001600007c0c */ /* 0x000fc4000bf66270 */
[----:B------:R-:W-:Y:S01]  /*9c040*/  ISETP.LT.AND P4, PT, R3, UR38, !P4 ;  /* 0x0000002603007c0c */ /* 0x000fe2000e781270 */
[----:B------:R-:W0:Y:S01]  /*9c050*/  LDCU UR22, c[0x0][0x398] ;  /* 0x00007300ff1677ac */ /* 0x000e220008000800 */
[----:B------:R-:W0:Y:S01]  /*9c060*/  LDCU UR38, c[0x0][0x398] ;  /* 0x00007300ff2677ac */ /* 0x000e220008000800 */
[----:B---3--:R3:W-:Y:S01]  /*9c070*/  @P6 STG.E.U8 desc[UR74][R10.64], R5 ;  /* 0x000000050a006986 */ /* 0x0087e2000c10114a */
[----:B------:R-:W-:-:S03]  /*9c080*/  PRMT R0, R24, 0x7770, RZ ;  /* 0x0000777018007816 */ /* 0x000fc600000000ff */
[----:B---3--:R-:W3:Y:S01]  /*9c090*/  LDL.LU.64 R10, [R1+0x498] ;  /* 0x00049800010a7983 */ /* 0x008ee20000300a00 */
[----:B0-----:R-:W-:Y:S02]  /*9c0a0*/  ISETP.LT.AND P6, PT, R2, UR41, !P3 ;  /* 0x0000002902007c0c */ /* 0x001fe4000dfc1270 */
[----:B------:R-:W-:Y:S02]  /*9c0b0*/  ISETP.LT.AND P3, PT, R3, UR51, !P3 ;  /* 0x0000003303007c0c */ /* 0x000fe4000df61270 */
[----:B------:R-:W-:Y:S01]  /*9c0c0*/  PRMT R5, R24, 0x7773, RZ ;  /* 0x0000777318057816 */ /* 0x000fe200000000ff */
[----:B------:R-:W0:Y:S01]  /*9c0d0*/  LDCU UR41, c[0x0][0x398] ;  /* 0x00007300ff2977ac */ /* 0x000e220008000800 */
[----:B------:R-:W0:Y:S01]  /*9c0e0*/  LDCU UR51, c[0x0][0x398] ;  /* 0x00007300ff3377ac */ /* 0x000e220008000800 */
[----:B--2---:R2:W-:Y:S01]  /*9c0f0*/  @P5 STG.E.U8 desc[UR74][R22.64], R0 ;  /* 0x0000000016005986 */ /* 0x0045e2000c10114a */
[----:B------:R-:W-:-:S03]  /*9c100*/  ISETP.GE.AND P5, PT, R4, UR64, PT ;  /* 0x0000004004007c0c */ /* 0x000fc6000bfa6270 */
[----:B--2---:R-:W2:Y:S01]  /*9c110*/  LDL.LU.64 R22, [R1+0x4b8] ;  /* 0x0004b80001167983 */ /* 0x004ea20000300a00 */
[----:B------:R-:W-:-:S03]  /*9c120*/  PRMT R0, R24, 0x7771, RZ ;  /* 0x0000777118007816 */ /* 0x000fc600000000ff */
[----:B------:R-:W2:Y:S01]  /*9c130*/  LDL.LU.64 R28, [R1+0x4e8] ;  /* 0x0004e800011c7983 */ /* 0x000ea20000300a00 */
[----:B------:R-:W-:-:S03]  /*9c140*/  PRMT R4, R24, 0x7772, RZ ;  /* 0x0000777218047816 */ /* 0x000fc600000000ff */
[----:B------:R0:W-:Y:S04]  /*9c150*/  @P4 STG.E.U8 desc[UR74][R26.64], R0 ;  /* 0x000000001a004986 */ /* 0x0001e8000c10114a */
[----:B0-----:R-:W2:Y:S04]  /*9c160*/  LDL.LU.64 R26, [R1+0x4f0] ;  /* 0x0004f000011a7983 */ /* 0x001ea80000300a00 */
[----:B------:R-:W2:Y:S04]  /*9c170*/  LDL.LU R9, [R1+0xa14] ;  /* 0x000a140001097983 */ /* 0x000ea80000300800 */
[----:B----4-:R0:W-:Y:S04]  /*9c180*/  @P6 STG.E.U8 desc[UR74][R6.64], R4 ;  /* 0x0000000406006986 */ /* 0x0101e8000c10114a */
[----:B0-----:R-:W4:Y:S04]  /*9c190*/  LDL.LU.64 R6, [R1+0x500] ;  /* 0x0005000001067983 */ /* 0x001f280000300a00 */
[----:B------:R0:W-:Y:S04]  /*9c1a0*/  @P3 STG.E.U8 desc[UR74][R20.64], R5 ;  /* 0x0000000514003986 */ /* 0x0001e8000c10114a */
[----:B0-----:R-:W4:Y:S01]  /*9c1b0*/  LDL.LU.64 R20, [R1+0x508] ;  /* 0x0005080001147983 */ /* 0x001f220000300a00 */
[----:B------:R-:W-:Y:S01]  /*9c1c0*/  ISETP.LT.AND P4, PT, R2, UR22, !P5 ;  /* 0x0000001602007c0c */ /* 0x000fe2000ef81270 */
[----:B------:R-:W-:Y:S01]  /*9c1d0*/  VIADD R0, R19, 0x1a9 ;  /* 0x000001a913007836 */ /* 0x000fe20000000000 */
[----:B-1----:R-:W-:Y:S01]  /*9c1e0*/  ISETP.LT.AND P5, PT, R3, UR36, !P5 ;  /* 0x0000002403007c0c */ /* 0x002fe2000efa1270 */
[----:B------:R-:W0:Y:S01]  /*9c1f0*/  LDCU UR36, c[0x0][0x398] ;  /* 0x00007300ff2477ac */ /* 0x000e220008000800 */
[----:B------:R-:W-:Y:S01]  /*9c200*/  VIADD R4, R19, 0x1aa ;  /* 0x000001aa13047836 */ /* 0x000fe20000000000 */
[----:B------:R-:W1:Y:S01]  /*9c210*/  LDCU UR22, c[0x0][0x39c] ;  /* 0x00007380ff1677ac */ /* 0x000e620008000800 */
[----:B------:R-:W-:-:S02]  /*9c220*/  ISETP.GE.AND P6, PT, R0, UR54, PT ;  /* 0x0000003600007c0c */ /* 0x000fc4000bfc6270 */
[----:B------:R-:W-:Y:S02]  /*9c230*/  PRMT R0, R25, 0x7770, RZ ;  /* 0x0000777019007816 */ /* 0x000fe400000000ff */
[----:B------:R-:W-:Y:S02]  /*9c240*/  ISETP.LT.AND P3, PT, R2, UR38, !P6 ;  /* 0x0000002602007c0c */ /* 0x000fe4000f761270 */
[----:B------:R-:W-:Y:S01]  /*9c250*/  ISETP.LT.AND P6, PT, R3, UR41, !P6 ;  /* 0x0000002903007c0c */ /* 0x000fe2000f7c1270 */
[----:B------:R-:W0:Y:S01]  /*9c260*/  LDCU UR38, c[0x0][0x398] ;  /* 0x00007300ff2677ac */ /* 0x000e220008000800 */
[----:B------:R-:W0:Y:S01]  /*9c270*/  LDCU UR41, c[0x0][0x398] ;  /* 0x00007300ff2977ac */ /* 0x000e220008000800 */
[----:B---3--:R3:W-:Y:S01]  /*9c280*/  @P4 STG.E.U8 desc[UR74][R10.64], R0 ;  /* 0x000000000a004986 */ /* 0x0087e2000c10114a */
[----:B------:R-:W-:-:S03]  /*9c290*/  ISETP.GE.AND P4, PT, R4, UR65, PT ;  /* 0x0000004104007c0c */ /* 0x000fc6000bf86270 */
[----:B---3--:R-:W3:Y:S01]  /*9c2a0*/  LDL.LU.64 R10, [R1+0x510] ;  /* 0x00051000010a7983 */ /* 0x008ee20000300a00 */
[----:B------:R-:W-:-:S05]  /*9c2b0*/  PRMT R0, R25, 0x7771, RZ ;  /* 0x0000777119007816 */ /* 0x000fca00000000ff */
[----:B--2---:R2:W-:Y:S01]  /*9c2c0*/  @P5 STG.E.U8 desc[UR74][R22.64], R0 ;  /* 0x0000000016005986 */ /* 0x0045e2000c10114a */
[----:B------:R-:W-:Y:S02]  /*9c2d0*/  ISETP.LT.AND P5, PT, R2, UR51, !P4 ;  /* 0x0000003302007c0c */ /* 0x000fe4000e7a1270 */
[----:B0-----:R-:W-:Y:S01]  /*9c2e0*/  ISETP.LT.AND P4, PT, R3, UR36, !P4 ;  /* 0x0000002403007c0c */ /* 0x001fe2000e781270 */
        /* <DEDUP_REMOVED lines=9> */
[----:B------:R0:W-:Y:S02]  /*9c380*/  @P6 STG.E.U8 desc[UR74][R26.64], R0 ;  /* 0x000000001a006986 */ /* 0x0001e4000c10114a */
[----:B0-----:R-:W-:-:S05]  /*9c390*/  PRMT R0, R9, 0x7770, RZ ;  /* 0x0000777009007816 */ /* 0x001fca00000000ff */
[----:B----4-:R0:W-:Y:S04]  /*9c3a0*/  @P5 STG.E.U8 desc[UR74][R6.64], R0 ;  /* 0x0000000006005986 */ /* 0x0101e8000c10114a */
[----:B0-----:R-:W4:Y:S01]  /*9c3b0*/  LDL.LU.64 R6, [R1+0x448] ;  /* 0x0004480001067983 */ /* 0x001f220000300a00 */
[----:B------:R-:W-:-:S05]  /*9c3c0*/  PRMT R0, R9, 0x7771, RZ ;  /* 0x0000777109007816 */ /* 0x000fca00000000ff */
[----:B------:R0:W-:Y:S04]  /*9c3d0*/  @P4 STG.E.U8 desc[UR74][R20.64], R0 ;  /* 0x0000000014004986 */ /* 0x0001e8000c10114a */
[----:B0-----:R-:W4:Y:S01]  /*9c3e0*/  LDL.LU.64 R20, [R1+0x538] ;  /* 0x0005380001147983 */ /* 0x001f220000300a00 */
[----:B------:R-:W-:Y:S01]  /*9c3f0*/  ISETP.GE.AND P3, PT, R4, UR33, PT ;  /* 0x0000002104007c0c */ /* 0x000fe2000bf66270 */
[----:B------:R-:W0:Y:S03]  /*9c400*/  LDCU UR33, c[0x0][0x398] ;  /* 0x00007300ff2177ac */ /* 0x000e260008000800 */
[----:B------:R-:W-:Y:S01]  /*9c410*/  ISETP.LT.AND P6, PT, R2, UR38, !P3 ;  /* 0x0000002602007c0c */ /* 0x000fe2000dfc1270 */
[----:B------:R-:W-:Y:S01]  /*9c420*/  VIADD R4, R19, 0x1ac ;  /* 0x000001ac13047836 */ /* 0x000fe20000000000 */
[----:B------:R-:W-:-:S02]  /*9c430*/  ISETP.LT.AND P3, PT, R3, UR41, !P3 ;  /* 0x0000002903007c0c */ /* 0x000fc4000df61270 */
[----:B------:R-:W-:Y:S01]  /*9c440*/  PRMT R0, R9, 0x7772, RZ ;  /* 0x0000777209007816 */ /* 0x000fe200000000ff */
[----:B------:R-:W1:Y:S01]  /*9c450*/  LDCU UR38, c[0x0][0x398] ;  /* 0x00007300ff2677ac */ /* 0x000e620008000800 */
[----:B------:R-:W1:Y:S01]  /*9c460*/  LDCU UR41, c[0x0][0x398] ;  /* 0x00007300ff2977ac */ /* 0x000e620008000800 */
[----:B------:R-:W-:Y:S01]  /*9c470*/  ISETP.GE.AND P5, PT, R4, UR34, PT ;  /* 0x0000002204007c0c */ /* 0x000fe2000bfa6270 */
[----:B------:R-:W1:Y:S05]  /*9c480*/  LDCU UR34, c[0x0][0x398] ;  /* 0x00007300ff2277ac */ /* 0x000e6a0008000800 */
[----:B---3--:R3:W-:Y:S01]  /*9c490*/  @P6 STG.E.U8 desc[UR74][R10.64], R0 ;  /* 0x000000000a006986 */ /* 0x0087e2000c10114a */
[----:B0-----:R-:W-:Y:S01]  /*9c4a0*/  ISETP.LT.AND P4, PT, R2, UR33, !P5 ;  /* 0x0000002102007c0c */ /* 0x001fe2000ef81270 */
[----:B------:R-:W-:-:S02]  /*9c4b0*/  VIADD R4, R19, 0x1ad ;  /* 0x000001ad13047836 */ /* 0x000fc40000000000 */
        /* <DEDUP_REMOVED lines=8> */
[----:B--2---:R2:W-:Y:S01]  /*9c540*/  @P3 STG.E.U8 desc[UR74][R22.64], R0 ;  /* 0x0000000016003986 */ /* 0x0045e2000c10114a */
[----:B-1----:R-:W-:-:S03]  /*9c550*/  ISETP.LT.AND P3, PT, R2, UR34, !P6 ;  /* 0x0000002202007c0c */ /* 0x002fc6000f761270 */
[----:B--2---:R-:W2:Y:S01]  /*9c560*/  LDL.LU.64 R22, [R1+0x528] ;  /* 0x0005280001167983 */ /* 0x004ea20000300a00 */
[----:B------:R-:W-:-:S03]  /*9c570*/  PRMT R0, R24, 0x7770, RZ ;  /* 0x0000777018007816 */ /* 0x000fc600000000ff */
[----:B------:R-:W2:Y:S01]  /*9c580*/  LDL.LU.64 R26, [R1+0x540] ;  /* 0x00054000011a7983 */ /* 0x000ea20000300a00 */
[----:B------:R-:W-:Y:S01]  /*9c590*/  PRMT R5, R24, 0x7773, RZ ;  /* 0x0000777318057816 */ /* 0x000fe200000000ff */
[----:B------:R-:W1:Y:S02]  /*9c5a0*/  LDCU UR34, c[0x0][0x39c] ;  /* 0x00007380ff2277ac */ /* 0x000e640008000800 */
        /* <DEDUP_REMOVED lines=8> */
[----:B------:R-:W-:Y:S01]  /*9c630*/  ISETP.LT.AND P6, PT, R3, UR38, !P6 ;  /* 0x0000002603007c0c */ /* 0x000fe2000f7c1270 */
[----:B------:R-:W0:Y:S01]  /*9c640*/  LDCU UR38, c[0x0][0x398] ;  /* 0x00007300ff2677ac */ /* 0x000e220008000800 */
[----:B------:R-:W-:Y:S01]  /*9c650*/  ISETP.LT.AND P5, PT, R2, UR41, !P4 ;  /* 0x0000002902007c0c */ /* 0x000fe2000e7a1270 */
[C---:B------:R-:W-:Y:S01]  /*9c660*/  VIADD R0, R19.reuse, 0x1af ;  /* 0x000001af13007836 */ /* 0x040fe20000000000 */
[----:B------:R-:W4:Y:S01]  /*9c670*/  LDL.LU R24, [R1+0xa20] ;  /* 0x000a200001187983 */ /* 0x000f220000300800 */
[----:B------:R-:W-:Y:S01]  /*9c680*/  VIADD R4, R19, 0x1b0 ;  /* 0x000001b013047836 */ /* 0x000fe20000000000 */
[----:B------:R-:W0:Y:S02]  /*9c690*/  LDCU UR41, c[0x0][0x398] ;  /* 0x00007300ff2977ac */ /* 0x000e240008000800 */
[----:B------:R-:W-:-:S02]  /*9c6a0*/  ISETP.GE.AND P3, PT, R0, UR60, PT ;  /* 0x0000003c00007c0c */ /* 0x000fc4000bf66270 */
[----:B------:R-:W-:Y:S01]  /*9c6b0*/  ISETP.LT.AND P4, PT, R3, UR36, !P4 ;  /* 0x0000002403007c0c */ /* 0x000fe2000e781270 */
[----:B------:R-:W0:Y:S02]  /*9c6c0*/  LDCU UR36, c[0x0][0x398] ;  /* 0x00007300ff2477ac */ /* 0x000e240008000800 */
        /* <DEDUP_REMOVED lines=13> */
[----:B------:R-:W-:Y:S01]  /*9c7a0*/  PRMT R4, R25, 0x7772, RZ ;  /* 0x0000777219047816 */ /* 0x000fe200000000ff */
[----:B------:R-:W0:Y:S02]  /*9c7b0*/  LDCU UR21, c[0x0][0x39c] ;  /* 0x00007380ff1577ac */ /* 0x000e240008000800 */
[----:B------:R1:W-:Y:S04]  /*9c7c0*/  @P4 STG.E.U8 desc[UR74][R26.64], R0 ;  /* 0x000000001a004986 */ /* 0x0003e8000c10114a */
[----:B-1----:R-:W2:Y:S04]  /*9c7d0*/  LDL.LU.64 R26, [R1+0x578] ;  /* 0x00057800011a7983 */ /* 0x002ea80000300a00 */
[----:B------:R-:W2:Y:S04]  /*9c7e0*/  LDL.LU R9, [R1+0xa24] ;  /* 0x000a240001097983 */ /* 0x000ea80000300800 */
[----:B----4-:R1:W-:Y:S04]  /*9c7f0*/  @P6 STG.E.U8 desc[UR74][R6.64], R4 ;  /* 0x0000000406006986 */ /* 0x0103e8000c10114a */
[----:B-1----:R-:W4:Y:S04]  /*9c800*/  LDL.LU.64 R6, [R1+0x580] ;  /* 0x0005800001067983 */ /* 0x002f280000300a00 */
[----:B------:R1:W-:Y:S04]  /*9c810*/  @P3 STG.E.U8 desc[UR74][R20.64], R5 ;  /* 0x0000000514003986 */ /* 0x0003e8000c10114a */
[----:B-1----:R-:W4:Y:S01]  /*9c820*/  LDL.LU.64 R20, [R1+0x588] ;  /* 0x0005880001147983 */ /* 0x002f220000300a00 */
[----:B------:R-:W-:Y:S01]  /*9c830*/  ISETP.LT.AND P4, PT, R2, UR41, !P5 ;  /* 0x0000002902007c0c */ /* 0x000fe2000ef81270 */
[----:B------:R-:W-:Y:S01]  /*9c840*/  VIADD R0, R19, 0x1b1 ;  /* 0x000001b113007836 */ /* 0x000fe20000000000 */
[----:B------:R-:W1:Y:S01]  /*9c850*/  LDCU UR41, c[0x0][0x398] ;  /* 0x00007300ff2977ac */ /* 0x000e620008000800 */
[----:B------:R-:W-:Y:S01]  /*9c860*/  ISETP.LT.AND P5, PT, R3, UR36, !P5 ;  /* 0x0000002403007c0c */ /* 0x000fe2000efa1270 */
[----:B------:R-:W1:Y:S02]  /*9c870*/  LDCU UR36, c[0x0][0x398] ;  /* 0x00007300ff2477ac */ /* 0x000e640008000800 */
[----:B------:R-:W-:-:S02]  /*9c880*/  ISETP.GE.AND P6, PT, R0, UR49, PT ;  /* 0x0000003100007c0c */ /* 0x000fc4000bfc6270 */
[----:B------:R-:W-:Y:S01]  /*9c890*/  PRMT R0, R24, 0x7770, RZ ;  /* 0x0000777018007816 */ /* 0x000fe200000000ff */
[----:B------:R-:W-:Y:S01]  /*9c8a0*/  VIADD R4, R19, 0x1b2 ;  /* 0x000001b213047836 */ /* 0x000fe20000000000 */
[----:B------:R-:W1:Y:S01]  /*9c8b0*/  LDCU UR49, c[0x0][0x398] ;  /* 0x00007300ff3177ac */ /* 0x000e620008000800 */
[----:B0-----:R-:W-:Y:S02]  /*9c8c0*/  ISETP.LT.AND P3, PT, R2, UR38, !P6 ;  /* 0x0000002602007c0c */ /* 0x001fe4000f761270 */
[----:B------:R-:W-:Y:S01]  /*9c8d0*/  ISETP.LT.AND P6, PT, R3, UR51, !P6 ;  /* 0x0000003303007c0c */ /* 0x000fe2000f7c1270 */
[----:B------:R-:W0:Y:S01]  /*9c8e0*/  LDCU UR38, c[0x0][0x398] ;  /* 0x00007300ff2677ac */ /* 0x000e220008000800 */
[----:B------:R-:W0:Y:S01]  /*9c8f0*/  LDCU UR51, c[0x0][0x398] ;  /* 0x00007300ff3377ac */ /* 0x000e220008000800 */
[----:B---3--:R3:W-:Y:S01]  /*9c900*/  @P4 STG.E.U8 desc[UR74][R10.64], R0 ;  /* 0x000000000a004986 */ /* 0x0087e2000c10114a */
[----:B------:R-:W-:Y:S01]  /*9c910*/  ISETP.GE.AND P4, PT, R4, UR15, PT ;  /* 0x0000000f04007c0c */ /* 0x000fe2000bf86270 */
[----:B------:R-:W0:Y:S02]  /*9c920*/  LDCU UR15, c[0x0][0x398] ;  /* 0x00007300ff0f77ac */ /* 0x000e240008000800 */
[----:B---3--:R-:W3:Y:S01]  /*9c930*/  LDL.LU.64 R10, [R1+0x590] ;  /* 0x00059000010a7983 */ /* 0x008ee20000300a00 */
[----:B------:R-:W-:-:S05]  /*9c940*/  PRMT R0, R24, 0x7771, RZ ;  /* 0x0000777118007816 */ /* 0x000fca00000000ff */
[----:B--2---:R2:W-:Y:S01]  /*9c950*/  @P5 STG.E.U8 desc[UR74][R22.64], R0 ;  /* 0x0000000016005986 */ /* 0x0045e2000c10114a */
[----:B-1----:R-:W-:Y:S02]  /*9c960*/  ISETP.LT.AND P5, PT, R2, UR41, !P4 ;  /* 0x0000002902007c0c */ /* 0x002fe4000e7a1270 */
[----:B------:R-:W-:Y:S01]  /*9c970*/  ISETP.LT.AND P4, PT, R3, UR36, !P4 ;  /* 0x0000002403007c0c */ /* 0x000fe2000e781270 */
[----:B------:R-:W-:Y:S01]  /*9c980*/  VIADD R4, R19, 0x1b3 ;  /* 0x000001b313047836 */ /* 0x000fe20000000000 */
[----:B------:R-:W1:Y:S01]  /*9c990*/  LDCU UR41, c[0x0][0x398] ;  /* 0x00007300ff2977ac */ /* 0x000e620008000800 */
        /* <DEDUP_REMOVED lines=14> */
[----:B------:R-:W-:-:S04]  /*9ca80*/  ISETP.GE.AND P3, PT, R4, UR77, PT ;  /* 0x0000004d04007c0c */ /* 0x000fc8000bf66270 */
[----:B------:R-:W-:Y:S02]  /*9ca90*/  ISETP.LT.AND P6, PT, R2, UR15, !P3 ;  /* 0x0000000f02007c0c */ /* 0x000fe4000dfc1270 */
[----:B------:R-:W-:Y:S02]  /*9caa0*/  ISETP.LT.AND P3, PT, R3, UR38, !P3 ;  /* 0x0000002603007c0c */ /* 0x000fe4000df61270 */
[----:B------:R-:W-:Y:S01]  /*9cab0*/  PRMT R0, R9, 0x7772, RZ ;  /* 0x0000777209007816 */ /* 0x000fe200000000ff */
[----:B------:R-:W-:Y:S01]  /*9cac0*/  VIADD R4, R19, 0x1b4 ;  /* 0x000001b413047836 */ /* 0x000fe20000000000 */
[----:B------:R-:W0:Y:S01]  /*9cad0*/  LDCU UR38, c[0x0][0x398] ;  /* 0x00007300ff2677ac */ /* 0x000e220008000800 */
[----:B------:R-:W0:Y:S03]  /*9cae0*/  LDCU UR15, c[0x0][0x39c] ;  /* 0x00007380ff0f77ac */ /* 0x000e260008000800 */
[----:B------:R-:W-:-:S03]  /*9caf0*/  ISETP.GE.AND P5, PT, R4, UR76, PT ;  /* 0x0000004c04007c0c */ /* 0x000fc6000bfa6270 */
[----:B---3--:R3:W-:Y:S01]  /*9cb00*/  @P6 STG.E.U8 desc[UR74][R10.64], R0 ;  /* 0x000000000a006986 */ /* 0x0087e2000c10114a */
[----:B-1----:R-:W-:Y:S01]  /*9cb10*/  ISETP.LT.AND P4, PT, R2, UR41, !P5 ;  /* 0x0000002902007c0c */ /* 0x002fe2000ef81270 */
[----:B------:R-:W-:Y:S02]  /*9cb20*/  VIADD R4, R19, 0x1b5 ;  /* 0x000001b513047836 */ /* 0x000fe40000000000 */
[----:B---3--:R-:W3:Y:S01]  /*9cb30*/  LDL.LU.64 R10, [R1+0x5b0] ;  /* 0x0005b000010a7983 */ /* 0x008ee20000300a00 */
[----:B------:R-:W-:-:S03]  /*9cb40*/  PRMT R0, R9, 0x7773, RZ ;  /* 0x0000777309007816 */ /* 0x000fc600000000ff */
[----:B------:R-:W3:Y:S01]  /*9cb50*/  LDL.LU R24, [R1+0xa2c] ;  /* 0x000a2c0001187983 */ /* 0x000ee20000300800 */
[----:B------:R-:W-:Y:S02]  /*9cb60*/  ISETP.LT.AND P5, PT, R3, UR36, !P5 ;  /* 0x0000002403007c0c */ /* 0x000fe4000efa1270 */
[----:B------:R-:W-:Y:S01]  /*9cb70*/  ISETP.GE.AND P6, PT, R4, UR32, PT ;  /* 0x0000002004007c0c */ /* 0x000fe2000bfc6270 */
[----:B------:R-:W-:Y:S01]  /*9cb80*/  VIADD R4, R19, 0x1b6 ;  /* 0x000001b613047836 */ /* 0x000fe20000000000 */
[----:B------:R-:W1:Y:S01]  /*9cb90*/  LDCU UR32, c[0x0][0x398] ;  /* 0x00007300ff2077ac */ /* 0x000e620008000800 */
[----:B------:R-:W0:Y:S01]  /*9cba0*/  LDCU UR36, c[0x0][0x398] ;  /* 0x00007300ff2477ac */ /* 0x000e220008000800 */
[----:B------:R-:W0:Y:S01]  /*9cbb0*/  LDCU UR41, c[0x0][0x398] ;  /* 0x00007300ff2977ac */ /* 0x000e220008000800 */
[----:B--2---:R2:W-:Y:S01]  /*9cbc0*/  @P3 STG.E.U8 desc[UR74][R22.64], R0 ;  /* 0x0000000016003986 */ /* 0x0045e2000c10114a */
[----:B------:R-:W-:-:S03]  /*9cbd0*/  ISETP.LT.AND P3, PT, R2, UR49, !P6 ;  /* 0x0000003102007c0c */ /* 0x000fc6000f761270 */
[----:B--2---:R-:W2:Y:S01]  /*9cbe0*/  LDL.LU.64 R22, [R1+0x5a8] ;  /* 0x0005a80001167983 */ /* 0x004ea20000300a00 */
[----:B------:R-:W-:-:S03]  /*9cbf0*/  PRMT R0, R25, 0x7770, RZ ;  /* 0x0000777019007816 */ /* 0x000fc600000000ff */
[----:B------:R-:W2:Y:S01]  /*9cc00*/  LDL.LU.64 R26, [R1+0x5c0] ;  /* 0x0005c000011a7983 */ /* 0x000ea20000300a00 */
[C---:B------:R-:W-:Y:S01]  /*9cc10*/  PRMT R5, R25.reuse, 0x7773, RZ ;  /* 0x0000777319057816 */ /* 0x040fe200000000ff */
[----:B------:R-:W0:Y:S02]  /*9cc20*/  LDCU UR49, c[0x0][0x398] ;  /* 0x00007300ff3177ac */ /* 0x000e240008000800 */
[----:B------:R1:W-:Y:S01]  /*9cc30*/  @P4 STG.E.U8 desc[UR74][R28.64], R0 ;  /* 0x000000001c004986 */ /* 0x0003e2000c10114a */
[----:B------:R-:W-:Y:S02]  /*9cc40*/  ISETP.GE.AND P4, PT, R4, UR73, PT ;  /* 0x0000004904007c0c */ /* 0x000fe4000bf86270 */
[C---:B------:R-:W-:Y:S02]  /*9cc50*/  PRMT R4, R25.reuse, 0x7772, RZ ;  /* 0x0000777219047816 */ /* 0x040fe400000000ff */
[----:B-1----:R-:W-:-:S05]  /*9cc60*/  PRMT R0, R25, 0x7771, RZ ;  /* 0x0000777119007816 */ /* 0x002fca00000000ff */
[----:B----4-:R1:W-:Y:S04]  /*9cc70*/  @P5 STG.E.U8 desc[UR74][R6.64], R0 ;  /* 0x0000000006005986 */ /* 0x0103e8000c10114a */
[----:B-1----:R-:W4:Y:S04]  /*9cc80*/  LDL.LU.64 R6, [R1+0x5d0] ;  /* 0x0005d00001067983 */ /* 0x002f280000300a00 */
[----:B------:R1:W-:Y:S04]  /*9cc90*/  @P3 STG.E.U8 desc[UR74][R20.64], R4 ;  /* 0x0000000414003986 */ /* 0x0003e8000c10114a */
[----:B-1----:R-:W4:Y:S01]  /*9cca0*/  LDL.LU.64 R20, [R1+0x5c8] ;  /* 0x0005c80001147983 */ /* 0x002f220000300a00 */
[----:B0-----:R-:W-:Y:S01]  /*9ccb0*/  ISETP.LT.AND P6, PT, R3, UR38, !P6 ;  /* 0x0000002603007c0c */ /* 0x001fe2000f7c1270 */
[----:B------:R-:W0:Y:S01]  /*9ccc0*/  LDCU UR38, c[0x0][0x398] ;  /* 0x00007300ff2677ac */ /* 0x000e220008000800 */
[----:B------:R-:W-:Y:S01]  /*9ccd0*/  ISETP.LT.AND P5, PT, R2, UR32, !P4 ;  /* 0x0000002002007c0c */ /* 0x000fe2000e7a1270 */
[C---:B------:R-:W-:Y:S01]  /*9cce0*/  VIADD R0, R19.reuse, 0x1b7 ;  /* 0x000001b713007836 */ /* 0x040fe20000000000 */
[----:B------:R-:W4:Y:S01]  /*9ccf0*/  LDL.LU R25, [R1+0xa30] ;  /* 0x000a300001197983 */ /* 0x000f220000300800 */
[----:B------:R-:W-:Y:S01]  /*9cd00*/  VIADD R4, R19, 0x1b8 ;  /* 0x000001b813047836 */ /* 0x000fe20000000000 */
[----:B------:R-:W1:Y:S02]  /*9cd10*/  LDCU UR32, c[0x0][0x39c] ;  /* 0x00007380ff2077ac */ /* 0x000e640008000800 */
        /* <DEDUP_REMOVED lines=24> */
[----:B------:R-:W-:Y:S01]  /*9cea0*/  VIADD R0, R19, 0x1b9 ;  /* 0x000001b913007836 */ /* 0x000fe20000000000 */
[----:B------:R-:W-:-:S02]  /*9ceb0*/  ISETP.LT.AND P4, PT, R2, UR49, !P5 ;  /* 0x0000003102007c0c */ /* 0x000fc4000ef81270 */
[----:B------:R-:W-:Y:S01]  /*9cec0*/  ISETP.LT.AND P5, PT, R3, UR51, !P5 ;  /* 0x0000003303007c0c */ /* 0x000fe2000efa1270 */
[----:B------:R-:W0:Y:S01]  /*9ced0*/  LDCU UR49, c[0x0][0x398] ;  /* 0x00007300ff3177ac */ /* 0x000e220008000800 */
[----:B------:R-:W-:Y:S01]  /*9cee0*/  ISETP.GE.AND P6, PT, R0, UR6, PT ;  /* 0x0000000600007c0c */ /* 0x000fe2000bfc6270 */
[----:B------:R-:W0:Y:S01]  /*9cef0*/  LDCU UR6, c[0x0][0x398] ;  /* 0x00007300ff0677ac */ /* 0x000e220008000800 */
[----:B------:R-:W-:Y:S02]  /*9cf00*/  PRMT R0, R25, 0x7770, RZ ;  /* 0x0000777019007816 */ /* 0x000fe400000000ff */
[----:B------:R-:W-:Y:S01]  /*9cf10*/  ISETP.LT.AND P3, PT, R2, UR38, !P6 ;  /* 0x0000002602007c0c */ /* 0x000fe2000f761270 */
[----:B------:R-:W-:Y:S01]  /*9cf20*/  VIADD R4, R19, 0x1ba ;  /* 0x000001ba13047836 */ /* 0x000fe20000000000 */
[----:B------:R-:W-:Y:S01]  /*9cf30*/  ISETP.LT.AND P6, PT, R3, UR41, !P6 ;  /* 0x0000002903007c0c */ /* 0x000fe2000f7c1270 */
[----:B------:R-:W0:Y:S01]  /*9cf40*/  LDCU UR38, c[0x0][0x398] ;  /* 0x00007300ff2677ac */ /* 0x000e220008000800 */
[----:B------:R-:W0:Y:S01]  /*9cf50*/  LDCU UR41, c[0x0][0x398] ;  /* 0x00007300ff2977ac */ /* 0x000e220008000800 */
[----:B---3--:R3:W-:Y:S01]  /*9cf60*/  @P4 STG.E.U8 desc[UR74][R10.64], R0 ;  /* 0x000000000a004986 */ /* 0x0087e2000c10114a */
[----:B------:R-:W-:-:S03]  /*9cf70*/  ISETP.GE.AND P4, PT, R4, UR44, PT ;  /* 0x0000002c04007c0c */ /* 0x000fc6000bf86270 */
[----:B---3--:R-:W3:Y:S01]  /*9cf80*/  LDL.LU.64 R10, [R1+0x608] ;  /* 0x00060800010a7983 */ /* 0x008ee20000300a00 */
[----:B------:R-:W-:Y:S01]  /*9cf90*/  PRMT R0, R25, 0x7771, RZ ;  /* 0x0000777119007816 */ /* 0x000fe200000000ff */
[----:B------:R-:W-:Y:S01]  /*9cfa0*/  VIADD R4, R19, 0x1bb ;  /* 0x000001bb13047836 */ /* 0x000fe20000000000 */
[----:B------:R-:W0:Y:S03]  /*9cfb0*/  LDCU UR44, c[0x0][0x398] ;  /* 0x00007300ff2c77ac */ /* 0x000e260008000800 */
[----:B--2---:R2:W-:Y:S01]  /*9cfc0*/  @P5 STG.E.U8 desc[UR74][R22.64], R0 ;  /* 0x0000000016005986 */ /* 0x0045e2000c10114a */
[----:B0-----:R-:W-:Y:S02]  /*9cfd0*/  ISETP.LT.AND P5, PT, R2, UR6, !P4 ;  /* 0x0000000602007c0c */ /* 0x001fe4000e7a1270 */
[----:B------:R-:W-:Y:S01]  /*9cfe0*/  ISETP.LT.AND P4, PT, R3, UR49, !P4 ;  /* 0x0000003103007c0c */ /* 0x000fe2000e781270 */
        /* <DEDUP_REMOVED lines=17> */
[----:B------:R-:W-:Y:S02]  /*9d100*/  ISETP.LT.AND P6, PT, R2, UR38, !P3 ;  /* 0x0000002602007c0c */ /* 0x000fe4000dfc1270 */
[----:B------:R-:W-:-:S02]  /*9d110*/  ISETP.LT.AND P3, PT, R3, UR41, !P3 ;  /* 0x0000002903007c0c */ /* 0x000fc4000df61270 */
[----:B------:R-:W-:Y:S01]  /*9d120*/  PRMT R0, R9, 0x7772, RZ ;  /* 0x0000777209007816 */ /* 0x000fe200000000ff */
[----:B------:R-:W-:Y:S01]  /*9d130*/  VIADD R4, R19, 0x1bc ;  /* 0x000001bc13047836 */ /* 0x000fe20000000000 */
[----:B------:R-:W0:Y:S01]  /*9d140*/  LDCU UR38, c[0x0][0x398] ;  /* 0x00007300ff2677ac */ /* 0x000e220008000800 */
[----:B------:R-:W0:Y:S03]  /*9d150*/  LDCU UR41, c[0x0][0x398] ;  /* 0x00007300ff2977ac */ /* 0x000e260008000800 */
[----:B------:R-:W-:-:S03]  /*9d160*/  ISETP.GE.AND P5, PT, R4, UR57, PT ;  /* 0x0000003904007c0c */ /* 0x000fc6000bfa6270 */
[----:B---3--:R3:W-:Y:S01]  /*9d170*/  @P6 STG.E.U8 desc[UR74][R10.64], R0 ;  /* 0x000000000a006986 */ /* 0x0087e2000c10114a */
[----:B------:R-:W-:Y:S01]  /*9d180*/  ISETP.LT.AND P4, PT, R2, UR6, !P5 ;  /* 0x0000000602007c0c */ /* 0x000fe2000ef81270 */
[----:B------:R-:W-:Y:S02]  /*9d190*/  VIADD R4, R19, 0x1bd ;  /* 0x000001bd13047836 */ /* 0x000fe40000000000 */
[----:B---3--:R-:W3:Y:S01]  /*9d1a0*/  LDL.LU.64 R10, [R1+0x628] ;  /* 0x00062800010a7983 */ /* 0x008ee20000300a00 */
[----:B------:R-:W-:-:S03]  /*9d1b0*/  PRMT R0, R9, 0x7773, RZ ;  /* 0x0000777309007816 */ /* 0x000fc600000000ff */
[----:B------:R-:W3:Y:S01]  /*9d1c0*/  LDL.LU R25, [R1+0xa3c] ;  /* 0x000a3c0001197983 */ /* 0x000ee20000300800 */
[----:B0-----:R-:W-:Y:S02]  /*9d1d0*/  ISETP.LT.AND P5, PT, R3, UR18, !P5 ;  /* 0x0000001203007c0c */ /* 0x001fe4000efa1270 */
[----:B------:R-:W-:Y:S01]  /*9d1e0*/  ISETP.GE.AND P6, PT, R4, UR12, PT ;  /* 0x0000000c04007c0c */ /* 0x000fe2000bfc6270 */
[----:B------:R-:W-:Y:S01]  /*9d1f0*/  VIADD R4, R19, 0x1be ;  /* 0x000001be13047836 */ /* 0x000fe20000000000 */
[----:B------:R-:W0:Y:S01]  /*9d200*/  LDCU UR12, c[0x0][0x398] ;  /* 0x00007300ff0c77ac */ /* 0x000e220008000800 */
[----:B------:R-:W0:Y:S01]  /*9d210*/  LDCU UR18, c[0x0][0x398] ;  /* 0x00007300ff1277ac */ /* 0x000e220008000800 */
[----:B------:R-:W0:Y:S01]  /*9d220*/  LDCU UR6, c[0x0][0x39c] ;  /* 0x00007380ff0677ac */ /* 0x000e220008000800 */
[----:B--2---:R2:W-:Y:S01]  /*9d230*/  @P3 STG.E.U8 desc[UR74][R22.64], R0 ;  /* 0x0000000016003986 */ /* 0x0045e2000c10114a */
[----:B------:R-:W-:-:S03]  /*9d240*/  ISETP.LT.AND P3, PT, R2, UR38, !P6 ;  /* 0x0000002602007c0c */ /* 0x000fc6000f761270 */
[----:B--2---:R-:W2:Y:S01]  /*9d250*/  LDL.LU.64 R22, [R1+0x638] ;  /* 0x0006380001167983 */ /* 0x004ea20000300a00 */
[----:B------:R-:W-:-:S03]  /*9d260*/  PRMT R0, R24, 0x7770, RZ ;  /* 0x0000777018007816 */ /* 0x000fc600000000ff */
[----:B------:R-:W2:Y:S01]  /*9d270*/  LDL.LU.64 R26, [R1+0x640] ;  /* 0x00064000011a7983 */ /* 0x000ea20000300a00 */
[----:B------:R-:W0:Y:S03]  /*9d280*/  LDCU UR38, c[0x0][0x398] ;  /* 0x00007300ff2677ac */ /* 0x000e260008000800 */
        /* <DEDUP_REMOVED lines=8> */
[----:B------:R-:W-:-:S02]  /*9d310*/  ISETP.LT.AND P6, PT, R3, UR41, !P6 ;  /* 0x0000002903007c0c */ /* 0x000fc4000f7c1270 */
[----:B0-----:R-:W-:Y:S01]  /*9d320*/  ISETP.LT.AND P5, PT, R2, UR12, !P4 ;  /* 0x0000000c02007c0c */ /* 0x001fe2000e7a1270 */
[C---:B------:R-:W-:Y:S01]  /*9d330*/  VIADD R0, R19.reuse, 0x1bf ;  /* 0x000001bf13007836 */ /* 0x040fe20000000000 */
[----:B------:R-:W-:Y:S01]  /*9d340*/  PRMT R5, R24, 0x7773, RZ ;  /* 0x0000777318057816 */ /* 0x000fe200000000ff */
[----:B------:R-:W0:Y:S01]  /*9d350*/  LDCU UR41, c[0x0][0x398] ;  /* 0x00007300ff2977ac */ /* 0x000e220008000800 */
[----:B------:R-:W4:Y:S01]  /*9d360*/  LDL.LU R24, [R1+0xa40] ;  /* 0x000a400001187983 */ /* 0x000f220000300800 */
[----:B------:R-:W-:Y:S01]  /*9d370*/  VIADD R4, R19, 0x1c0 ;  /* 0x000001c013047836 */ /* 0x000fe20000000000 */
[----:B------:R-:W-:Y:S02]  /*9d380*/  ISETP.GE.AND P3, PT, R0, UR55, PT ;  /* 0x0000003700007c0c */ /* 0x000fe4000bf66270 */
[----:B------:R-:W-:Y:S01]  /*9d390*/  ISETP.LT.AND P4, PT, R3, UR18, !P4 ;  /* 0x0000001203007c0c */ /* 0x000fe2000e781270 */
[----:B------:R-:W1:Y:S01]  /*9d3a0*/  LDCU UR12, c[0x0][0x39c] ;  /* 0x00007380ff0c77ac */ /* 0x000e620008000800 */
[----:B------:R-:W0:Y:S01]  /*9d3b0*/  LDCU UR18, c[0x0][0x39c] ;  /* 0x00007380ff1277ac */ /* 0x000e220008000800 */
[----:B---3--:R3:W-:Y:S01]  /*9d3c0*/  @P6 STG.E.U8 desc[UR74][R10.64], R5 ;  /* 0x000000050a006986 */ /* 0x0087e2000c10114a */
[----:B------:R-:W-:-:S03]  /*9d3d0*/  PRMT R0, R25, 0x7770, RZ ;  /* 0x0000777019007816 */ /* 0x000fc600000000ff */
[----:B---3--:R-:W3:Y:S01]  /*9d3e0*/  LDL.LU.64 R10, [R1+0x658] ;  /* 0x00065800010a7983 */ /* 0x008ee20000300a00 */
[----:B------:R-:W-:Y:S02]  /*9d3f0*/  ISETP.LT.AND P6, PT, R2, UR38, !P3 ;  /* 0x0000002602007c0c */ /* 0x000fe4000dfc1270 */
[----:B0-----:R-:W-:Y:S02]  /*9d400*/  ISETP.LT.AND P3, PT, R3, UR41, !P3 ;  /* 0x0000002903007c0c */ /* 0x001fe4000df61270 */
        /* <DEDUP_REMOVED lines=18> */
[----:B------:R-:W0:Y:S01]  /*9d530*/  LDCU UR44, c[0x0][0x398] ;  /* 0x00007300ff2c77ac */ /* 0x000e220008000800 */
[----:B------:R-:W-:Y:S01]  /*9d540*/  ISETP.LT.AND P5, PT, R3, UR49, !P5 ;  /* 0x0000003103007c0c */ /* 0x000fe2000efa1270 */
[----:B------:R-:W0:Y:S02]  /*9d550*/  LDCU UR49, c[0x0][0x398] ;  /* 0x00007300ff3177ac */ /* 0x000e240008000800 */
[----:B------:R-:W-:-:S02]  /*9d560*/  ISETP.GE.AND P6, PT, R0, UR50, PT ;  /* 0x0000003200007c0c */ /* 0x000fc4000bfc6270 */
[----:B------:R-:W-:Y:S02]  /*9d570*/  PRMT R0, R24, 0x7770, RZ ;  /* 0x0000777018007816 */ /* 0x000fe400000000ff */
[----:B------:R-:W-:Y:S01]  /*9d580*/  ISETP.LT.AND P3, PT, R2, UR38, !P6 ;  /* 0x0000002602007c0c */ /* 0x000fe2000f761270 */
[----:B------:R-:W-:Y:S01]  /*9d590*/  VIADD R4, R19, 0x1c2 ;  /* 0x000001c213047836 */ /* 0x000fe20000000000 */
        /* <DEDUP_REMOVED lines=9> */
[----:B0-----:R-:W-:Y:S02]  /*9d630*/  ISETP.LT.AND P5, PT, R2, UR44, !P4 ;  /* 0x0000002c02007c0c */ /* 0x001fe4000e7a1270 */
[----:B------:R-:W-:Y:S01]  /*9d640*/  ISETP.LT.AND P4, PT, R3, UR49, !P4 ;  /* 0x0000003103007c0c */ /* 0x000fe2000e781270 */
        /* <DEDUP_REMOVED lines=13> */
[----:B------:R-:W-:-:S05]  /*9d720*/  VIADD R4, R19, 0x1c3 ;  /* 0x000001c313047836 */ /* 0x000fca0000000000 */
[----:B------:R-:W-:Y:S01]  /*9d730*/  ISETP.GE.AND P3, PT, R4, UR16, PT ;  /* 0x0000001004007c0c */ /* 0x000fe2000bf66270 */
[----:B------:R-:W0:Y:S03]  /*9d740*/  LDCU UR16, c[0x0][0x398] ;  /* 0x00007300ff1077ac */ /* 0x000e260008000800 */
[----:B------:R-:W-:Y:S01]  /*9d750*/  ISETP.LT.AND P6, PT, R2, UR38, !P3 ;  /* 0x0000002602007c0c */ /* 0x000fe2000dfc1270 */
[----:B------:R-:W-:Y:S01]  /*9d760*/  VIADD R4, R19, 0x1c4 ;  /* 0x000001c413047836 */ /* 0x000fe20000000000 */
[----:B------:R-:W-:Y:S02]  /*9d770*/  ISETP.LT.AND P3, PT, R3, UR39, !P3 ;  /* 0x0000002703007c0c */ /* 0x000fe4000df61270 */
        /* <DEDUP_REMOVED lines=18> */
[----:B-1----:R-:W-:-:S03]  /*9d8a0*/  ISETP.LT.AND P3, PT, R2, UR26, !P6 ;  /* 0x0000001a02007c0c */ /* 0x002fc6000f761270 */
[----:B--2---:R-:W2:Y:S01]  /*9d8b0*/  LDL.LU.64 R22, [R1+0x6b8] ;  /* 0x0006b80001167983 */ /* 0x004ea20000300a00 */
[----:B------:R-:W-:-:S03]  /*9d8c0*/  PRMT R0, R25, 0x7770, RZ ;  /* 0x0000777019007816 */ /* 0x000fc600000000ff */
[----:B------:R-:W2:Y:S01]  /*9d8d0*/  LDL.LU.64 R26, [R1+0x6c0] ;  /* 0x0006c000011a7983 */ /* 0x000ea20000300a00 */
[C---:B------:R-:W-:Y:S01]  /*9d8e0*/  PRMT R5, R25.reuse, 0x7773, RZ ;  /* 0x0000777319057816 */ /* 0x040fe200000000ff */
        /* <DEDUP_REMOVED lines=85> */
[----:B------:R-:W1:Y:S01]  /*9de40*/  LDCU UR35, c[0x0][0x398] ;  /* 0x00007300ff2377ac */ /* 0x000e620008000800 */
[----:B------:R-:W-:-:S04]  /*9de50*/  VIADD R4, R19, 0x1cd ;  /* 0x000001cd13047836 */ /* 0x000fc80000000000 */
[----:B---3--:R3:W-:Y:S01]  /*9de60*/  @P6 STG.E.U8 desc[UR74][R10.64], R0 ;  /* 0x000000000a006986 */ /* 0x0087e2000c10114a */
[----:B0-----:R-:W-:Y:S02]  /*9de70*/  ISETP.LT.AND P4, PT, R2, UR25, !P5 ;  /* 0x0000001902007c0c */ /* 0x001fe4000ef81270 */
[----:B------:R-:W-:Y:S01]  /*9de80*/  ISETP.LT.AND P5, PT, R3, UR28, !P5 ;  /* 0x0000001c03007c0c */ /* 0x000fe2000efa1270 */
[----:B---3--:R-:W3:Y:S01]  /*9de90*/  LDL.LU.64 R10, [R1+0x728] ;  /* 0x00072800010a7983 */ /* 0x008ee20000300a00 */
[----:B------:R-:W-:-:S03]  /*9dea0*/  PRMT R0, R9, 0x7773, RZ ;  /* 0x0000777309007816 */ /* 0x000fc600000000ff */
[----:B------:R-:W3:Y:S01]  /*9deb0*/  LDL.LU R25, [R1+0xa5c] ;  /* 0x000a5c0001197983 */ /* 0x000ee20000300800 */
        /* <DEDUP_REMOVED lines=10> */
[----:B------:R-:W1:Y:S03]  /*9df60*/  LDCU UR35, c[0x0][0x398] ;  /* 0x00007300ff2377ac */ /* 0x000e660008000800 */
        /* <DEDUP_REMOVED lines=8> */
[----:B------:R-:W-:-:S02]  /*9dff0*/  ISETP.LT.AND P6, PT, R3, UR38, !P6 ;  /* 0x0000002603007c0c */ /* 0x000fc4000f7c1270 */
[----:B------:R-:W-:Y:S01]  /*9e000*/  ISETP.LT.AND P5, PT, R2, UR25, !P4 ;  /* 0x0000001902007c0c */ /* 0x000fe2000e7a1270 */
[----:B------:R-:W-:Y:S01]  /*9e010*/  VIADD R0, R19, 0x1cf ;  /* 0x000001cf13007836 */ /* 0x000fe20000000000 */
[----:B------:R-:W-:Y:S01]  /*9e020*/  PRMT R5, R24, 0x7773, RZ ;  /* 0x0000777318057816 */ /* 0x000fe200000000ff */
[----:B------:R-:W0:Y:S01]  /*9e030*/  LDCU UR38, c[0x0][0x398] ;  /* 0x00007300ff2677ac */ /* 0x000e220008000800 */
[----:B------:R-:W4:Y:S04]  /*9e040*/  LDL.LU R24, [R1+0xa60] ;  /* 0x000a600001187983 */ /* 0x000f280000300800 */
[----:B------:R-:W4:Y:S01]  /*9e050*/  LDL.LU.64 R28, [R1+0x758] ;  /* 0x00075800011c7983 */ /* 0x000f220000300a00 */
[----:B------:R-:W-:Y:S02]  /*9e060*/  ISETP.GE.AND P3, PT, R0, UR43, PT ;  /* 0x0000002b00007c0c */ /* 0x000fe4000bf66270 */
[----:B------:R-:W-:Y:S01]  /*9e070*/  ISETP.LT.AND P4, PT, R3, UR28, !P4 ;  /* 0x0000001c03007c0c */ /* 0x000fe2000e781270 */
[----:B------:R-:W-:Y:S01]  /*9e080*/  VIADD R4, R19, 0x1d0 ;  /* 0x000001d013047836 */ /* 0x000fe20000000000 */
[----:B------:R-:W2:Y:S01]  /*9e090*/  LDCU UR25, c[0x0][0x39c] ;  /* 0x00007380ff1977ac */ /* 0x000ea20008000800 */
[----:B------:R-:W2:Y:S01]  /*9e0a0*/  LDCU UR28, c[0x0][0x39c] ;  /* 0x00007380ff1c77ac */ /* 0x000ea20008000800 */
[----:B---3--:R-:W-:Y:S01]  /*9e0b0*/  PRMT R0, R25, 0x7770, RZ ;  /* 0x0000777019007816 */ /* 0x008fe200000000ff */
[----:B------:R3:W-:Y:S01]  /*9e0c0*/  @P6 STG.E.U8 desc[UR74][R10.64], R5 ;  /* 0x000000050a006986 */ /* 0x0007e2000c10114a */
[----:B-1----:R-:W-:-:S02]  /*9e0d0*/  ISETP.LT.AND P6, PT, R2, UR35, !P3 ;  /* 0x0000002302007c0c */ /* 0x002fc4000dfc1270 */
[----:B0-----:R-:W-:Y:S01]  /*9e0e0*/  ISETP.LT.AND P3, PT, R3, UR38, !P3 ;  /* 0x0000002603007c0c */ /* 0x001fe2000df61270 */
[----:B------:R-:W0:Y:S01]  /*9e0f0*/  LDCU UR35, c[0x0][0x398] ;  /* 0x00007300ff2377ac */ /* 0x000e220008000800 */
[----:B------:R-:W1:Y:S01]  /*9e100*/  LDCU UR38, c[0x0][0x398] ;  /* 0x00007300ff2677ac */ /* 0x000e620008000800 */
[----:B---3--:R-:W-:Y:S01]  /*9e110*/  PRMT R5, R25, 0x7773, RZ ;  /* 0x0000777319057816 */ /* 0x008fe200000000ff */
[----:B--2---:R2:W-:Y:S01]  /*9e120*/  @P5 STG.E.U8 desc[UR74][R22.64], R0 ;  /* 0x0000000016005986 */ /* 0x0045e2000c10114a */
[----:B------:R-:W-:-:S03]  /*9e130*/  ISETP.GE.AND P5, PT, R4, UR40, PT ;  /* 0x0000002804007c0c */ /* 0x000fc6000bfa6270 */
[----:B--2---:R-:W2:Y:S01]  /*9e140*/  LDL.LU.64 R22, [R1+0x760] ;  /* 0x0007600001167983 */ /* 0x004ea20000300a00 */
[----:B------:R-:W-:-:S03]  /*9e150*/  PRMT R0, R25, 0x7771, RZ ;  /* 0x0000777119007816 */ /* 0x000fc600000000ff */
[----:B------:R-:W3:Y:S01]  /*9e160*/  LDL.LU.64 R10, [R1+0x770] ;  /* 0x00077000010a7983 */ /* 0x000ee20000300a00 */
[----:B------:R-:W-:-:S03]  /*9e170*/  PRMT R4, R25, 0x7772, RZ ;  /* 0x0000777219047816 */ /* 0x000fc600000000ff */
[----:B------:R0:W-:Y:S04]  /*9e180*/  @P4 STG.E.U8 desc[UR74][R26.64], R0 ;  /* 0x000000001a004986 */ /* 0x0001e8000c10114a */
[----:B0-----:R-:W3:Y:S04]  /*9e190*/  LDL.LU.64 R26, [R1+0x788] ;  /* 0x00078800011a7983 */ /* 0x001ee80000300a00 */
[----:B------:R-:W3:Y:S04]  /*9e1a0*/  LDL.LU R9, [R1+0xa64] ;  /* 0x000a640001097983 */ /* 0x000ee80000300800 */
[----:B----4-:R0:W-:Y:S04]  /*9e1b0*/  @P6 STG.E.U8 desc[UR74][R6.64], R4 ;  /* 0x0000000406006986 */ /* 0x0101e8000c10114a */
[----:B0-----:R-:W4:Y:S04]  /*9e1c0*/  LDL.LU.64 R6, [R1+0x470] ;  /* 0x0004700001067983 */ /* 0x001f280000300a00 */
[----:B------:R0:W-:Y:S04]  /*9e1d0*/  @P3 STG.E.U8 desc[UR74][R20.64], R5 ;  /* 0x0000000514003986 */ /* 0x0001e8000c10114a */
[----:B0-----:R-:W4:Y:S01]  /*9e1e0*/  LDL.LU.64 R20, [R1+0x440] ;  /* 0x0004400001147983 */ /* 0x001f220000300a00 */
[----:B------:R-:W-:Y:S01]  /*9e1f0*/  VIADD R0, R19, 0x1d1 ;  /* 0x000001d113007836 */ /* 0x000fe20000000000 */
[----:B------:R-:W-:-:S02]  /*9e200*/  ISETP.LT.AND P4, PT, R2, UR39, !P5 ;  /* 0x0000002702007c0c */ /* 0x000fc4000ef81270 */
[----:B------:R-:W-:Y:S02]  /*9e210*/  ISETP.LT.AND P5, PT, R3, UR41, !P5 ;  /* 0x0000002903007c0c */ /* 0x000fe4000efa1270 */
[----:B------:R-:W-:Y:S01]  /*9e220*/  PRMT R4, R24, 0x7770, RZ ;  /* 0x0000777018047816 */ /* 0x000fe200000000ff */
[----:B------:R-:W0:Y:S01]  /*9e230*/  LDCU UR39, c[0x0][0x398] ;  /* 0x00007300ff2777ac */ /* 0x000e220008000800 */
[----:B------:R-:W-:Y:S01]  /*9e240*/  ISETP.GE.AND P6, PT, R0, UR30, PT ;  /* 0x0000001e00007c0c */ /* 0x000fe2000bfc6270 */
[----:B------:R-:W0:Y:S03]  /*9e250*/  LDCU UR30, c[0x0][0x398] ;  /* 0x00007300ff1e77ac */ /* 0x000e260008000800 */
[----:B------:R-:W-:Y:S01]  /*9e260*/  ISETP.LT.AND P3, PT, R2, UR35, !P6 ;  /* 0x0000002302007c0c */ /* 0x000fe2000f761270 */
[----:B------:R-:W-:Y:S02]  /*9e270*/  VIADD R0, R19, 0x1d2 ;  /* 0x000001d213007836 */ /* 0x000fe40000000000 */
[----:B------:R0:W-:Y:S01]  /*9e280*/  @P4 STG.E.U8 desc[UR74][R28.64], R4 ;  /* 0x000000041c004986 */ /* 0x0001e2000c10114a */
[----:B-1----:R-:W-:-:S02]  /*9e290*/  ISETP.LT.AND P6, PT, R3, UR38, !P6 ;  /* 0x0000002603007c0c */ /* 0x002fc4000f7c1270 */
[----:B------:R-:W-:Y:S01]  /*9e2a0*/  ISETP.GE.AND P4, PT, R0, UR8, PT ;  /* 0x0000000800007c0c */ /* 0x000fe2000bf86270 */
[----:B------:R-:W1:Y:S01]  /*9e2b0*/  LDCU UR8, c[0x0][0x398] ;  /* 0x00007300ff0877ac */ /* 0x000e620008000800 */
[----:B------:R-:W1:Y:S01]  /*9e2c0*/  LDCU UR35, c[0x0][0x398] ;  /* 0x00007300ff2377ac */ /* 0x000e620008000800 */
[----:B0-----:R-:W4:Y:S01]  /*9e2d0*/  LDL.LU.64 R28, [R1+0x4d0] ;  /* 0x0004d000011c7983 */ /* 0x001f220000300a00 */
[----:B------:R-:W-:-:S05]  /*9e2e0*/  PRMT R4, R24, 0x7771, RZ ;  /* 0x0000777118047816 */ /* 0x000fca00000000ff */
[----:B--2---:R0:W-:Y:S01]  /*9e2f0*/  @P5 STG.E.U8 desc[UR74][R22.64], R4 ;  /* 0x0000000416005986 */ /* 0x0041e2000c10114a */
[----:B------:R-:W-:Y:S02]  /*9e300*/  ISETP.LT.AND P5, PT, R2, UR30, !P4 ;  /* 0x0000001e02007c0c */ /* 0x000fe4000e7a1270 */
[----:B------:R-:W-:Y:S01]  /*9e310*/  ISETP.LT.AND P4, PT, R3, UR39, !P4 ;  /* 0x0000002703007c0c */ /* 0x000fe2000e781270 */
[----:B------:R-:W-:Y:S01]  /*9e320*/  VIADD R0, R19, 0x1d3 ;  /* 0x000001d313007836 */ /* 0x000fe20000000000 */
[----:B------:R-:W2:Y:S01]  /*9e330*/  LDCU UR30, c[0x0][0x398] ;  /* 0x00007300ff1e77ac */ /* 0x000ea20008000800 */
[----:B0-----:R-:W2:Y:S01]  /*9e340*/  LDL.LU.64 R22, [R1+0x4b0] ;  /* 0x0004b00001167983 */ /* 0x001ea20000300a00 */
[----:B------:R-:W-:-:S03]  /*9e350*/  PRMT R4, R24, 0x7772, RZ ;  /* 0x0000777218047816 */ /* 0x000fc600000000ff */
[----:B------:R-:W2:Y:S04]  /*9e360*/  LDL.LU R25, [R1+0xa68] ;  /* 0x000a680001197983 */ /* 0x000ea80000300800 */
[----:B---3--:R0:W-:Y:S02]  /*9e370*/  @P3 STG.E.U8 desc[UR74][R10.64], R4 ;  /* 0x000000040a003986 */ /* 0x0081e4000c10114a */
[----:B0-----:R-:W-:Y:S02]  /*9e380*/  PRMT R4, R24, 0x7773, RZ ;  /* 0x0000777318047816 */ /* 0x001fe400000000ff */
[----:B------:R-:W3:Y:S04]  /*9e390*/  LDL.LU.64 R10, [R1+0x780] ;  /* 0x00078000010a7983 */ /* 0x000ee80000300a00 */
        /* <DEDUP_REMOVED lines=13> */
[----:B------:R-:W1:Y:S04]  /*9e470*/  LDCU UR8, c[0x0][0x398] ;  /* 0x00007300ff0877ac */ /* 0x000e680008000800 */
[----:B------:R-:W-:-:S03]  /*9e480*/  ISETP.GE.AND P5, PT, R0, UR14, PT ;  /* 0x0000000e00007c0c */ /* 0x000fc6000bfa6270 */
[----:B------:R1:W-:Y:S01]  /*9e490*/  @P6 STG.E.U8 desc[UR74][R28.64], R4 ;  /* 0x000000041c006986 */ /* 0x0003e2000c10114a */
[----:B------:R-:W-:Y:S01]  /*9e4a0*/  VIADD R0, R19, 0x1d5 ;  /* 0x000001d513007836 */ /* 0x000fe20000000000 */
[----:B0-----:R-:W-:Y:S01]  /*9e4b0*/  ISETP.LT.AND P4, PT, R2, UR4, !P5 ;  /* 0x0000000402007c0c */ /* 0x001fe2000ef81270 */
[----:B------:R-:W0:Y:S01]  /*9e4c0*/  LDCU UR14, c[0x0][0x398] ;  /* 0x00007300ff0e77ac */ /* 0x000e220008000800 */
[----:B-1----:R-:W4:Y:S01]  /*9e4d0*/  LDL.LU.64 R28, [R1+0x3b0] ;  /* 0x0003b000011c7983 */ /* 0x002f220000300a00 */
[----:B------:R-:W-:-:S03]  /*9e4e0*/  PRMT R4, R9, 0x7773, RZ ;  /* 0x0000777309047816 */ /* 0x000fc600000000ff */
[----:B------:R-:W4:Y:S01]  /*9e4f0*/  LDL.LU R24, [R1+0xa6c] ;  /* 0x000a6c0001187983 */ /* 0x000f220000300800 */
[----:B--2---:R-:W-:Y:S02]  /*9e500*/  ISETP.LT.AND P5, PT, R3, UR30, !P5 ;  /* 0x0000001e03007c0c */ /* 0x004fe4000efa1270 */
[----:B------:R-:W-:Y:S01]  /*9e510*/  ISETP.GE.AND P6, PT, R0, UR13, PT ;  /* 0x0000000d00007c0c */ /* 0x000fe2000bfc6270 */
[----:B------:R-:W1:Y:S01]  /*9e520*/  LDCU UR13, c[0x0][0x398] ;  /* 0x00007300ff0d77ac */ /* 0x000e620008000800 */
[----:B------:R-:W2:Y:S01]  /*9e530*/  LDCU UR4, c[0x0][0x39c] ;  /* 0x00007380ff0477ac */ /* 0x000ea20008000800 */
[----:B------:R0:W-:Y:S01]  /*9e540*/  @P3 STG.E.U8 desc[UR74][R22.64], R4 ;  /* 0x0000000416003986 */ /* 0x0001e2000c10114a */
[----:B------:R-:W-:Y:S01]  /*9e550*/  ISETP.LT.AND P3, PT, R2, UR8, !P6 ;  /* 0x0000000802007c0c */ /* 0x000fe2000f761270 */
[----:B------:R-:W1:Y:S02]  /*9e560*/  LDCU UR30, c[0x0][0x398] ;  /* 0x00007300ff1e77ac */ /* 0x000e640008000800 */
[----:B0-----:R-:W2:Y:S01]  /*9e570*/  LDL.LU.64 R22, [R1+0x398] ;  /* 0x0003980001167983 */ /* 0x001ea20000300a00 */
[----:B------:R-:W-:Y:S01]  /*9e580*/  PRMT R4, R25, 0x7770, RZ ;  /* 0x0000777019047816 */ /* 0x000fe200000000ff */
[----:B------:R-:W-:Y:S01]  /*9e590*/  VIADD R0, R19, 0x1d6 ;  /* 0x000001d613007836 */ /* 0x000fe20000000000 */
[C---:B------:R-:W-:Y:S01]  /*9e5a0*/  PRMT R5, R25.reuse, 0x7773, RZ ;  /* 0x0000777319057816 */ /* 0x040fe200000000ff */
[----:B------:R-:W0:Y:S02]  /*9e5b0*/  LDCU UR8, c[0x0][0x39c] ;  /* 0x00007380ff0877ac */ /* 0x000e240008000800 */
[----:B---3--:R3:W-:Y:S04]  /*9e5c0*/  @P4 STG.E.U8 desc[UR74][R10.64], R4 ;  /* 0x000000040a004986 */ /* 0x0087e8000c10114a */
[----:B---3--:R-:W3:Y:S01]  /*9e5d0*/  LDL.LU.64 R10, [R1+0x3d8] ;  /* 0x0003d800010a7983 */ /* 0x008ee20000300a00 */
[----:B------:R-:W-:-:S05]  /*9e5e0*/  PRMT R4, R25, 0x7771, RZ ;  /* 0x0000777119047816 */ /* 0x000fca00000000ff */
[----:B----4-:R4:W-:Y:S04]  /*9e5f0*/  @P5 STG.E.U8 desc[UR74][R6.64], R4 ;  /* 0x0000000406005986 */ /* 0x0109e8000c10114a */
[----:B----4-:R-:W4:Y:S01]  /*9e600*/  LDL.LU.64 R6, [R1+0x3f8] ;  /* 0x0003f80001067983 */ /* 0x010f220000300a00 */
[----:B------:R-:W-:-:S05]  /*9e610*/  PRMT R4, R25, 0x7772, RZ ;  /* 0x0000777219047816 */ /* 0x000fca00000000ff */
[----:B------:R0:W-:Y:S04]  /*9e620*/  @P3 STG.E.U8 desc[UR74][R20.64], R4 ;  /* 0x0000000414003986 */ /* 0x0001e8000c10114a */
[----:B0-----:R-:W4:Y:S01]  /*9e630*/  LDL.LU.64 R20, [R1+0x3f0] ;  /* 0x0003f00001147983 */ /* 0x001f220000300a00 */
[----:B------:R-:W-:Y:S02]  /*9e640*/  ISETP.GE.AND P4, PT, R0, UR23, PT ;  /* 0x0000001700007c0c */ /* 0x000fe4000bf86270 */
[----:B------:R-:W-:Y:S01]  /*9e650*/  ISETP.LT.AND P6, PT, R3, UR14, !P6 ;  /* 0x0000000e03007c0c */ /* 0x000fe2000f7c1270 */
[----:B------:R-:W0:Y:S01]  /*9e660*/  LDCU UR14, c[0x0][0x398] ;  /* 0x00007300ff0e77ac */ /* 0x000e220008000800 */
[----:B------:R-:W-:Y:S01]  /*9e670*/  VIADD R0, R19, 0x1d7 ;  /* 0x000001d713007836 */ /* 0x000fe20000000000 */
[----:B-1----:R-:W-:Y:S01]  /*9e680*/  ISETP.LT.AND P5, PT, R2, UR13, !P4 ;  /* 0x0000000d02007c0c */ /* 0x002fe2000e7a1270 */
[----:B------:R-:W4:Y:S01]  /*9e690*/  LDL.LU R25, [R1+0xa70] ;  /* 0x000a700001197983 */ /* 0x000f220000300800 */
[----:B------:R-:W1:Y:S03]  /*9e6a0*/  LDCU UR23, c[0x0][0x398] ;  /* 0x00007300ff1777ac */ /* 0x000e660008000800 */
[----:B------:R-:W4:Y:S01]  /*9e6b0*/  LDL.LU.64 R26, [R1+0x438] ;  /* 0x00043800011a7983 */ /* 0x000f220000300a00 */
[----:B------:R-:W-:-:S02]  /*9e6c0*/  ISETP.GE.AND P3, PT, R0, UR37, PT ;  /* 0x0000002500007c0c */ /* 0x000fc4000bf66270 */
[----:B------:R-:W-:Y:S01]  /*9e6d0*/  ISETP.LT.AND P4, PT, R3, UR30, !P4 ;  /* 0x0000001e03007c0c */ /* 0x000fe2000e781270 */
[----:B------:R-:W-:Y:S01]  /*9e6e0*/  VIADD R4, R19, 0x1d8 ;  /* 0x000001d813047836 */ /* 0x000fe20000000000 */
[----:B------:R-:W2:Y:S01]  /*9e6f0*/  LDCU UR13, c[0x0][0x398] ;  /* 0x00007300ff0d77ac */ /* 0x000ea20008000800 */
[----:B------:R-:W2:Y:S01]  /*9e700*/  LDCU UR30, c[0x0][0x398] ;  /* 0x00007300ff1e77ac */ /* 0x000ea20008000800 */
[----:B------:R-:W-:Y:S01]  /*9e710*/  PRMT R0, R24, 0x7770, RZ ;  /* 0x0000777018007816 */ /* 0x000fe200000000ff */
[----:B------:R1:W-:Y:S01]  /*9e720*/  @P6 STG.E.U8 desc[UR74][R28.64], R5 ;  /* 0x000000051c006986 */ /* 0x0003e2000c10114a */
[----:B0-----:R-:W-:Y:S01]  /*9e730*/  ISETP.LT.AND P6, PT, R2, UR14, !P3 ;  /* 0x0000000e02007c0c */ /* 0x001fe2000dfc1270 */
[----:B------:R-:W0:Y:S01]  /*9e740*/  LDCU UR14, c[0x0][0x398] ;  /* 0x00007300ff0e77ac */ /* 0x000e220008000800 */
[----:B-1----:R-:W-:Y:S01]  /*9e750*/  ISETP.LT.AND P3, PT, R3, UR23, !P3 ;  /* 0x0000001703007c0c */ /* 0x002fe2000df61270 */
[----:B------:R-:W1:Y:S01]  /*9e760*/  LDCU UR23, c[0x0][0x398] ;  /* 0x00007300ff1777ac */ /* 0x000e620008000800 */
[----:B------:R-:W-:Y:S01]  /*9e770*/  PRMT R5, R24, 0x7773, RZ ;  /* 0x0000777318057816 */ /* 0x000fe200000000ff */
[----:B--2---:R2:W-:Y:S01]  /*9e780*/  @P5 STG.E.U8 desc[UR74][R22.64], R0 ;  /* 0x0000000016005986 */ /* 0x0045e2000c10114a */
[----:B------:R-:W-:-:S03]  /*9e790*/  ISETP.GE.AND P5, PT, R4, UR20, PT ;  /* 0x0000001404007c0c */ /* 0x000fc6000bfa6270 */
[----:B--2---:R-:W2:Y:S01]  /*9e7a0*/  LDL.LU.64 R22, [R1+0x418] ;  /* 0x0004180001167983 */ /* 0x004ea20000300a00 */
[----:B------:R-:W-:-:S03]  /*9e7b0*/  PRMT R0, R24, 0x7771, RZ ;  /* 0x0000777118007816 */ /* 0x000fc600000000ff */
[----:B------:R-:W2:Y:S01]  /*9e7c0*/  LDL.LU.64 R28, [R1+0x490] ;  /* 0x00049000011c7983 */ /* 0x000ea20000300a00 */
[----:B------:R-:W-:Y:S01]  /*9e7d0*/  PRMT R4, R24, 0x7772, RZ ;  /* 0x0000777218047816 */ /* 0x000fe200000000ff */
[----:B------:R-:W0:Y:S02]  /*9e7e0*/  LDCU UR20, c[0x0][0x398] ;  /* 0x00007300ff1477ac */ /* 0x000e240008000800 */
[----:B---3--:R3:W-:Y:S04]  /*9e7f0*/  @P4 STG.E.U8 desc[UR74][R10.64], R0 ;  /* 0x000000000a004986 */ /* 0x0087e8000c10114a */
[----:B---3--:R-:W3:Y:S04]  /*9e800*/  LDL.LU.64 R10, [R1+0x478] ;  /* 0x00047800010a7983 */ /* 0x008ee80000300a00 */
[----:B------:R-:W3:Y:S04]  /*9e810*/  LDL.LU R9, [R1+0xa74] ;  /* 0x000a740001097983 */ /* 0x000ee80000300800 */
[----:B----4-:R4:W-:Y:S04]  /*9e820*/  @P6 STG.E.U8 desc[UR74][R6.64], R4 ;  /* 0x0000000406006986 */ /* 0x0109e8000c10114a */
[----:B----4-:R-:W4:Y:S04]  /*9e830*/  LDL.LU.64 R6, [R1+0x768] ;  /* 0x0007680001067983 */ /* 0x010f280000300a00 */
[----:B------:R0:W-:Y:S04]  /*9e840*/  @P3 STG.E.U8 desc[UR74][R20.64], R5 ;  /* 0x0000000514003986 */ /* 0x0001e8000c10114a */
[----:B0-----:R-:W4:Y:S01]  /*9e850*/  LDL.LU.64 R20, [R1+0x778] ;  /* 0x0007780001147983 */ /* 0x001f220000300a00 */
[----:B------:R-:W-:Y:S01]  /*9e860*/  ISETP.LT.AND P4, PT, R2, UR13, !P5 ;  /* 0x0000000d02007c0c */ /* 0x000fe2000ef81270 */
[----:B------:R-:W-:Y:S01]  /*9e870*/  VIADD R0, R19, 0x1d9 ;  /* 0x000001d913007836 */ /* 0x000fe20000000000 */
[----:B------:R-:W-:-:S02]  /*9e880*/  ISETP.LT.AND P5, PT, R3, UR30, !P5 ;  /* 0x0000001e03007c0c */ /* 0x000fc4000efa1270 */
[----:B------:R-:W-:Y:S01]  /*9e890*/  PRMT R4, R25, 0x7770, RZ ;  /* 0x0000777019047816 */ /* 0x000fe200000000ff */
[----:B------:R-:W0:Y:S01]  /*9e8a0*/  LDCU UR13, c[0x0][0x39c] ;  /* 0x00007380ff0d77ac */ /* 0x000e220008000800 */
[----:B------:R-:W-:Y:S01]  /*9e8b0*/  ISETP.GE.AND P6, PT, R0, UR24, PT ;  /* 0x0000001800007c0c */ /* 0x000fe2000bfc6270 */
[----:B------:R-:W0:Y:S01]  /*9e8c0*/  LDCU UR24, c[0x0][0x398] ;  /* 0x00007300ff1877ac */ /* 0x000e220008000800 */
[----:B------:R-:W-:-:S05]  /*9e8d0*/  VIADD R0, R19, 0x1da ;  /* 0x000001da13007836 */ /* 0x000fca0000000000 */
[----:B------:R0:W-:Y:S01]  /*9e8e0*/  @P4 STG.E.U8 desc[UR74][R26.64], R4 ;  /* 0x000000041a004986 */ /* 0x0001e2000c10114a */
[----:B------:R-:W-:Y:S02]  /*9e8f0*/  ISETP.LT.AND P3, PT, R2, UR14, !P6 ;  /* 0x0000000e02007c0c */ /* 0x000fe4000f761270 */
[----:B------:R-:W-:Y:S02]  /*9e900*/  ISETP.GE.AND P4, PT, R0, UR22, PT ;  /* 0x0000001600007c0c */ /* 0x000fe4000bf86270 */
[----:B------:R-:W-:Y:S01]  /*9e910*/  ISETP.LT.AND P6, PT, R3, UR20, !P6 ;  /* 0x0000001403007c0c */ /* 0x000fe2000f7c1270 */
[----:B0-----:R-:W4:Y:S01]  /*9e920*/  LDL.LU.64 R26, [R1+0x790] ;  /* 0x00079000011a7983 */ /* 0x001f220000300a00 */
[----:B------:R-:W-:Y:S01]  /*9e930*/  PRMT R4, R25, 0x7771, RZ ;  /* 0x0000777119047816 */ /* 0x000fe200000000ff */
[----:B------:R-:W-:Y:S01]  /*9e940*/  VIADD R0, R19, 0x1db ;  /* 0x000001db13007836 */ /* 0x000fe20000000000 */
[----:B------:R-:W0:Y:S01]  /*9e950*/  LDCU UR14, c[0x0][0x398] ;  /* 0x00007300ff0e77ac */ /* 0x000e220008000800 */
[----:B------:R-:W0:Y:S01]  /*9e960*/  LDCU UR20, c[0x0][0x398] ;  /* 0x00007300ff1477ac */ /* 0x000e220008000800 */
[----:B------:R-:W0:Y:S01]  /*9e970*/  LDCU UR22, c[0x0][0x398] ;  /* 0x00007300ff1677ac */ /* 0x000e220008000800 */
[----:B--2---:R2:W-:Y:S01]  /*9e980*/  @P5 STG.E.U8 desc[UR74][R22.64], R4 ;  /* 0x0000000416005986 */ /* 0x0045e2000c10114a */
[----:B-1----:R-:W-:-:S02]  /*9e990*/  ISETP.LT.AND P5, PT, R2, UR23, !P4 ;  /* 0x0000001702007c0c */ /* 0x002fc4000e7a1270 */
[----:B------:R-:W-:Y:S01]  /*9e9a0*/  ISETP.LT.AND P4, PT, R3, UR24, !P4 ;  /* 0x0000001803007c0c */ /* 0x000fe2000e781270 */
[----:B------:R-:W1:Y:S01]  /*9e9b0*/  LDCU UR23, c[0x0][0x398] ;  /* 0x00007300ff1777ac */ /* 0x000e620008000800 */
[----:B------:R-:W0:Y:S01]  /*9e9c0*/  LDCU UR24, c[0x0][0x398] ;  /* 0x00007300ff1877ac */ /* 0x000e220008000800 */
[----:B--2---:R-:W2:Y:S01]  /*9e9d0*/  LDL.LU.64 R22, [R1+0x798] ;  /* 0x0007980001167983 */ /* 0x004ea20000300a00 */
[----:B------:R-:W-:-:S03]  /*9e9e0*/  PRMT R4, R25, 0x7772, RZ ;  /* 0x0000777219047816 */ /* 0x000fc600000000ff */
[----:B------:R-:W2:Y:S04]  /*9e9f0*/  LDL.LU R24, [R1+0xa78] ;  /* 0x000a780001187983 */ /* 0x000ea80000300800 */
[----:B------:R0:W-:Y:S01]  /*9ea00*/  @P3 STG.E.U8 desc[UR74][R28.64], R4 ;  /* 0x000000041c003986 */ /* 0x0001e2000c10114a */
[----:B------:R-:W-:Y:S02]  /*9ea10*/  ISETP.GE.AND P3, PT, R0, UR33, PT ;  /* 0x0000002100007c0c */ /* 0x000fe4000bf66270 */
[----:B---3--:R-:W-:Y:S02]  /*9ea20*/  PRMT R0, R9, 0x7770, RZ ;  /* 0x0000777009007816 */ /* 0x008fe400000000ff */
[----:B0-----:R-:W-:Y:S01]  /*9ea30*/  PRMT R4, R25, 0x7773, RZ ;  /* 0x0000777319047816 */ /* 0x001fe200000000ff */
[----:B------:R-:W3:Y:S04]  /*9ea40*/  LDL.LU.64 R28, [R1+0x7a0] ;  /* 0x0007a000011c7983 */ /* 0x000ee80000300a00 */
[----:B------:R0:W-:Y:S04]  /*9ea50*/  @P6 STG.E.U8 desc[UR74][R10.64], R4 ;  /* 0x000000040a006986 */ /* 0x0001e8000c10114a */
[----:B0-----:R-:W3:Y:S04]  /*9ea60*/  LDL.LU R10, [R1+0x1fec] ;  /* 0x001fec00010a7983 */ /* 0x001ee80000300800 */
[----:B----4-:R0:W-:Y:S04]  /*9ea70*/  @P5 STG.E.U8 desc[UR74][R6.64], R0 ;  /* 0x0000000006005986 */ /* 0x0101e8000c10114a */
[----:B0-----:R-:W4:Y:S01]  /*9ea80*/  LDL.LU.64 R6, [R1+0x3d0] ;  /* 0x0003d00001067983 */ /* 0x001f220000300a00 */
[----:B------:R-:W-:-:S05]  /*9ea90*/  PRMT R0, R9, 0x7771, RZ ;  /* 0x0000777109007816 */ /* 0x000fca00000000ff */
[----:B------:R0:W-:Y:S04]  /*9eaa0*/  @P4 STG.E.U8 desc[UR74][R20.64], R0 ;  /* 0x0000000014004986 */ /* 0x0001e8000c10114a */
[----:B0-----:R-:W4:Y:S01]  /*9eab0*/  LDL.LU.64 R20, [R1+0x7b8] ;  /* 0x0007b80001147983 */ /* 0x001f220000300a00 */
[----:B------:R-:W-:Y:S02]  /*9eac0*/  ISETP.LT.AND P6, PT, R2, UR14, !P3 ;  /* 0x0000000e02007c0c */ /* 0x000fe4000dfc1270 */
[----:B------:R-:W-:Y:S02]  /*9ead0*/  ISETP.LT.AND P3, PT, R3, UR20, !P3 ;  /* 0x0000001403007c0c */ /* 0x000fe4000df61270 */
[----:B------:R-:W-:Y:S01]  /*9eae0*/  PRMT R0, R9, 0x7772, RZ ;  /* 0x0000777209007816 */ /* 0x000fe200000000ff */
[----:B------:R-:W-:Y:S01]  /*9eaf0*/  VIADD R4, R19, 0x1dc ;  /* 0x000001dc13047836 */ /* 0x000fe20000000000 */
[----:B------:R-:W0:Y:S01]  /*9eb00*/  LDCU UR20, c[0x0][0x398] ;  /* 0x00007300ff1477ac */ /* 0x000e220008000800 */
[----:B------:R-:W0:Y:S03]  /*9eb10*/  LDCU UR14, c[0x0][0x39c] ;  /* 0x00007380ff0e77ac */ /* 0x000e260008000800 */
[----:B------:R-:W-:-:S03]  /*9eb20*/  ISETP.GE.AND P5, PT, R4, UR34, PT ;  /* 0x0000002204007c0c */ /* 0x000fc6000bfa6270 */
[----:B------:R0:W-:Y:S01]  /*9eb30*/  @P6 STG.E.U8 desc[UR74][R26.64], R0 ;  /* 0x000000001a006986 */ /* 0x0001e2000c10114a */
[----:B------:R-:W-:Y:S01]  /*9eb40*/  ISETP.LT.AND P4, PT, R2, UR22, !P5 ;  /* 0x0000001602007c0c */ /* 0x000fe2000ef81270 */
[----:B------:R-:W-:Y:S02]  /*9eb50*/  VIADD R4, R19, 0x1dd ;  /* 0x000001dd13047836 */ /* 0x000fe40000000000 */
[----:B0-----:R-:W4:Y:S01]  /*9eb60*/  LDL.LU.64 R26, [R1+0x7b0] ;  /* 0x0007b000011a7983 */ /* 0x001f220000300a00 */
[----:B------:R-:W-:-:S03]  /*9eb70*/  PRMT R0, R9, 0x7773, RZ ;  /* 0x0000777309007816 */ /* 0x000fc600000000ff */
[----:B------:R-:W4:Y:S01]  /*9eb80*/  LDL.LU R25, [R1+0xa7c] ;  /* 0x000a7c0001197983 */ /* 0x000f220000300800 */
[----:B-1----:R-:W-:Y:S02]  /*9eb90*/  ISETP.LT.AND P5, PT, R3, UR23, !P5 ;  /* 0x0000001703007c0c */ /* 0x002fe4000efa1270 */
[----:B------:R-:W-:Y:S01]  /*9eba0*/  ISETP.GE.AND P6, PT, R4, UR21, PT ;  /* 0x0000001504007c0c */ /* 0x000fe2000bfc6270 */
[----:B------:R-:W-:Y:S01]  /*9ebb0*/  VIADD R4, R19, 0x1de ;  /* 0x000001de13047836 */ /* 0x000fe20000000000 */
[----:B------:R-:W0:Y:S01]  /*9ebc0*/  LDCU UR21, c[0x0][0x398] ;  /* 0x00007300ff1577ac */ /* 0x000e220008000800 */
[----:B------:R-:W1:Y:S01]  /*9ebd0*/  LDCU UR22, c[0x0][0x398] ;  /* 0x00007300ff1677ac */ /* 0x000e620008000800 */
[----:B------:R-:W0:Y:S01]  /*9ebe0*/  LDCU UR23, c[0x0][0x398] ;  /* 0x00007300ff1777ac */ /* 0x000e220008000800 */
[----:B--2---:R2:W-:Y:S01]  /*9ebf0*/  @P3 STG.E.U8 desc[UR74][R22.64], R0 ;  /* 0x0000000016003986 */ /* 0x0045e2000c10114a */
[----:B------:R-:W-:-:S03]  /*9ec00*/  ISETP.LT.AND P3, PT, R2, UR24, !P6 ;  /* 0x0000001802007c0c */ /* 0x000fc6000f761270 */
[----:B--2---:R-:W2:Y:S01]  /*9ec10*/  LDL.LU.64 R22, [R1+0x7a8] ;  /* 0x0007a80001167983 */ /* 0x004ea20000300a00 */
[C---:B------:R-:W-:Y:S02]  /*9ec20*/  PRMT R0, R24.reuse, 0x7770, RZ ;  /* 0x0000777018007816 */ /* 0x040fe400000000ff */
[----:B------:R-:W-:Y:S01]  /*9ec30*/  PRMT R5, R24, 0x7773, RZ ;  /* 0x0000777318057816 */ /* 0x000fe200000000ff */
[----:B------:R-:W0:Y:S02]  /*9ec40*/  LDCU UR24, c[0x0][0x398] ;  /* 0x00007300ff1877ac */ /* 0x000e240008000800 */
[----:B---3--:R3:W-:Y:S01]  /*9ec50*/  @P4 STG.E.U8 desc[UR74][R28.64], R0 ;  /* 0x000000001c004986 */ /* 0x0087e2000c10114a */
[----:B------:R-:W-:Y:S02]  /*9ec60*/  ISETP.GE.AND P4, PT, R4, UR15, PT ;  /* 0x0000000f04007c0c */ /* 0x000fe4000bf86270 */
[C---:B------:R-:W-:Y:S02]  /*9ec70*/  PRMT R4, R24.reuse, 0x7772, RZ ;  /* 0x0000777218047816 */ /* 0x040fe400000000ff */
[----:B------:R-:W-:Y:S01]  /*9ec80*/  ISETP.LT.AND P6, PT, R3, UR20, !P6 ;  /* 0x0000001403007c0c */ /* 0x000fe2000f7c1270 */
[----:B------:R-:W0:Y:S01]  /*9ec90*/  LDCU UR20, c[0x0][0x398] ;  /* 0x00007300ff1477ac */ /* 0x000e220008000800 */
[----:B------:R-:W0:Y:S01]  /*9eca0*/  LDCU UR15, c[0x0][0x39c] ;  /* 0x00007380ff0f77ac */ /* 0x000e220008000800 */
[----:B---3--:R-:W3:Y:S01]  /*9ecb0*/  LDL.LU.64 R28, [R1+0x7c0] ;  /* 0x0007c000011c7983 */ /* 0x008ee20000300a00 */
[----:B------:R-:W-:-:S05]  /*9ecc0*/  PRMT R0, R24, 0x7771, RZ ;  /* 0x0000777118007816 */ /* 0x000fca00000000ff */
[----:B----4-:R4:W-:Y:S04]  /*9ecd0*/  @P5 STG.E.U8 desc[UR74][R6.64], R0 ;  /* 0x0000000006005986 */ /* 0x0109e8000c10114a */
[----:B----4-:R-:W4:Y:S04]  /*9ece0*/  LDL.LU.64 R6, [R1+0x7d8] ;  /* 0x0007d80001067983 */ /* 0x010f280000300a00 */
[----:B------:R0:W-:Y:S04]  /*9ecf0*/  @P3 STG.E.U8 desc[UR74][R20.64], R4 ;  /* 0x0000000414003986 */ /* 0x0001e8000c10114a */
[----:B0-----:R-:W4:Y:S01]  /*9ed00*/  LDL.LU.64 R20, [R1+0x7d0] ;  /* 0x0007d00001147983 */ /* 0x001f220000300a00 */
[----:B------:R-:W-:Y:S01]  /*9ed10*/  ISETP.LT.AND P5, PT, R2, UR21, !P4 ;  /* 0x0000001502007c0c */ /* 0x000fe2000e7a1270 */
[----:B------:R-:W-:-:S02]  /*9ed20*/  VIADD R0, R19, 0x1df ;  /* 0x000001df13007836 */ /* 0x000fc40000000000 */
[----:B------:R-:W4:Y:S01]  /*9ed30*/  LDL.LU R9, [R1+0xa80] ;  /* 0x000a800001097983 */ /* 0x000f220000300800 */
[----:B------:R-:W-:Y:S01]  /*9ed40*/  VIADD R4, R19, 0x1e0 ;  /* 0x000001e013047836 */ /* 0x000fe20000000000 */
[----:B------:R-:W0:Y:S01]  /*9ed50*/  LDCU UR21, c[0x0][0x398] ;  /* 0x00007300ff1577ac */ /* 0x000e220008000800 */
[----:B------:R-:W-:Y:S02]  /*9ed60*/  ISETP.GE.AND P3, PT, R0, UR32, PT ;  /* 0x0000002000007c0c */ /* 0x000fe4000bf66270 */
[----:B-1----:R-:W-:Y:S01]  /*9ed70*/  ISETP.LT.AND P4, PT, R3, UR22, !P4 ;  /* 0x0000001603007c0c */ /* 0x002fe2000e781270 */
[----:B------:R-:W1:Y:S01]  /*9ed80*/  LDCU UR22, c[0x0][0x398] ;  /* 0x00007300ff1677ac */ /* 0x000e620008000800 */
[----:B------:R0:W-:Y:S01]  /*9ed90*/  @P6 STG.E.U8 desc[UR74][R26.64], R5 ;  /* 0x000000051a006986 */ /* 0x0001e2000c10114a */
[----:B------:R-:W-:-:S03]  /*9eda0*/  PRMT R0, R25, 0x7770, RZ ;  /* 0x0000777019007816 */ /* 0x000fc600000000ff */
[----:B0-----:R-:W4:Y:S01]  /*9edb0*/  LDL.LU.64 R26, [R1+0x7e0] ;  /* 0x0007e000011a7983 */ /* 0x001f220000300a00 */
[----:B------:R-:W-:Y:S02]  /*9edc0*/  ISETP.LT.AND P6, PT, R2, UR20, !P3 ;  /* 0x0000001402007c0c */ /* 0x000fe4000dfc1270 */
[----:B------:R-:W-:Y:S02]  /*9edd0*/  PRMT R5, R25, 0x7773, RZ ;  /* 0x0000777319057816 */ /* 0x000fe400000000ff */
[----:B------:R-:W-:Y:S01]  /*9ede0*/  ISETP.LT.AND P3, PT, R3, UR23, !P3 ;  /* 0x0000001703007c0c */ /* 0x000fe2000df61270 */
[----:B------:R-:W0:Y:S01]  /*9edf0*/  LDCU UR23, c[0x0][0x398] ;  /* 0x00007300ff1777ac */ /* 0x000e220008000800 */
[----:B------:R-:W0:Y:S01]  /*9ee00*/  LDCU UR20, c[0x0][0x39c] ;  /* 0x00007380ff1477ac */ /* 0x000e220008000800 */
[----:B--2---:R2:W-:Y:S01]  /*9ee10*/  @P5 STG.E.U8 desc[UR74][R22.64], R0 ;  /* 0x0000000016005986 */ /* 0x0045e2000c10114a */
[----:B------:R-:W-:Y:S02]  /*9ee20*/  ISETP.GE.AND P5, PT, R4, UR36, PT ;  /* 0x0000002404007c0c */ /* 0x000fe4000bfa6270 */
[C---:B------:R-:W-:Y:S01]  /*9ee30*/  PRMT R4, R25.reuse, 0x7772, RZ ;  /* 0x0000777219047816 */ /* 0x040fe200000000ff */
[----:B--2---:R-:W2:Y:S01]  /*9ee40*/  LDL.LU.64 R22, [R1+0x7e8] ;  /* 0x0007e80001167983 */ /* 0x004ea20000300a00 */
[----:B------:R-:W-:-:S03]  /*9ee50*/  PRMT R0, R25, 0x7771, RZ ;  /* 0x0000777119007816 */ /* 0x000fc600000000ff */
[----:B------:R-:W2:Y:S04]  /*9ee60*/  LDL.LU.64 R24, [R1+0x7f0] ;  /* 0x0007f00001187983 */ /* 0x000ea80000300a00 */
[----:B---3--:R3:W-:Y:S04]  /*9ee70*/  @P4 STG.E.U8 desc[UR74][R28.64], R0 ;  /* 0x000000001c004986 */ /* 0x0087e8000c10114a */
[----:B---3--:R-:W3:Y:S04]  /*9ee80*/  LDL.LU.64 R28, [R1+0x7f8] ;  /* 0x0007f800011c7983 */ /* 0x008ee80000300a00 */
[----:B------:R-:W3:Y:S04]  /*9ee90*/  LDL.LU R11, [R1+0xa84] ;  /* 0x000a8400010b7983 */ /* 0x000ee80000300800 */
[----:B----4-:R4:W-:Y:S04]  /*9eea0*/  @P6 STG.E.U8 desc[UR74][R6.64], R4 ;  /* 0x0000000406006986 */ /* 0x0109e8000c10114a */
[----:B----4-:R-:W4:Y:S04]  /*9eeb0*/  LDL.LU.64 R6, [R1+0x800] ;  /* 0x0008000001067983 */ /* 0x010f280000300a00 */
[----:B------:R0:W-:Y:S04]  /*9eec0*/  @P3 STG.E.U8 desc[UR74][R20.64], R5 ;  /* 0x0000000514003986 */ /* 0x0001e8000c10114a */
[----:B0-----:R-:W4:Y:S01]  /*9eed0*/  LDL.LU.64 R20, [R1+0x808] ;  /* 0x0008080001147983 */ /* 0x001f220000300a00 */
[----:B------:R-:W-:Y:S01]  /*9eee0*/  VIADD R0, R19, 0x1e1 ;  /* 0x000001e113007836 */ /* 0x000fe20000000000 */
[----:B------:R-:W-:-:S02]  /*9eef0*/  ISETP.LT.AND P4, PT, R2, UR21, !P5 ;  /* 0x0000001502007c0c */ /* 0x000fc4000ef81270 */
[----:B-1----:R-:W-:Y:S01]  /*9ef00*/  ISETP.LT.AND P5, PT, R3, UR22, !P5 ;  /* 0x0000001603007c0c */ /* 0x002fe2000efa1270 */
[----:B------:R-:W0:Y:S01]  /*9ef10*/  LDCU UR21, c[0x0][0x398] ;  /* 0x00007300ff1577ac */ /* 0x000e220008000800 */
[----:B------:R-:W-:Y:S01]  /*9ef20*/  VIADD R4, R19, 0x1e2 ;  /* 0x000001e213047836 */ /* 0x000fe20000000000 */
[----:B------:R-:W-:Y:S01]  /*9ef30*/  ISETP.GE.AND P6, PT, R0, UR6, PT ;  /* 0x0000000600007c0c */ /* 0x000fe2000bfc6270 */
[----:B------:R-:W1:Y:S01]  /*9ef40*/  LDCU UR6, c[0x0][0x398] ;  /* 0x00007300ff0677ac */ /* 0x000e620008000800 */
[----:B------:R-:W-:Y:S01]  /*9ef50*/  PRMT R0, R9, 0x7770, RZ ;  /* 0x0000777009007816 */ /* 0x000fe200000000ff */
[----:B------:R-:W0:Y:S01]  /*9ef60*/  LDCU UR22, c[0x0][0x398] ;  /* 0x00007300ff1677ac */ /* 0x000e220008000800 */
[----:B------:R-:W-:-:S04]  /*9ef70*/  ISETP.LT.AND P3, PT, R2, UR24, !P6 ;  /* 0x0000001802007c0c */ /* 0x000fc8000f761270 */
[----:B------:R1:W-:Y:S01]  /*9ef80*/  @P4 STG.E.U8 desc[UR74][R26.64], R0 ;  /* 0x000000001a004986 */ /* 0x0003e2000c10114a */
[----:B------:R-:W-:Y:S02]  /*9ef90*/  ISETP.LT.AND P6, PT, R3, UR23, !P6 ;  /* 0x0000001703007c0c */ /* 0x000fe4000f7c1270 */
[----:B------:R-:W-:Y:S01]  /*9efa0*/  ISETP.GE.AND P4, PT, R4, UR12, PT ;  /* 0x0000000c04007c0c */ /* 0x000fe2000bf86270 */
[----:B------:R-:W0:Y:S01]  /*9efb0*/  LDCU UR12, c[0x0][0x398] ;  /* 0x00007300ff0c77ac */ /* 0x000e220008000800 */
[----:B-1----:R-:W-:Y:S01]  /*9efc0*/  PRMT R0, R9, 0x7771, RZ ;  /* 0x0000777109007816 */ /* 0x002fe200000000ff */
[----:B------:R-:W4:Y:S04]  /*9efd0*/  LDL.LU.64 R26, [R1+0x810] ;  /* 0x00081000011a7983 */ /* 0x000f280000300a00 */
[----:B--2---:R1:W-:Y:S01]  /*9efe0*/  @P5 STG.E.U8 desc[UR74][R22.64], R0 ;  /* 0x0000000016005986 */ /* 0x0043e2000c10114a */
[----:B------:R-:W-:-:S02]  /*9eff0*/  ISETP.LT.AND P5, PT, R2, UR6, !P4 ;  /* 0x0000000602007c0c */ /* 0x000fc4000e7a1270 */
[----:B0-----:R-:W-:Y:S01]  /*9f000*/  ISETP.LT.AND P4, PT, R3, UR21, !P4 ;  /* 0x0000001503007c0c */ /* 0x001fe2000e781270 */
[----:B------:R-:W-:Y:S01]  /*9f010*/  VIADD R4, R19, 0x1e3 ;  /* 0x000001e313047836 */ /* 0x000fe20000000000 */
[----:B------:R-:W0:Y:S01]  /*9f020*/  LDCU UR6, c[0x0][0x398] ;  /* 0x00007300ff0677ac */ /* 0x000e220008000800 */
[----:B------:R-:W2:Y:S01]  /*9f030*/  LDCU UR21, c[0x0][0x398] ;  /* 0x00007300ff1577ac */ /* 0x000ea20008000800 */
[C---:B-1----:R-:W-:Y:S01]  /*9f040*/  PRMT R0, R9.reuse, 0x7772, RZ ;  /* 0x0000777209007816 */ /* 0x042fe200000000ff */
[----:B------:R-:W2:Y:S04]  /*9f050*/  LDL.LU.64 R22, [R1+0x818] ;  /* 0x0008180001167983 */ /* 0x000ea80000300a00 */
[----:B------:R-:W2:Y:S04]  /*9f060*/  LDL.LU R5, [R1+0xa88] ;  /* 0x000a880001057983 */ /* 0x000ea80000300800 */
[----:B------:R1:W-:Y:S02]  /*9f070*/  @P3 STG.E.U8 desc[UR74][R24.64], R0 ;  /* 0x0000000018003986 */ /* 0x0003e4000c10114a */
[----:B-1----:R-:W-:-:S02]  /*9f080*/  PRMT R0, R9, 0x7773, RZ ;  /* 0x0000777309007816 */ /* 0x002fc400000000ff */
[----:B------:R-:W2:Y:S04]  /*9f090*/  LDL.LU.64 R24, [R1+0x820] ;  /* 0x0008200001187983 */ /* 0x000ea80000300a00 */
[----:B------:R-:W2:Y:S04]  /*9f0a0*/  LDL.LU R9, [R1+0x1fe8] ;  /* 0x001fe80001097983 */ /* 0x000ea80000300800 */
[----:B---3--:R1:W-:Y:S02]  /*9f0b0*/  @P6 STG.E.U8 desc[UR74][R28.64], R0 ;  /* 0x000000001c006986 */ /* 0x0083e4000c10114a */
[----:B-1----:R-:W-:-:S02]  /*9f0c0*/  PRMT R0, R11, 0x7770, RZ ;  /* 0x000077700b007816 */ /* 0x002fc400000000ff */
[----:B------:R-:W3:Y:S04]  /*9f0d0*/  LDL.LU.64 R28, [R1+0x7c8] ;  /* 0x0007c800011c7983 */ /* 0x000ee80000300a00 */
[----:B----4-:R1:W-:Y:S02]  /*9f0e0*/  @P5 STG.E.U8 desc[UR74][R6.64], R0 ;  /* 0x0000000006005986 */ /* 0x0103e4000c10114a */
[----:B-1----:R-:W-:Y:S02]  /*9f0f0*/  PRMT R0, R11, 0x7771, RZ ;  /* 0x000077710b007816 */ /* 0x002fe400000000ff */
[----:B------:R-:W4:Y:S04]  /*9f100*/  LDL.LU.64 R6, [R1+0x838] ;  /* 0x0008380001067983 */ /* 0x000f280000300a00 */
[----:B------:R1:W-:Y:S04]  /*9f110*/  @P4 STG.E.U8 desc[UR74][R20.64], R0 ;  /* 0x0000000014004986 */ /* 0x0003e8000c10114a */
[----:B-1----:R-:W4:Y:S01]  /*9f120*/  LDL.LU.64 R20, [R1+0x830] ;  /* 0x0008300001147983 */ /* 0x002f220000300a00 */
[----:B------:R-:W-:Y:S01]  /*9f130*/  ISETP.GE.AND P3, PT, R4, UR18, PT ;  /* 0x0000001204007c0c */ /* 0x000fe2000bf66270 */
[----:B------:R-:W-:Y:S01]  /*9f140*/  VIADD R4, R19, 0x1e4 ;  /* 0x000001e413047836 */ /* 0x000fe20000000000 */
[----:B------:R-:W1:Y:S02]  /*9f150*/  LDCU UR18, c[0x0][0x398] ;  /* 0x00007300ff1277ac */ /* 0x000e640008000800 */
[----:B------:R-:W-:Y:S01]  /*9f160*/  ISETP.LT.AND P6, PT, R2, UR12, !P3 ;  /* 0x0000000c02007c0c */ /* 0x000fe2000dfc1270 */
[----:B------:R-:W2:Y:S01]  /*9f170*/  LDCU UR12, c[0x0][0x398] ;  /* 0x00007300ff0c77ac */ /* 0x000ea20008000800 */
[----:B------:R-:W-:Y:S01]  /*9f180*/  ISETP.GE.AND P5, PT, R4, UR16, PT ;  /* 0x0000001004007c0c */ /* 0x000fe2000bfa6270 */
[----:B------:R-:W2:Y:S01]  /*9f190*/  LDCU UR16, c[0x0][0x398] ;  /* 0x00007300ff1077ac */ /* 0x000ea20008000800 */
[----:B------:R-:W-:-:S02]  /*9f1a0*/  ISETP.LT.AND P3, PT, R3, UR22, !P3 ;  /* 0x0000001603007c0c */ /* 0x000fc4000df61270 */
[----:B------:R-:W-:Y:S01]  /*9f1b0*/  PRMT R0, R11, 0x7772, RZ ;  /* 0x000077720b007816 */ /* 0x000fe200000000ff */
[----:B------:R-:W-:Y:S01]  /*9f1c0*/  VIADD R4, R19, 0x1e5 ;  /* 0x000001e513047836 */ /* 0x000fe20000000000 */
[----:B0-----:R-:W-:Y:S01]  /*9f1d0*/  ISETP.LT.AND P4, PT, R2, UR6, !P5 ;  /* 0x0000000602007c0c */ /* 0x001fe2000ef81270 */
[----:B------:R-:W0:Y:S01]  /*9f1e0*/  LDCU UR22, c[0x0][0x398] ;  /* 0x00007300ff1677ac */ /* 0x000e220008000800 */
[----:B------:R-:W0:Y:S03]  /*9f1f0*/  LDCU UR6, c[0x0][0x39c] ;  /* 0x00007380ff0677ac */ /* 0x000e260008000800 */
[----:B------:R0:W-:Y:S01]  /*9f200*/  @P6 STG.E.U8 desc[UR74][R26.64], R0 ;  /* 0x000000001a006986 */ /* 0x0001e2000c10114a */
[----:B------:R-:W-:Y:S02]  /*9f210*/  ISETP.GE.AND P6, PT, R4, UR26, PT ;  /* 0x0000001a04007c0c */ /* 0x000fe4000bfc6270 */
[----:B-1----:R-:W-:Y:S01]  /*9f220*/  ISETP.LT.AND P5, PT, R3, UR18, !P5 ;  /* 0x0000001203007c0c */ /* 0x002fe2000efa1270 */
[----:B------:R-:W-:Y:S01]  /*9f230*/  VIADD R4, R19, 0x1e6 ;  /* 0x000001e613047836 */ /* 0x000fe20000000000 */
[----:B------:R-:W1:Y:S01]  /*9f240*/  LDCU UR18, c[0x0][0x398] ;  /* 0x00007300ff1277ac */ /* 0x000e620008000800 */
[----:B0-----:R-:W-:-:S05]  /*9f250*/  PRMT R0, R11, 0x7773, RZ ;  /* 0x000077730b007816 */ /* 0x001fca00000000ff */
[----:B--2---:R0:W-:Y:S01]  /*9f260*/  @P3 STG.E.U8 desc[UR74][R22.64], R0 ;  /* 0x0000000016003986 */ /* 0x0041e2000c10114a */
[----:B------:R-:W-:Y:S02]  /*9f270*/  ISETP.LT.AND P3, PT, R2, UR12, !P6 ;  /* 0x0000000c02007c0c */ /* 0x000fe4000f761270 */
[----:B------:R-:W-:Y:S01]  /*9f280*/  ISETP.LT.AND P6, PT, R3, UR16, !P6 ;  /* 0x0000001003007c0c */ /* 0x000fe2000f7c1270 */
[----:B------:R-:W2:Y:S01]  /*9f290*/  LDCU UR16, c[0x0][0x398] ;  /* 0x00007300ff1077ac */ /* 0x000ea20008000800 */
[----:B------:R-:W1:Y:S01]  /*9f2a0*/  LDCU UR12, c[0x0][0x39c] ;  /* 0x00007380ff0c77ac */ /* 0x000e620008000800 */
[----:B0-----:R-:W-:Y:S01]  /*9f2b0*/  PRMT R0, R5, 0x7770, RZ ;  /* 0x0000777005007816 */ /* 0x001fe200000000ff */
[----:B------:R-:W2:Y:S04]  /*9f2c0*/  LDL.LU.64 R22, [R1+0x828] ;  /* 0x0008280001167983 */ /* 0x000ea80000300a00 */
[----:B------:R0:W-:Y:S01]  /*9f2d0*/  @P4 STG.E.U8 desc[UR74][R24.64], R0 ;  /* 0x0000000018004986 */ /* 0x0001e2000c10114a */
[----:B------:R-:W-:-:S02]  /*9f2e0*/  ISETP.GE.AND P4, PT, R4, UR27, PT ;  /* 0x0000001b04007c0c */ /* 0x000fc4000bf86270 */
[C---:B------:R-:W-:Y:S02]  /*9f2f0*/  PRMT R4, R5.reuse, 0x7772, RZ ;  /* 0x0000777205047816 */ /* 0x040fe400000000ff */
[C---:B0-----:R-:W-:Y:S02]  /*9f300*/  PRMT R0, R5.reuse, 0x7771, RZ ;  /* 0x0000777105007816 */ /* 0x041fe400000000ff */
[----:B------:R-:W-:Y:S01]  /*9f310*/  PRMT R5, R5, 0x7773, RZ ;  /* 0x0000777305057816 */ /* 0x000fe200000000ff */
[----:B------:R-:W2:Y:S04]  /*9f320*/  LDL.LU.64 R24, [R1+0x840] ;  /* 0x0008400001187983 */ /* 0x000ea80000300a00 */
[----:B------:R-:W2:Y:S04]  /*9f330*/  LDL.LU.64 R26, [R1+0x850] ;  /* 0x00085000011a7983 */ /* 0x000ea80000300a00 */
[----:B---3--:R0:W-:Y:S04]  /*9f340*/  @P5 STG.E.U8 desc[UR74][R28.64], R0 ;  /* 0x000000001c005986 */ /* 0x0081e8000c10114a */
[----:B0-----:R-:W3:Y:S04]  /*9f350*/  LDL.LU.64 R28, [R1+0x848] ;  /* 0x00084800011c7983 */ /* 0x001ee80000300a00 */
[----:B------:R-:W3:Y:S04]  /*9f360*/  LDL.LU R11, [R1+0xa90] ;  /* 0x000a9000010b7983 */ /* 0x000ee80000300800 */
[----:B----4-:R0:W-:Y:S04]  /*9f370*/  @P3 STG.E.U8 desc[UR74][R6.64], R4 ;  /* 0x0000000406003986 */ /* 0x0101e8000c10114a */
[----:B0-----:R-:W4:Y:S04]  /*9f380*/  LDL.LU.64 R6, [R1+0x1fe0] ;  /* 0x001fe00001067983 */ /* 0x001f280000300a00 */
[----:B------:R0:W-:Y:S04]  /*9f390*/  @P6 STG.E.U8 desc[UR74][R20.64], R5 ;  /* 0x0000000514006986 */ /* 0x0001e8000c10114a */
[----:B0-----:R-:W3:Y:S04]  /*9f3a0*/  LDL.LU.64 R20, [R1+0x1fd8] ;  /* 0x001fd80001147983 */ /* 0x001ee80000300a00 */
[----:B------:R-:W3:Y:S01]  /*9f3b0*/  LDL.LU R5, [R1+0xa8c] ;  /* 0x000a8c0001057983 */ /* 0x000ee20000300800 */
[----:B------:R-:W-:Y:S01]  /*9f3c0*/  ISETP.LT.AND P5, PT, R2, UR21, !P4 ;  /* 0x0000001502007c0c */ /* 0x000fe2000e7a1270 */
[----:B------:R-:W-:Y:S01]  /*9f3d0*/  VIADD R0, R19, 0x1e7 ;  /* 0x000001e713007836 */ /* 0x000fe20000000000 */
[----:B-1----:R-:W-:Y:S01]  /*9f3e0*/  ISETP.LT.AND P4, PT, R3, UR18, !P4 ;  /* 0x0000001203007c0c */ /* 0x002fe2000e781270 */
[----:B------:R-:W-:Y:S01]  /*9f3f0*/  VIADD R4, R19, 0x1e8 ;  /* 0x000001e813047836 */ /* 0x000fe20000000000 */
[----:B------:R-:W0:Y:S01]  /*9f400*/  LDCU UR18, c[0x0][0x398] ;  /* 0x00007300ff1277ac */ /* 0x000e220008000800 */
[----:B------:R-:W1:Y:S01]  /*9f410*/  LDCU UR21, c[0x0][0x398] ;  /* 0x00007300ff1577ac */ /* 0x000e620008000800 */
[----:B------:R-:W-:Y:S01]  /*9f420*/  ISETP.GE.AND P3, PT, R0, UR10, PT ;  /* 0x0000000a00007c0c */ /* 0x000fe2000bf66270 */
[----:B------:R-:W0:Y:S03]  /*9f430*/  LDCU UR10, c[0x0][0x398] ;  /* 0x00007300ff0a77ac */ /* 0x000e260008000800 */
[----:B--2---:R-:W-:-:S02]  /*9f440*/  ISETP.LT.AND P6, PT, R2, UR16, !P3 ;  /* 0x0000001002007c0c */ /* 0x004fc4000dfc1270 */
[----:B------:R-:W-:Y:S01]  /*9f450*/  ISETP.LT.AND P3, PT, R3, UR22, !P3 ;  /* 0x0000001603007c0c */ /* 0x000fe2000df61270 */
[----:B------:R-:W2:Y:S01]  /*9f460*/  LDCU UR16, c[0x0][0x398] ;  /* 0x00007300ff1077ac */ /* 0x000ea20008000800 */
[----:B------:R-:W0:Y:S01]  /*9f470*/  LDCU UR22, c[0x0][0x398] ;  /* 0x00007300ff1677ac */ /* 0x000e220008000800 */
[----:B---3--:R-:W-:-:S05]  /*9f480*/  PRMT R0, R5, 0x7770, RZ ;  /* 0x0000777005007816 */ /* 0x008fca00000000ff */
[----:B------:R3:W-:Y:S02]  /*9f490*/  @P5 STG.E.U8 desc[UR74][R22.64], R0 ;  /* 0x0000000016005986 */ /* 0x0007e4000c10114a */
[----:B---3--:R-:W-:Y:S02]  /*9f4a0*/  PRMT R0, R5, 0x7771, RZ ;  /* 0x0000777105007816 */ /* 0x008fe400000000ff */
[----:B------:R-:W3:Y:S04]  /*9f4b0*/  LDL.LU.64 R22, [R1+0x1fd0] ;  /* 0x001fd00001167983 */ /* 0x000ee80000300a00 */
[----:B------:R0:W-:Y:S04]  /*9f4c0*/  @P4 STG.E.U8 desc[UR74][R24.64], R0 ;  /* 0x0000000018004986 */ /* 0x0001e8000c10114a */
[----:B0-----:R-:W3:Y:S01]  /*9f4d0*/  LDL.LU.64 R24, [R1+0x1fc8] ;  /* 0x001fc80001187983 */ /* 0x001ee20000300a00 */
[----:B------:R-:W-:-:S02]  /*9f4e0*/  ISETP.GE.AND P5, PT, R4, UR25, PT ;  /* 0x0000001904007c0c */ /* 0x000fc4000bfa6270 */
[C---:B------:R-:W-:Y:S02]  /*9f4f0*/  PRMT R4, R5.reuse, 0x7772, RZ ;  /* 0x0000777205047816 */ /* 0x040fe400000000ff */
[----:B------:R-:W-:-:S03]  /*9f500*/  PRMT R5, R5, 0x7773, RZ ;  /* 0x0000777305057816 */ /* 0x000fc600000000ff */
[----:B------:R-:W-:Y:S04]  /*9f510*/  @P6 STG.E.U8 desc[UR74][R26.64], R4 ;  /* 0x000000041a006986 */ /* 0x000fe8000c10114a */
[----:B------:R0:W-:Y:S04]  /*9f520*/  @P3 STG.E.U8 desc[UR74][R28.64], R5 ;  /* 0x000000051c003986 */ /* 0x0001e8000c10114a */
[----:B0-----:R-:W4:Y:S01]  /*9f530*/  LDL.LU R5, [R1+0xa94] ;  /* 0x000a940001057983 */ /* 0x001f220000300800 */
[----:B------:R-:W-:Y:S01]  /*9f540*/  ISETP.LT.AND P4, PT, R2, UR10, !P5 ;  /* 0x0000000a02007c0c */ /* 0x000fe2000ef81270 */
[----:B------:R-:W-:Y:S01]  /*9f550*/  VIADD R0, R19, 0x1e9 ;  /* 0x000001e913007836 */ /* 0x000fe20000000000 */
[----:B------:R-:W-:Y:S01]  /*9f560*/  ISETP.LT.AND P5, PT, R3, UR18, !P5 ;  /* 0x0000001203007c0c */ /* 0x000fe2000efa1270 */
[----:B------:R-:W4:Y:S04]  /*9f570*/  LDL.LU.64 R28, [R1+0x890] ;  /* 0x00089000011c7983 */ /* 0x000f280000300a00 */
[----:B------:R-:W4:Y:S01]  /*9f580*/  LDL.LU.64 R26, [R1+0x898] ;  /* 0x00089800011a7983 */ /* 0x000f220000300a00 */
[----:B------:R-:W-:Y:S01]  /*9f590*/  VIADD R4, R19, 0x1ea ;  /* 0x000001ea13047836 */ /* 0x000fe20000000000 */
[----:B------:R-:W-:-:S02]  /*9f5a0*/  ISETP.GE.AND P6, PT, R0, UR28, PT ;  /* 0x0000001c00007c0c */ /* 0x000fc4000bfc6270 */
[----:B------:R-:W-:Y:S01]  /*9f5b0*/  PRMT R0, R11, 0x7770, RZ ;  /* 0x000077700b007816 */ /* 0x000fe200000000ff */
[----:B------:R-:W0:Y:S01]  /*9f5c0*/  LDCU UR18, c[0x0][0x398] ;  /* 0x00007300ff1277ac */ /* 0x000e220008000800 */
[----:B------:R-:W0:Y:S01]  /*9f5d0*/  LDCU UR10, c[0x0][0x39c] ;  /* 0x00007380ff0a77ac */ /* 0x000e220008000800 */
[----:B--2---:R-:W-:Y:S02]  /*9f5e0*/  ISETP.LT.AND P3, PT, R2, UR16, !P6 ;  /* 0x0000001002007c0c */ /* 0x004fe4000f761270 */
[----:B-1----:R-:W-:Y:S01]  /*9f5f0*/  ISETP.LT.AND P6, PT, R3, UR21, !P6 ;  /* 0x0000001503007c0c */ /* 0x002fe2000f7c1270 */
[----:B------:R-:W1:Y:S01]  /*9f600*/  LDCU UR16, c[0x0][0x398] ;  /* 0x00007300ff1077ac */ /* 0x000e620008000800 */
[----:B---3--:R2:W-:Y:S02]  /*9f610*/  @P4 STG.E.U8 desc[UR74][R24.64], R0 ;  /* 0x0000000018004986 */ /* 0x0085e4000c10114a */
[C---:B--2---:R-:W-:Y:S02]  /*9f620*/  PRMT R0, R11.reuse, 0x7771, RZ ;  /* 0x000077710b007816 */ /* 0x044fe400000000ff */
[----:B------:R-:W2:Y:S04]  /*9f630*/  LDL.LU.64 R24, [R1+0x8a0] ;  /* 0x0008a00001187983 */ /* 0x000ea80000300a00 */
[----:B------:R3:W-:Y:S01]  /*9f640*/  @P5 STG.E.U8 desc[UR74][R22.64], R0 ;  /* 0x0000000016005986 */ /* 0x0007e2000c10114a */
[----:B------:R-:W-:Y:S01]  /*9f650*/  ISETP.GE.AND P4, PT, R4, UR4, PT ;  /* 0x0000000404007c0c */ /* 0x000fe2000bf86270 */
[----:B------:R-:W0:Y:S01]  /*9f660*/  LDCU UR4, c[0x0][0x398] ;  /* 0x00007300ff0477ac */ /* 0x000e220008000800 */
[----:B---3--:R-:W-:Y:S01]  /*9f670*/  PRMT R0, R11, 0x7772, RZ ;  /* 0x000077720b007816 */ /* 0x008fe200000000ff */
[----:B------:R-:W3:Y:S04]  /*9f680*/  LDL.LU.64 R22, [R1+0x8a8] ;  /* 0x0008a80001167983 */ /* 0x000ee80000300a00 */
[----:B------:R0:W-:Y:S01]  /*9f690*/  @P3 STG.E.U8 desc[UR74][R20.64], R0 ;  /* 0x0000000014003986 */ /* 0x0001e2000c10114a */
[----:B------:R-:W-:-:S03]  /*9f6a0*/  ISETP.LT.AND P5, PT, R2, UR22, !P4 ;  /* 0x0000001602007c0c */ /* 0x000fc6000e7a1270 */
[----:B0-----:R-:W2:Y:S01]  /*9f6b0*/  LDL.LU.64 R20, [R1+0x8b0] ;  /* 0x0008b00001147983 */ /* 0x001ea20000300a00 */
[----:B------:R-:W-:-:S03]  /*9f6c0*/  PRMT R0, R11, 0x7773, RZ ;  /* 0x000077730b007816 */ /* 0x000fc600000000ff */
[----:B------:R-:W2:Y:S04]  /*9f6d0*/  LDL.LU R11, [R1+0x1fc4] ;  /* 0x001fc400010b7983 */ /* 0x000ea80000300800 */
[----:B----4-:R0:W-:Y:S02]  /*9f6e0*/  @P6 STG.E.U8 desc[UR74][R6.64], R0 ;  /* 0x0000000006006986 */ /* 0x0101e4000c10114a */
[----:B0-----:R-:W-:-:S05]  /*9f6f0*/  PRMT R0, R5, 0x7770, RZ ;  /* 0x0000777005007816 */ /* 0x001fca00000000ff */
[----:B------:R0:W-:Y:S04]  /*9f700*/  @P5 STG.E.U8 desc[UR74][R8.64], R0 ;  /* 0x0000000008005986 */ /* 0x0001e8000c10114a */
[----:B0-----:R-:W4:Y:S01]  /*9f710*/  LDL.LU R9, [R1+0xa98] ;  /* 0x000a980001097983 */ /* 0x001f220000300800 */
[----:B------:R-:W-:Y:S01]  /*9f720*/  VIADD R4, R19, 0x1eb ;  /* 0x000001eb13047836 */ /* 0x000fe20000000000 */
[----:B------:R-:W-:Y:S02]  /*9f730*/  ISETP.LT.AND P4, PT, R3, UR18, !P4 ;  /* 0x0000001203007c0c */ /* 0x000fe4000e781270 */
[----:B------:R-:W-:Y:S01]  /*9f740*/  PRMT R0, R5, 0x7771, RZ ;  /* 0x0000777105007816 */ /* 0x000fe200000000ff */
[----:B------:R-:W0:Y:S01]  /*9f750*/  LDCU UR18, c[0x0][0x398] ;  /* 0x00007300ff1277ac */ /* 0x000e220008000800 */
[----:B------:R-:W-:Y:S01]  /*9f760*/  ISETP.GE.AND P3, PT, R4, UR8, PT ;  /* 0x0000000804007c0c */ /* 0x000fe2000bf66270 */
[----:B------:R-:W0:Y:S03]  /*9f770*/  LDCU UR8, c[0x0][0x398] ;  /* 0x00007300ff0877ac */ /* 0x000e260008000800 */
[----:B------:R-:W-:Y:S01]  /*9f780*/  ISETP.LT.AND P6, PT, R2, UR4, !P3 ;  /* 0x0000000402007c0c */ /* 0x000fe2000dfc1270 */
[----:B------:R-:W-:Y:S01]  /*9f790*/  VIADD R4, R19, 0x1ec ;  /* 0x000001ec13047836 */ /* 0x000fe20000000000 */
[----:B-1----:R-:W-:Y:S01]  /*9f7a0*/  ISETP.LT.AND P3, PT, R3, UR16, !P3 ;  /* 0x0000001003007c0c */ /* 0x002fe2000df61270 */
[----:B------:R-:W1:Y:S03]  /*9f7b0*/  LDCU UR4, c[0x0][0x398] ;  /* 0x00007300ff0477ac */ /* 0x000e660008000800 */
[----:B------:R-:W-:Y:S01]  /*9f7c0*/  ISETP.GE.AND P5, PT, R4, UR13, PT ;  /* 0x0000000d04007c0c */ /* 0x000fe2000bfa6270 */
[----:B------:R-:W0:Y:S01]  /*9f7d0*/  LDCU UR13, c[0x0][0x398] ;  /* 0x00007300ff0d77ac */ /* 0x000e220008000800 */
[----:B--2---:R2:W-:Y:S02]  /*9f7e0*/  @P4 STG.E.U8 desc[UR74][R10.64], R0 ;  /* 0x000000000a004986 */ /* 0x0045e4000c10114a */
[----:B0-----:R-:W-:-:S02]  /*9f7f0*/  ISETP.LT.AND P4, PT, R2, UR8, !P5 ;  /* 0x0000000802007c0c */ /* 0x001fc4000ef81270 */
[----:B--2---:R-:W2:Y:S01]  /*9f800*/  LDL.LU R10, [R1+0xa9c] ;  /* 0x000a9c00010a7983 */ /* 0x004ea20000300800 */
[----:B------:R-:W-:Y:S02]  /*9f810*/  PRMT R0, R5, 0x7772, RZ ;  /* 0x0000777205007816 */ /* 0x000fe400000000ff */
[----:B------:R-:W-:Y:S01]  /*9f820*/  ISETP.LT.AND P5, PT, R3, UR18, !P5 ;  /* 0x0000001203007c0c */ /* 0x000fe2000efa1270 */
[----:B------:R-:W2:Y:S01]  /*9f830*/  LDL.LU R11, [R1+0xaa0] ;  /* 0x000aa000010b7983 */ /* 0x000ea20000300800 */
[----:B------:R-:W0:Y:S03]  /*9f840*/  LDCU UR8, c[0x0][0x398] ;  /* 0x00007300ff0877ac */ /* 0x000e260008000800 */
[----:B------:R1:W-:Y:S02]  /*9f850*/  @P6 STG.E.U8 desc[UR74][R12.64], R0 ;  /* 0x000000000c006986 */ /* 0x0003e4000c10114a */
[----:B-1----:R-:W-:-:S05]  /*9f860*/  PRMT R0, R5, 0x7773, RZ ;  /* 0x0000777305007816 */ /* 0x002fca00000000ff */
[----:B------:R4:W-:Y:S02]  /*9f870*/  @P3 STG.E.U8 desc[UR74][R14.64], R0 ;  /* 0x000000000e003986 */ /* 0x0009e4000c10114a */
[----:B----4-:R-:W-:-:S05]  /*9f880*/  PRMT R0, R9, 0x7770, RZ ;  /* 0x0000777009007816 */ /* 0x010fca00000000ff */
[----:B------:R1:W-:Y:S02]  /*9f890*/  @P4 STG.E.U8 desc[UR74][R16.64], R0 ;  /* 0x0000000010004986 */ /* 0x0003e4000c10114a */
[----:B-1----:R-:W-:-:S05]  /*9f8a0*/  PRMT R0, R9, 0x7771, RZ ;  /* 0x0000777109007816 */ /* 0x002fca00000000ff */
[----:B------:R1:W-:Y:S04]  /*9f8b0*/  @P5 STG.E.U8 desc[UR74][R28.64], R0 ;  /* 0x000000001c005986 */ /* 0x0003e8000c10114a */
[----:B-1----:R-:W4:Y:S01]  /*9f8c0*/  LDL.LU.64 R28, [R1+0x8c8] ;  /* 0x0008c800011c7983 */ /* 0x002f220000300a00 */
[----:B------:R-:W-:-:S05]  /*9f8d0*/  VIADD R4, R19, 0x1ed ;  /* 0x000001ed13047836 */ /* 0x000fca0000000000 */
[----:B------:R-:W-:Y:S01]  /*9f8e0*/  ISETP.GE.AND P6, PT, R4, UR14, PT ;  /* 0x0000000e04007c0c */ /* 0x000fe2000bfc6270 */
[----:B------:R-:W-:Y:S01]  /*9f8f0*/  VIADD R4, R19, 0x1ee ;  /* 0x000001ee13047836 */ /* 0x000fe20000000000 */
[----:B------:R-:W-:Y:S01]  /*9f900*/  PRMT R8, R9, 0x7772, RZ ;  /* 0x0000777209087816 */ /* 0x000fe200000000ff */
[----:B------:R-:W1:Y:S01]  /*9f910*/  LDCU UR14, c[0x0][0x398] ;  /* 0x00007300ff0e77ac */ /* 0x000e620008000800 */
[----:B------:R-:W-:Y:S02]  /*9f920*/  ISETP.LT.AND P3, PT, R2, UR4, !P6 ;  /* 0x0000000402007c0c */ /* 0x000fe4000f761270 */
[----:B------:R-:W-:Y:S02]  /*9f930*/  ISETP.LT.AND P6, PT, R3, UR13, !P6 ;  /* 0x0000000d03007c0c */ /* 0x000fe4000f7c1270 */
[----:B------:R-:W-:Y:S01]  /*9f940*/  ISETP.GE.AND P4, PT, R4, UR15, PT ;  /* 0x0000000f04007c0c */ /* 0x000fe2000bf86270 */
[----:B------:R-:W-:Y:S01]  /*9f950*/  VIADD R0, R19, 0x1ef ;  /* 0x000001ef13007836 */ /* 0x000fe20000000000 */
[----:B------:R-:W-:Y:S01]  /*9f960*/  PRMT R9, R9, 0x7773, RZ ;  /* 0x0000777309097816 */ /* 0x000fe200000000ff */
[----:B------:R-:W1:Y:S01]  /*9f970*/  LDCU UR15, c[0x0][0x398] ;  /* 0x00007300ff0f77ac */ /* 0x000e620008000800 */
[----:B0-----:R-:W-:Y:S01]  /*9f980*/  ISETP.LT.AND P5, PT, R2, UR8, !P4 ;  /* 0x0000000802007c0c */ /* 0x001fe2000e7a1270 */
[----:B------:R-:W0:Y:S01]  /*9f990*/  LDCU UR13, c[0x0][0x398] ;  /* 0x00007300ff0d77ac */ /* 0x000e220008000800 */
[----:B------:R-:W0:Y:S01]  /*9f9a0*/  LDCU UR8, c[0x0][0x398] ;  /* 0x00007300ff0877ac */ /* 0x000e220008000800 */
[----:B------:R-:W0:Y:S02]  /*9f9b0*/  LDCU UR4, c[0x0][0x39c] ;  /* 0x00007380ff0477ac */ /* 0x000e240008000800 */
[----:B---3--:R3:W-:Y:S01]  /*9f9c0*/  @P3 STG.E.U8 desc[UR74][R22.64], R8 ;  /* 0x0000000816003986 */ /* 0x0087e2000c10114a */
[----:B------:R-:W-:-:S03]  /*9f9d0*/  ISETP.GE.AND P3, PT, R0, UR20, PT ;  /* 0x0000001400007c0c */ /* 0x000fc6000bf66270 */
[----:B------:R0:W-:Y:S04]  /*9f9e0*/  @P6 STG.E.U8 desc[UR74][R24.64], R9 ;  /* 0x0000000918006986 */ /* 0x0001e8000c10114a */
[----:B---3--:R-:W3:Y:S04]  /*9f9f0*/  LDL.LU.64 R22, [R1+0x8c0] ;  /* 0x0008c00001167983 */ /* 0x008ee80000300a00 */
[----:B0-----:R-:W3:Y:S01]  /*9fa00*/  LDL.LU.64 R24, [R1+0x8b8] ;  /* 0x0008b80001187983 */ /* 0x001ee20000300a00 */
[----:B-1----:R-:W-:Y:S02]  /*9fa10*/  ISETP.LT.AND P4, PT, R3, UR14, !P4 ;  /* 0x0000000e03007c0c */ /* 0x002fe4000e781270 */
[----:B------:R-:W-:Y:S01]  /*9fa20*/  ISETP.LT.AND P6, PT, R2, UR15, !P3 ;  /* 0x0000000f02007c0c */ /* 0x000fe2000dfc1270 */
[----:B------:R-:W-:Y:S01]  /*9fa30*/  VIADD R8, R19, 0x1f0 ;  /* 0x000001f013087836 */ /* 0x000fe20000000000 */
[----:B------:R-:W0:Y:S01]  /*9fa40*/  LDCU UR14, c[0x0][0x398] ;  /* 0x00007300ff0e77ac */ /* 0x000e220008000800 */
[C---:B--2---:R-:W-:Y:S01]  /*9fa50*/  PRMT R0, R10.reuse, 0x7770, RZ ;  /* 0x000077700a007816 */ /* 0x044fe200000000ff */
[----:B------:R-:W1:Y:S01]  /*9fa60*/  LDCU UR15, c[0x0][0x398] ;  /* 0x00007300ff0f77ac */ /* 0x000e620008000800 */
[----:B------:R-:W2:Y:S04]  /*9fa70*/  LDS.128 R4, [R11] ;  /* 0x000000000b047984 */ /* 0x000ea80000000c00 */
[----:B------:R0:W-:Y:S04]  /*9fa80*/  @P5 STG.E.U8 desc[UR74][R26.64], R0 ;  /* 0x000000001a005986 */ /* 0x0001e8000c10114a */
[----:B0-----:R-:W3:Y:S01]  /*9fa90*/  LDL.LU.64 R26, [R1+0x888] ;  /* 0x00088800011a7983 */ /* 0x001ee20000300a00 */
[----:B------:R-:W-:-:S02]  /*9faa0*/  PRMT R0, R10, 0x7771, RZ ;  /* 0x000077710a007816 */ /* 0x000fc400000000ff */
[----:B------:R-:W-:Y:S01]  /*9fab0*/  ISETP.GE.AND P5, PT, R8, UR6, PT ;  /* 0x0000000608007c0c */ /* 0x000fe2000bfa6270 */
[----:B------:R-:W3:Y:S01]  /*9fac0*/  LDL.LU.64 R12, [R1+0x880] ;  /* 0x00088000010c7983 */ /* 0x000ee20000300a00 */
[C---:B------:R-:W-:Y:S02]  /*9fad0*/  PRMT R8, R10.reuse, 0x7772, RZ ;  /* 0x000077720a087816 */ /* 0x040fe400000000ff */
[----:B------:R-:W-:Y:S01]  /*9fae0*/  ISETP.LT.AND P3, PT, R3, UR13, !P3 ;  /* 0x0000000d03007c0c */ /* 0x000fe2000df61270 */
[----:B------:R0:W-:Y:S01]  /*9faf0*/  @P4 STG.E.U8 desc[UR74][R20.64], R0 ;  /* 0x0000000014004986 */ /* 0x0001e2000c10114a */
[----:B------:R-:W-:Y:S01]  /*9fb00*/  PRMT R9, R10, 0x7773, RZ ;  /* 0x000077730a097816 */ /* 0x000fe200000000ff */
[----:B------:R-:W1:Y:S01]  /*9fb10*/  LDCU UR13, c[0x0][0x398] ;  /* 0x00007300ff0d77ac */ /* 0x000e620008000800 */
[----:B------:R-:W1:Y:S01]  /*9fb20*/  LDCU UR6, c[0x0][0x39c] ;  /* 0x00007380ff0677ac */ /* 0x000e620008000800 */
[----:B0-----:R-:W3:Y:S04]  /*9fb30*/  LDL.LU.64 R20, [R1+0x878] ;  /* 0x0008780001147983 */ /* 0x001ee80000300a00 */
[----:B----4-:R0:W-:Y:S04]  /*9fb40*/  @P6 STG.E.U8 desc[UR74][R28.64], R8 ;  /* 0x000000081c006986 */ /* 0x0101e8000c10114a */
[----:B0-----:R-:W4:Y:S01]  /*9fb50*/  LDL.LU.64 R28, [R1+0x870] ;  /* 0x00087000011c7983 */ /* 0x001f220000300a00 */
[----:B------:R-:W-:Y:S01]  /*9fb60*/  ISETP.LT.AND P4, PT, R2, UR8, !P5 ;  /* 0x0000000802007c0c */ /* 0x000fe2000ef81270 */
[----:B------:R-:W-:Y:S01]  /*9fb70*/  VIADD R0, R19, 0x1f1 ;  /* 0x000001f113007836 */ /* 0x000fe20000000000 */
[----:B------:R-:W-:Y:S01]  /*9fb80*/  ISETP.LT.AND P5, PT, R3, UR14, !P5 ;  /* 0x0000000e03007c0c */ /* 0x000fe2000efa1270 */
[----:B------:R-:W0:Y:S03]  /*9fb90*/  LDCU UR8, c[0x0][0x398] ;  /* 0x00007300ff0877ac */ /* 0x000e260008000800 */
[----:B------:R-:W-:-:S02]  /*9fba0*/  ISETP.GE.AND P6, PT, R0, UR12, PT ;  /* 0x0000000c00007c0c */ /* 0x000fc4000bfc6270 */
[C---:B--2---:R-:W-:Y:S01]  /*9fbb0*/  PRMT R0, R4.reuse, 0x7770, RZ ;  /* 0x0000777004007816 */ /* 0x044fe200000000ff */
[----:B------:R-:W-:Y:S01]  /*9fbc0*/  VIADD R8, R19, 0x1f2 ;  /* 0x000001f213087836 */ /* 0x000fe20000000000 */
[----:B------:R-:W2:Y:S01]  /*9fbd0*/  LDCU UR12, c[0x0][0x398] ;  /* 0x00007300ff0c77ac */ /* 0x000ea20008000800 */
[----:B---3--:R3:W-:Y:S04]  /*9fbe0*/  @P3 STG.E.U8 desc[UR74][R22.64], R9 ;  /* 0x0000000916003986 */ /* 0x0087e8000c10114a */
[----:B------:R0:W-:Y:S04]  /*9fbf0*/  @P4 STG.E.U8 desc[UR74][R24.64], R0 ;  /* 0x0000000018004986 */ /* 0x0001e8000c10114a */
[----:B---3--:R-:W3:Y:S01]  /*9fc00*/  LDL.LU.64 R22, [R1+0x868] ;  /* 0x0008680001167983 */ /* 0x008ee20000300a00 */
[----:B0-----:R-:W-:-:S03]  /*9fc10*/  PRMT R0, R4, 0x7771, RZ ;  /* 0x0000777104007816 */ /* 0x001fc600000000ff */
[----:B------:R-:W3:Y:S01]  /*9fc20*/  LDL.LU.64 R24, [R1+0x860] ;  /* 0x0008600001187983 */ /* 0x000ee20000300a00 */
[----:B-1----:R-:W-:Y:S02]  /*9fc30*/  ISETP.LT.AND P3, PT, R2, UR15, !P6 ;  /* 0x0000000f02007c0c */ /* 0x002fe4000f761270 */
[----:B------:R-:W-:Y:S02]  /*9fc40*/  ISETP.LT.AND P6, PT, R3, UR13, !P6 ;  /* 0x0000000d03007c0c */ /* 0x000fe4000f7c1270 */
[----:B------:R-:W-:Y:S01]  /*9fc50*/  ISETP.GE.AND P4, PT, R8, UR10, PT ;  /* 0x0000000a08007c0c */ /* 0x000fe2000bf86270 */
[----:B------:R-:W-:Y:S01]  /*9fc60*/  VIADD R8, R19, 0x1f3 ;  /* 0x000001f313087836 */ /* 0x000fe20000000000 */
[----:B------:R-:W0:Y:S01]  /*9fc70*/  LDCU UR10, c[0x0][0x398] ;  /* 0x00007300ff0a77ac */ /* 0x000e220008000800 */
[----:B------:R-:W1:Y:S01]  /*9fc80*/  LDCU UR13, c[0x0][0x398] ;  /* 0x00007300ff0d77ac */ /* 0x000e620008000800 */
[----:B------:R0:W-:Y:S01]  /*9fc90*/  @P5 STG.E.U8 desc[UR74][R26.64], R0 ;  /* 0x000000001a005986 */ /* 0x0001e2000c10114a */
[----:B------:R-:W-:-:S03]  /*9fca0*/  ISETP.LT.AND P5, PT, R2, UR8, !P4 ;  /* 0x0000000802007c0c */ /* 0x000fc6000e7a1270 */
[----:B0-----:R-:W3:Y:S01]  /*9fcb0*/  LDL.LU.64 R26, [R1+0x858] ;  /* 0x00085800011a7983 */ /* 0x001ee20000300a00 */
[C---:B------:R-:W-:Y:S02]  /*9fcc0*/  PRMT R0, R4.reuse, 0x7772, RZ ;  /* 0x0000777204007816 */ /* 0x040fe400000000ff */
[----:B------:R-:W-:Y:S01]  /*9fcd0*/  PRMT R4, R4, 0x7773, RZ ;  /* 0x0000777304047816 */ /* 0x000fe200000000ff */
[----:B------:R-:W0:Y:S02]  /*9fce0*/  LDCU UR8, c[0x0][0x398] ;  /* 0x00007300ff0877ac */ /* 0x000e240008000800 */
[----:B------:R1:W-:Y:S04]  /*9fcf0*/  @P3 STG.E.U8 desc[UR74][R12.64], R0 ;  /* 0x000000000c003986 */ /* 0x0003e8000c10114a */
[----:B------:R0:W-:Y:S01]  /*9fd00*/  @P6 STG.E.U8 desc[UR74][R20.64], R4 ;  /* 0x0000000414006986 */ /* 0x0001e2000c10114a */
[----:B-1----:R-:W-:Y:S01]  /*9fd10*/  PRMT R0, R5, 0x7770, RZ ;  /* 0x0000777005007816 */ /* 0x002fe200000000ff */
[----:B0-----:R-:W-:-:S04]  /*9fd20*/  VIADD R4, R19, 0x1f4 ;  /* 0x000001f413047836 */ /* 0x001fc80000000000 */
[----:B----4-:R0:W-:Y:S01]  /*9fd30*/  @P5 STG.E.U8 desc[UR74][R28.64], R0 ;  /* 0x000000001c005986 */ /* 0x0101e2000c10114a */
[----:B------:R-:W-:Y:S01]  /*9fd40*/  ISETP.GE.AND P5, PT, R4, UR6, PT ;  /* 0x0000000604007c0c */ /* 0x000fe2000bfa6270 */
[----:B------:R-:W-:Y:S01]  /*9fd50*/  VIADD R4, R19, 0x1f7 ;  /* 0x000001f713047836 */ /* 0x000fe20000000000 */
[----:B--2---:R-:W-:Y:S02]  /*9fd60*/  ISETP.LT.AND P4, PT, R3, UR12, !P4 ;  /* 0x0000000c03007c0c */ /* 0x004fe4000e781270 */
[----:B------:R-:W-:Y:S01]  /*9fd70*/  ISETP.GE.AND P3, PT, R8, UR4, PT ;  /* 0x0000000408007c0c */ /* 0x000fe2000bf66270 */
[----:B------:R-:W1:Y:S01]  /*9fd80*/  LDCU UR4, c[0x0][0x398] ;  /* 0x00007300ff0477ac */ /* 0x000e620008000800 */
[----:B------:R-:W2:Y:S01]  /*9fd90*/  LDCU UR6, c[0x0][0x398] ;  /* 0x00007300ff0677ac */ /* 0x000ea20008000800 */
[----:B------:R-:W4:Y:S04]  /*9fda0*/  LDS.128 R8, [R11+0x400] ;  /* 0x000400000b087984 */ /* 0x000f280000000c00 */
[----:B0-----:R-:W2:Y:S04]  /*9fdb0*/  LDL.LU.64 R28, [R1+0x910] ;  /* 0x00091000011c7983 */ /* 0x001ea80000300a00 */
[----:B------:R-:W2:Y:S04]  /*9fdc0*/  LDL.LU.64 R20, [R1+0x920] ;  /* 0x0009200001147983 */ /* 0x000ea80000300a00 */
[----:B------:R-:W2:Y:S01]  /*9fdd0*/  LDL.LU R19, [R1+0x1fc0] ;  /* 0x001fc00001137983 */ /* 0x000ea20000300800 */
[----:B------:R-:W-:-:S02]  /*9fde0*/  ISETP.LT.AND P6, PT, R2, UR10, !P3 ;  /* 0x0000000a02007c0c */ /* 0x000fc4000dfc1270 */
[----:B------:R-:W-:Y:S02]  /*9fdf0*/  ISETP.LT.AND P3, PT, R3, UR13, !P3 ;  /* 0x0000000d03007c0c */ /* 0x000fe4000df61270 */
[C---:B------:R-:W-:Y:S01]  /*9fe00*/  PRMT R0, R5.reuse, 0x7771, RZ ;  /* 0x0000777105007816 */ /* 0x040fe200000000ff */
[----:B------:R-:W0:Y:S04]  /*9fe10*/  LDCU UR10, c[0x0][0x398] ;  /* 0x00007300ff0a77ac */ /* 0x000e280008000800 */
[----:B---3--:R3:W-:Y:S02]  /*9fe20*/  @P4 STG.E.U8 desc[UR74][R22.64], R0 ;  /* 0x0000000016004986 */ /* 0x0087e4000c10114a */
[C---:B---3--:R-:W-:Y:S02]  /*9fe30*/  PRMT R0, R5.reuse, 0x7772, RZ ;  /* 0x0000777205007816 */ /* 0x048fe400000000ff */
[----:B------:R-:W-:Y:S01]  /*9fe40*/  PRMT R5, R5, 0x7773, RZ ;  /* 0x0000777305057816 */ /* 0x000fe200000000ff */
[----:B------:R-:W3:Y:S04]  /*9fe50*/  LDL.LU.64 R22, [R1+0x918] ;  /* 0x0009180001167983 */ /* 0x000ee80000300a00 */
[----:B------:R0:W-:Y:S04]  /*9fe60*/  @P6 STG.E.U8 desc[UR74][R24.64], R0 ;  /* 0x0000000018006986 */ /* 0x0001e8000c10114a */
[----:B0-----:R-:W3:Y:S01]  /*9fe70*/  LDL.LU.64 R24, [R1+0x928] ;  /* 0x0009280001187983 */ /* 0x001ee20000300a00 */
[----:B-1----:R-:W-:-:S02]  /*9fe80*/  ISETP.LT.AND P4, PT, R2, UR4, !P5 ;  /* 0x0000000402007c0c */ /* 0x002fc4000ef81270 */
[----:B------:R-:W-:Y:S02]  /*9fe90*/  ISETP.LT.AND P5, PT, R3, UR8, !P5 ;  /* 0x0000000803007c0c */ /* 0x000fe4000efa1270 */
[C---:B------:R-:W-:Y:S01]  /*9fea0*/  PRMT R0, R6.reuse, 0x7770, RZ ;  /* 0x0000777006007816 */ /* 0x040fe200000000ff */
[----:B------:R-:W0:Y:S01]  /*9feb0*/  LDCU UR4, c[0x0][0x398] ;  /* 0x00007300ff0477ac */ /* 0x000e220008000800 */
[----:B------:R-:W1:Y:S01]  /*9fec0*/  LDCU UR8, c[0x0][0x398] ;  /* 0x00007300ff0877ac */ /* 0x000e620008000800 */
[----:B------:R0:W-:Y:S04]  /*9fed0*/  @P3 STG.E.U8 desc[UR74][R26.64], R5 ;  /* 0x000000051a003986 */ /* 0x0001e8000c10114a */
[----:B0-----:R-:W3:Y:S04]  /*9fee0*/  LDL.LU.64 R26, [R1+0x930] ;  /* 0x00093000011a7983 */ /* 0x001ee80000300a00 */
[----:B------:R-:W3:Y:S04]  /*9fef0*/  LDL.LU R5, [R1+0xa0] ;  /* 0x0000a00001057983 */ /* 0x000ee80000300800 */
[----:B--2---:R0:W-:Y:S02]  /*9ff00*/  @P4 STG.E.U8 desc[UR74][R18.64], R0 ;  /* 0x0000000012004986 */ /* 0x0041e4000c10114a */
[----:B0-----:R-:W-:-:S05]  /*9ff10*/  PRMT R0, R6, 0x7771, RZ ;  /* 0x0000777106007816 */ /* 0x001fca00000000ff */
[----:B------:R0:W-:Y:S04]  /*9ff20*/  @P5 STG.E.U8 desc[UR74][R28.64], R0 ;  /* 0x000000001c005986 */ /* 0x0001e8000c10114a */
[----:B0-----:R-:W2:Y:S04]  /*9ff30*/  LDL.LU.64 R28, [R1+0x948] ;  /* 0x00094800011c7983 */ /* 0x001ea80000300a00 */
[----:B------:R-:W4:Y:S01]  /*9ff40*/  LDL.LU.64 R12, [R1+0x940] ;  /* 0x00094000010c7983 */ /* 0x000f220000300a00 */
[----:B------:R-:W-:Y:S02]  /*9ff50*/  ISETP.LT.AND P3, PT, R2, UR6, !P1 ;  /* 0x0000000602007c0c */ /* 0x000fe4000cf61270 */
[----:B------:R-:W-:Y:S01]  /*9ff60*/  ISETP.GE.AND P6, PT, R4, UR11, PT ;  /* 0x0000000b04007c0c */ /* 0x000fe2000bfc6270 */
[----:B------:R-:W0:Y:S01]  /*9ff70*/  LDCU UR6, c[0x0][0x398] ;  /* 0x00007300ff0677ac */ /* 0x000e220008000800 */
[----:B------:R-:W-:-:S02]  /*9ff80*/  ISETP.LT.AND P1, PT, R3, UR10, !P1 ;  /* 0x0000000a03007c0c */ /* 0x000fc4000cf21270 */
[----:B------:R-:W-:Y:S02]  /*9ff90*/  ISETP.LT.AND P5, PT, R2, UR4, !P2 ;  /* 0x0000000402007c0c */ /* 0x000fe4000d7a1270 */
[----:B-1----:R-:W-:Y:S01]  /*9ffa0*/  ISETP.LT.AND P2, PT, R3, UR8, !P2 ;  /* 0x0000000803007c0c */ /* 0x002fe2000d741270 */
[----:B------:R-:W1:Y:S01]  /*9ffb0*/  LDCU UR4, c[0x0][0x398] ;  /* 0x00007300ff0477ac */ /* 0x000e620008000800 */
[----:B------:R-:W0:Y:S01]  /*9ffc0*/  LDCU UR8, c[0x0][0x398] ;  /* 0x00007300ff0877ac */ /* 0x000e220008000800 */
[----:B------:R-:W0:Y:S01]  /*9ffd0*/  LDCU UR10, c[0x0][0x398] ;  /* 0x00007300ff0a77ac */ /* 0x000e220008000800 */
[C---:B---3--:R-:W-:Y:S02]  /*9ffe0*/  VIADD R4, R5.reuse, 0x1f8 ;  /* 0x000001f805047836 */ /* 0x048fe40000000000 */
[----:B------:R-:W-:-:S03]  /*9fff0*/  VIADD R0, R5, 0x1f9 ;  /* 0x000001f905007836 */ /* 0x000fc60000000000 */
[----:B------:R-:W-:Y:S02]  /*a0000*/  ISETP.GE.AND P4, PT, R4, UR9, PT ;  /* 0x0000000904007c0c */ /* 0x000fe4000bf86270 */
[C---:B------:R-:W-:Y:S01]  /*a0010*/  PRMT R4, R6.reuse, 0x7772, RZ ;  /* 0x0000777206047816 */ /* 0x040fe200000000ff */
[----:B------:R-:W3:Y:S01]  /*a0020*/  LDCU UR9, c[0x0][0x398] ;  /* 0x00007300ff0977ac */ /* 0x000ee20008000800 */
[----:B------:R-:W-:-:S03]  /*a0030*/  PRMT R6, R6, 0x7773, RZ ;  /* 0x0000777306067816 */ /* 0x000fc600000000ff */
[----:B------:R0:W-:Y:S01]  /*a0040*/  @P3 STG.E.U8 desc[UR74][R20.64], R4 ;  /* 0x0000000414003986 */ /* 0x0001e2000c10114a */
[----:B------:R-:W-:Y:S02]  /*a0050*/  ISETP.GE.AND P3, PT, R0, UR5, PT ;  /* 0x0000000500007c0c */ /* 0x000fe4000bf66270 */
[----:B------:R-:W-:Y:S01]  /*a0060*/  PRMT R0, R7, 0x7770, RZ ;  /* 0x0000777007007816 */ /* 0x000fe200000000ff */
[----:B------:R1:W-:Y:S01]  /*a0070*/  @P1 STG.E.U8 desc[UR74][R22.64], R6 ;  /* 0x0000000616001986 */ /* 0x0003e2000c10114a */
[----:B------:R-:W2:Y:S03]  /*a0080*/  LDCU UR5, c[0x0][0x398] ;  /* 0x00007300ff0577ac */ /* 0x000ea60008000800 */
[----:B------:R3:W-:Y:S04]  /*a0090*/  @P5 STG.E.U8 desc[UR74][R24.64], R0 ;  /* 0x0000000018005986 */ /* 0x0007e8000c10114a */
[----:B0-----:R-:W4:Y:S04]  /*a00a0*/  LDL.LU.64 R20, [R1+0x950] ;  /* 0x0009500001147983 */ /* 0x001f280000300a00 */
[----:B-1----:R-:W4:Y:S01]  /*a00b0*/  LDL.LU.64 R22, [R1+0x958] ;  /* 0x0009580001167983 */ /* 0x002f220000300a00 */
[----:B------:R-:W-:Y:S01]  /*a00c0*/  ISETP.LT.AND P5, PT, R2, UR6, !P6 ;  /* 0x0000000602007c0c */ /* 0x000fe2000f7a1270 */
[----:B------:R-:W-:Y:S01]  /*a00d0*/  VIADD R4, R5, 0x1fa ;  /* 0x000001fa05047836 */ /* 0x000fe20000000000 */
[----:B---3--:R-:W-:Y:S01]  /*a00e0*/  ISETP.LT.AND P6, PT, R3, UR9, !P6 ;  /* 0x0000000903007c0c */ /* 0x008fe2000f7c1270 */
[----:B------:R-:W0:Y:S01]  /*a00f0*/  LDCU UR6, c[0x0][0x398] ;  /* 0x00007300ff0677ac */ /* 0x000e220008000800 */
[----:B------:R-:W1:Y:S01]  /*a0100*/  LDCU UR9, c[0x0][0x398] ;  /* 0x00007300ff0977ac */ /* 0x000e620008000800 */
[----:B------:R-:W-:-:S02]  /*a0110*/  PRMT R0, R7, 0x7771, RZ ;  /* 0x0000777107007816 */ /* 0x000fc400000000ff */
[----:B------:R-:W-:Y:S01]  /*a0120*/  ISETP.GE.AND P1, PT, R4, UR7, PT ;  /* 0x0000000704007c0c */ /* 0x000fe2000bf26270 */
[----:B------:R-:W3:Y:S01]  /*a0130*/  LDL.LU.64 R24, [R1+0x960] ;  /* 0x0009600001187983 */ /* 0x000ee20000300a00 */
[----:B------:R-:W-:-:S03]  /*a0140*/  PRMT R4, R7, 0x7772, RZ ;  /* 0x0000777207047816 */ /* 0x000fc600000000ff */
[----:B------:R0:W-:Y:S01]  /*a0150*/  @P2 STG.E.U8 desc[UR74][R26.64], R0 ;  /* 0x000000001a002986 */ /* 0x0001e2000c10114a */
[----:B------:R-:W-:Y:S01]  /*a0160*/  PRMT R7, R7, 0x7773, RZ ;  /* 0x0000777307077816 */ /* 0x000fe200000000ff */
[----:B------:R-:W1:Y:S02]  /*a0170*/  LDCU UR7, c[0x0][0x398] ;  /* 0x00007300ff0777ac */ /* 0x000e640008000800 */
[----:B0-----:R-:W3:Y:S04]  /*a0180*/  LDL.LU.64 R26, [R1+0x978] ;  /* 0x00097800011a7983 */ /* 0x001ee80000300a00 */
[----:B--2---:R0:W-:Y:S04]  /*a0190*/  @P5 STG.E.U8 desc[UR74][R28.64], R4 ;  /* 0x000000041c005986 */ /* 0x0041e8000c10114a */
[----:B----4-:R2:W-:Y:S04]  /*a01a0*/  @P6 STG.E.U8 desc[UR74][R12.64], R7 ;  /* 0x000000070c006986 */ /* 0x0105e8000c10114a */
[----:B0-----:R-:W4:Y:S04]  /*a01b0*/  LDL.LU.64 R28, [R1+0x970] ;  /* 0x00097000011c7983 */ /* 0x001f280000300a00 */
[----:B--2---:R-:W2:Y:S04]  /*a01c0*/  LDL.LU.64 R6, [R1+0x968] ;  /* 0x0009680001067983 */ /* 0x004ea80000300a00 */
[----:B------:R-:W2:Y:S04]  /*a01d0*/  LDL.LU.64 R18, [R1+0x938] ;  /* 0x0009380001127983 */ /* 0x000ea80000300a00 */
[----:B------:R-:W2:Y:S04]  /*a01e0*/  LDL.LU.64 R16, [R1+0x908] ;  /* 0x0009080001107983 */ /* 0x000ea80000300a00 */
[----:B------:R-:W2:Y:S01]  /*a01f0*/  LDL.LU.64 R14, [R1+0x900] ;  /* 0x00090000010e7983 */ /* 0x000ea20000300a00 */
[C---:B------:R-:W-:Y:S01]  /*a0200*/  ISETP.LT.AND P2, PT, R2.reuse, UR4, !P4 ;  /* 0x0000000402007c0c */ /* 0x040fe2000e741270 */
[----:B------:R-:W-:Y:S01]  /*a0210*/  VIADD R0, R5, 0x1fb ;  /* 0x000001fb05007836 */ /* 0x000fe20000000000 */
[----:B------:R-:W0:Y:S01]  /*a0220*/  LDCU UR4, c[0x0][0x398] ;  /* 0x00007300ff0477ac */ /* 0x000e220008000800 */
[----:B------:R-:W-:Y:S01]  /*a0230*/  ISETP.LT.AND P4, PT, R3, UR5, !P4 ;  /* 0x0000000503007c0c */ /* 0x000fe2000e781270 */
[----:B------:R-:W0:Y:S01]  /*a0240*/  LDCU UR5, c[0x0][0x398] ;  /* 0x00007300ff0577ac */ /* 0x000e220008000800 */
[----:B------:R-:W-:-:S02]  /*a0250*/  ISETP.LT.AND P6, PT, R2, UR6, !P3 ;  /* 0x0000000602007c0c */ /* 0x000fc4000dfc1270 */
[----:B------:R-:W-:Y:S02]  /*a0260*/  ISETP.GE.AND P5, PT, R0, UR19, PT ;  /* 0x0000001300007c0c */ /* 0x000fe4000bfa6270 */
[C---:B------:R-:W-:Y:S01]  /*a0270*/  PRMT R0, R8.reuse, 0x7770, RZ ;  /* 0x0000777008007816 */ /* 0x040fe200000000ff */
[----:B------:R-:W0:Y:S01]  /*a0280*/  LDCU UR6, c[0x0][0x398] ;  /* 0x00007300ff0677ac */ /* 0x000e220008000800 */
[----:B-1----:R-:W-:Y:S01]  /*a0290*/  ISETP.LT.AND P3, PT, R3, UR7, !P3 ;  /* 0x0000000703007c0c */ /* 0x002fe2000df61270 */
[----:B------:R-:W1:Y:S01]  /*a02a0*/  LDCU UR7, c[0x0][0x398] ;  /* 0x00007300ff0777ac */ /* 0x000e620008000800 */
[----:B------:R-:W-:Y:S01]  /*a02b0*/  VIADD R4, R5, 0x1fc ;  /* 0x000001fc05047836 */ /* 0x000fe20000000000 */
[----:B------:R-:W2:Y:S04]  /*a02c0*/  LDL.LU.64 R12, [R1+0x8f8] ;  /* 0x0008f800010c7983 */ /* 0x000ea80000300a00 */
[----:B------:R0:W-:Y:S02]  /*a02d0*/  @P2 STG.E.U8 desc[UR74][R20.64], R0 ;  /* 0x0000000014002986 */ /* 0x0001e4000c10114a */
[----:B0-----:R-:W-:-:S02]  /*a02e0*/  PRMT R0, R8, 0x7771, RZ ;  /* 0x0000777108007816 */ /* 0x001fc400000000ff */
[----:B------:R-:W2:Y:S04]  /*a02f0*/  LDL.LU.64 R20, [R1+0x8f0] ;  /* 0x0008f00001147983 */ /* 0x000ea80000300a00 */
[----:B------:R0:W-:Y:S01]  /*a0300*/  @P4 STG.E.U8 desc[UR74][R22.64], R0 ;  /* 0x0000000016004986 */ /* 0x0001e2000c10114a */
[----:B------:R-:W-:Y:S02]  /*a0310*/  ISETP.LT.AND P4, PT, R2, UR4, !P1 ;  /* 0x0000000402007c0c */ /* 0x000fe4000cf81270 */
[----:B------:R-:W-:Y:S02]  /*a0320*/  ISETP.LT.AND P1, PT, R3, UR8, !P1 ;  /* 0x0000000803007c0c */ /* 0x000fe4000cf21270 */
[----:B------:R-:W-:Y:S01]  /*a0330*/  ISETP.GE.AND P2, PT, R4, UR31, PT ;  /* 0x0000001f04007c0c */ /* 0x000fe2000bf46270 */
[----:B------:R-:W-:Y:S01]  /*a0340*/  VIADD R4, R5, 0x1fd ;  /* 0x000001fd05047836 */ /* 0x000fe20000000000 */
[----:B------:R-:W1:Y:S01]  /*a0350*/  LDCU UR4, c[0x0][0x398] ;  /* 0x00007300ff0477ac */ /* 0x000e620008000800 */
[----:B------:R-:W1:Y:S01]  /*a0360*/  LDCU UR8, c[0x0][0x398] ;  /* 0x00007300ff0877ac */ /* 0x000e620008000800 */
[----:B0-----:R-:W-:-:S02]  /*a0370*/  PRMT R0, R8, 0x7772, RZ ;  /* 0x0000777208007816 */ /* 0x001fc400000000ff */
[----:B------:R-:W-:Y:S01]  /*a0380*/  PRMT R8, R8, 0x7773, RZ ;  /* 0x0000777308087816 */ /* 0x000fe200000000ff */
[----:B------:R-:W2:Y:S04]  /*a0390*/  LDL.LU.64 R22, [R1+0x8e8] ;  /* 0x0008e80001167983 */ /* 0x000ea80000300a00 */
[----:B---3--:R0:W-:Y:S04]  /*a03a0*/  @P6 STG.E.U8 desc[UR74][R24.64], R0 ;  /* 0x0000000018006986 */ /* 0x0081e8000c10114a */
[----:B------:R3:W-:Y:S01]  /*a03b0*/  @P3 STG.E.U8 desc[UR74][R26.64], R8 ;  /* 0x000000081a003986 */ /* 0x0007e2000c10114a */
[----:B------:R-:W-:Y:S01]  /*a03c0*/  ISETP.LT.AND P3, PT, R2, UR5, !P5 ;  /* 0x0000000502007c0c */ /* 0x000fe2000ef61270 */
[----:B------:R-:W1:Y:S01]  /*a03d0*/  LDCU UR5, c[0x0][0x398] ;  /* 0x00007300ff0577ac */ /* 0x000e620008000800 */
[----:B------:R-:W-:Y:S01]  /*a03e0*/  ISETP.LT.AND P5, PT, R3, UR6, !P5 ;  /* 0x0000000603007c0c */ /* 0x000fe2000efa1270 */
[----:B------:R-:W1:Y:S01]  /*a03f0*/  LDCU UR6, c[0x0][0x398] ;  /* 0x00007300ff0677ac */ /* 0x000e620008000800 */
[----:B------:R-:W-:-:S02]  /*a0400*/  ISETP.GE.AND P6, PT, R4, UR17, PT ;  /* 0x0000001104007c0c */ /* 0x000fc4000bfc6270 */
[C---:B0-----:R-:W-:Y:S02]  /*a0410*/  PRMT R0, R9.reuse, 0x7770, RZ ;  /* 0x0000777009007816 */ /* 0x041fe400000000ff */
[----:B------:R-:W-:Y:S01]  /*a0420*/  PRMT R4, R9, 0x7771, RZ ;  /* 0x0000777109047816 */ /* 0x000fe200000000ff */
[----:B------:R-:W-:Y:S01]  /*a0430*/  VIADD R5, R5, 0x1fe ;  /* 0x000001fe05057836 */ /* 0x000fe20000000000 */
[----:B------:R-:W2:Y:S04]  /*a0440*/  LDL.LU.64 R24, [R1+0x8e0] ;  /* 0x0008e00001187983 */ /* 0x000ea80000300a00 */
[----:B---3--:R-:W3:Y:S04]  /*a0450*/  LDL.LU.64 R26, [R1+0x8d8] ;  /* 0x0008d800011a7983 */ /* 0x008ee80000300a00 */
[----:B----4-:R0:W-:Y:S01]  /*a0460*/  @P4 STG.E.U8 desc[UR74][R28.64], R0 ;  /* 0x000000001c004986 */ /* 0x0101e2000c10114a */
[----:B-1----:R-:W-:-:S03]  /*a0470*/  ISETP.LT.AND P4, PT, R2, UR7, !P2 ;  /* 0x0000000702007c0c */ /* 0x002fc6000d781270 */
[----:B--2---:R1:W-:Y:S01]  /*a0480*/  @P1 STG.E.U8 desc[UR74][R6.64], R4 ;  /* 0x0000000406001986 */ /* 0x0043e2000c10114a */
[----:B------:R-:W-:Y:S02]  /*a0490*/  ISETP.GE.AND P1, PT, R5, UR29, PT ;  /* 0x0000001d05007c0c */ /* 0x000fe4000bf26270 */
[----:B------:R-:W-:Y:S02]  /*a04a0*/  ISETP.LT.AND P2, PT, R3, UR4, !P2 ;  /* 0x0000000403007c0c */ /* 0x000fe4000d741270 */
[----:B0-----:R-:W-:Y:S01]  /*a04b0*/  PRMT R0, R10, 0x7770, RZ ;  /* 0x000077700a007816 */ /* 0x001fe200000000ff */
[----:B------:R-:W2:Y:S01]  /*a04c0*/  LDL.LU.64 R28, [R1+0x8d0] ;  /* 0x0008d000011c7983 */ /* 0x000ea20000300a00 */
[C---:B-1----:R-:W-:Y:S02]  /*a04d0*/  PRMT R6, R9.reuse, 0x7772, RZ ;  /* 0x0000777209067816 */ /* 0x042fe400000000ff */
[----:B------:R-:W-:-:S03]  /*a04e0*/  PRMT R9, R9, 0x7773, RZ ;  /* 0x0000777309097816 */ /* 0x000fc600000000ff */
[----:B------:R-:W-:Y:S04]  /*a04f0*/  @P3 STG.E.U8 desc[UR74][R18.64], R6 ;  /* 0x0000000612003986 */ /* 0x000fe8000c10114a */
[----:B------:R-:W-:Y:S04]  /*a0500*/  @P5 STG.E.U8 desc[UR74][R16.64], R9 ;  /* 0x0000000910005986 */ /* 0x000fe8000c10114a */
[----:B------:R0:W-:Y:S01]  /*a0510*/  @P4 STG.E.U8 desc[UR74][R14.64], R0 ;  /* 0x000000000e004986 */ /* 0x0001e2000c10114a */
[C---:B------:R-:W-:Y:S02]  /*a0520*/  ISETP.LT.AND P3, PT, R2.reuse, UR10, !P0 ;  /* 0x0000000a02007c0c */ /* 0x040fe4000c761270 */
[----:B------:R-:W-:-:S02]  /*a0530*/  ISETP.LT.AND P4, PT, R2, UR9, !P6 ;  /* 0x0000000902007c0c */ /* 0x000fc4000f781270 */
[----:B------:R-:W-:Y:S02]  /*a0540*/  ISETP.LT.AND P5, PT, R2, UR5, !P1 ;  /* 0x0000000502007c0c */ /* 0x000fe4000cfa1270 */
[C---:B------:R-:W-:Y:S01]  /*a0550*/  ISETP.LT.AND P0, PT, R3.reuse, UR10, !P0 ;  /* 0x0000000a03007c0c */ /* 0x040fe2000c701270 */
[----:B------:R1:W5:Y:S01]  /*a0560*/  LDL.LU R2, [R1+0x1fbc] ;  /* 0x001fbc0001027983 */ /* 0x0003620000300800 */
[C---:B------:R-:W-:Y:S02]  /*a0570*/  ISETP.LT.AND P6, PT, R3.reuse, UR8, !P6 ;  /* 0x0000000803007c0c */ /* 0x040fe4000f7c1270 */
[----:B------:R-:W-:Y:S02]  /*a0580*/  ISETP.LT.AND P1, PT, R3, UR6, !P1 ;  /* 0x0000000603007c0c */ /* 0x000fe4000cf21270 */
[----:B------:R1:W5:Y:S01]  /*a0590*/  LDL.LU R3, [R1+0x1fb8] ;  /* 0x001fb80001037983 */ /* 0x0003620000300800 */
[C---:B------:R-:W-:Y:S02]  /*a05a0*/  PRMT R4, R10.reuse, 0x7771, RZ ;  /* 0x000077710a047816 */ /* 0x040fe400000000ff */
[----:B------:R-:W-:-:S02]  /*a05b0*/  PRMT R5, R10, 0x7772, RZ ;  /* 0x000077720a057816 */ /* 0x000fc400000000ff */
[----:B------:R-:W-:Y:S02]  /*a05c0*/  PRMT R10, R10, 0x7773, RZ ;  /* 0x000077730a0a7816 */ /* 0x000fe400000000ff */
[C---:B0-----:R-:W-:Y:S02]  /*a05d0*/  PRMT R0, R11.reuse, 0x7770, RZ ;  /* 0x000077700b007816 */ /* 0x041fe400000000ff */
[C---:B------:R-:W-:Y:S02]  /*a05e0*/  PRMT R6, R11.reuse, 0x7771, RZ ;  /* 0x000077710b067816 */ /* 0x040fe400000000ff */
[C---:B------:R-:W-:Y:S01]  /*a05f0*/  PRMT R7, R11.reuse, 0x7772, RZ ;  /* 0x000077720b077816 */ /* 0x040fe200000000ff */
[----:B------:R1:W-:Y:S01]  /*a0600*/  @P2 STG.E.U8 desc[UR74][R12.64], R4 ;  /* 0x000000040c002986 */ /* 0x0003e2000c10114a */
[----:B------:R-:W-:-:S03]  /*a0610*/  PRMT R11, R11, 0x7773, RZ ;  /* 0x000077730b0b7816 */ /* 0x000fc600000000ff */
[----:B------:R1:W-:Y:S04]  /*a0620*/  @P4 STG.E.U8 desc[UR74][R20.64], R5 ;  /* 0x0000000514004986 */ /* 0x0003e8000c10114a */
[----:B------:R1:W-:Y:S04]  /*a0630*/  @P6 STG.E.U8 desc[UR74][R22.64], R10 ;  /* 0x0000000a16006986 */ /* 0x0003e8000c10114a */
[----:B------:R1:W-:Y:S04]  /*a0640*/  @P5 STG.E.U8 desc[UR74][R24.64], R0 ;  /* 0x0000000018005986 */ /* 0x0003e8000c10114a */
[----:B---3--:R1:W-:Y:S04]  /*a0650*/  @P1 STG.E.U8 desc[UR74][R26.64], R6 ;  /* 0x000000061a001986 */ /* 0x0083e8000c10114a */
[----:B--2---:R1:W-:Y:S01]  /*a0660*/  @P3 STG.E.U8 desc[UR74][R28.64], R7 ;  /* 0x000000071c003986 */ /* 0x0043e2000c10114a */
[----:B------:R-:W-:Y:S05]  /*a0670*/  @!P0 EXIT ;  /* 0x000000000000894d */ /* 0x000fea0003800000 */
[----:B-----5:R-:W-:Y:S01]  /*a0680*/  STG.E.U8 desc[UR74][R2.64], R11 ;  /* 0x0000000b02007986 */ /* 0x020fe2000c10114a */
[----:B------:R-:W-:Y:S05]  /*a0690*/  EXIT ;  /* 0x000000000000794d */ /* 0x000fea0003800000 */
.L_x_2:
[----:B------:R-:W-:-:S00]  /*a06a0*/  BRA `(.L_x_2) ;  /* 0xfffffffc00fc7947 */ /* 0x000fc0000383ffff */
[----:B------:R-:W-:-:S00]  /*a06b0*/  NOP ;  /* 0x0000000000007918 */ /* 0x000fc00000000000 */
        /* <DEDUP_REMOVED lines=12> */
.L_x_3:


//--------------------- .nv.shared.matmul_kernel  --------------------------
	.section	.nv.shared.matmul_kernel,"aw",@nobits
	.sectionflags	@""
	.align	16
	.zero		1024


//--------------------- .nv.shared.reserved.0     --------------------------
	.section	.nv.shared.reserved.0,"aw",@nobits
	.weak		__nv_reservedSMEM_offset_0_alias
	.size		__nv_reservedSMEM_offset_0_alias, 0, 64
	.other		__nv_reservedSMEM_offset_0_alias,@"STO_CUDA_RESERVED_SHARED STV_DEFAULT"
__nv_reservedSMEM_offset_0_alias:
	.zero		0
	.zero		64


//--------------------- .nv.constant0.matmul_kernel --------------------------
	.section	.nv.constant0.matmul_kernel,"a",@progbits
	.sectionflags	@""
	.align	4
.nv.constant0.matmul_kernel:
	.zero		976


//--------------------- SYMBOLS --------------------------

	.type		.nv.reservedSmem.offset0,@object
	.size		.nv.reservedSmem.offset0,0x4
	.type		.nv.reservedSmem.cap,@object
	.size		.nv.reservedSmem.cap,0x4
